	.target	sm_100a

	.elftype	@"ET_EXEC"


//--------------------- .note.nv.tkinfo           --------------------------
	.section	.note.nv.tkinfo,"",@"SHT_NOTE"
	.sectionflags	@"SHF_NOTE_NV_TKINFO"
	.tkinfo
        /*0018*/ 	.word	0x00000002
        /*0030*/ 	.string	""
        /*0030*/ 	.string	"ptxas"
        /*0030*/ 	.string	"Cuda compilation tools, release 13.0, V13.0.88"
        /*0030*/ 	.string	"Build cuda_13.0.r13.0/compiler.36424714_0"
        /*0030*/ 	.string	"-arch sm_100a -m 64 "



//--------------------- .note.nv.cuinfo           --------------------------
	.section	.note.nv.cuinfo,"",@"SHT_NOTE"
	.sectionflags	@"SHF_NOTE_NV_CUINFO"
        /*0018*/ 	.short	0x0002
        /*001a*/ 	.short	0x0064
        /*001c*/ 	.short	0x0082
	.zero		2


//--------------------- .nv.info                  --------------------------
	.section	.nv.info,"",@"SHT_CUDA_INFO"
	.align	4


	//----- nvinfo : EIATTR_REGCOUNT
	.align		4
        /*0000*/ 	.byte	0x04, 0x2f
        /*0002*/ 	.short	(.L_29 - .L_28)
	.align		4
.L_28:
        /*0004*/ 	.word	index@(_ZN2at4cuda17kernelHistogram1DIfhlLi1ELi2ELin1ELNS0_23CUDAHistogramMemoryTypeE0EZNS0_21CUDA_tensor_histogramIfhLb1EEEbNS_6TensorES4_S4_lNS_14AccumulateTypeIT0_Lb1EE4typeES8_NS0_13TensorArgTypeES9_S9_EUllE_EEvNS0_6detail10TensorInfoIT_T1_EESF_NSC_IKS6_SE_EElS8_S8_SE_T6_)
        /*0008*/ 	.word	0x0000002c


	//----- nvinfo : EIATTR_FRAME_SIZE
	.align		4
.L_29:
        /*000c*/ 	.byte	0x04, 0x11
        /*000e*/ 	.short	(.L_31 - .L_30)
	.align		4
.L_30:
        /*0010*/ 	.word	index@($__internal_141_$__cuda_sm20_div_u64)
        /*0014*/ 	.word	0x00000000


	//----- nvinfo : EIATTR_FRAME_SIZE
	.align		4
.L_31:
        /*0018*/ 	.byte	0x04, 0x11
        /*001a*/ 	.short	(.L_33 - .L_32)
	.align		4
.L_32:
        /*001c*/ 	.word	index@($__internal_140_$__cuda_sm20_div_s64)
        /*0020*/ 	.word	0x00000000


	//----- nvinfo : EIATTR_FRAME_SIZE
	.align		4
.L_33:
        /*0024*/ 	.byte	0x04, 0x11
        /*0026*/ 	.short	(.L_35 - .L_34)
	.align		4
.L_34:
        /*0028*/ 	.word	index@(_ZN2at4cuda17kernelHistogram1DIfhlLi1ELi2ELin1ELNS0_23CUDAHistogramMemoryTypeE0EZNS0_21CUDA_tensor_histogramIfhLb1EEEbNS_6TensorES4_S4_lNS_14AccumulateTypeIT0_Lb1EE4typeES8_NS0_13TensorArgTypeES9_S9_EUllE_EEvNS0_6detail10TensorInfoIT_T1_EESF_NSC_IKS6_SE_EElS8_S8_SE_T6_)
        /*002c*/ 	.word	0x00000000


	//----- nvinfo : EIATTR_REGCOUNT
	.align		4
.L_35:
        /*0030*/ 	.byte	0x04, 0x2f
        /*0032*/ 	.short	(.L_37 - .L_36)
	.align		4
.L_36:
        /*0034*/ 	.word	index@(_ZN2at4cuda17kernelHistogram1DIfhlLi1ELi2ELin1ELNS0_23CUDAHistogramMemoryTypeE1EZNS0_21CUDA_tensor_histogramIfhLb1EEEbNS_6TensorES4_S4_lNS_14AccumulateTypeIT0_Lb1EE4typeES8_NS0_13TensorArgTypeES9_S9_EUllE_EEvNS0_6detail10TensorInfoIT_T1_EESF_NSC_IKS6_SE_EElS8_S8_SE_T6_)
        /*0038*/ 	.word	0x00000024


	//----- nvinfo : EIATTR_FRAME_SIZE
	.align		4
.L_37:
        /*003c*/ 	.byte	0x04, 0x11
        /*003e*/ 	.short	(.L_39 - .L_38)
	.align		4
.L_38:
        /*0040*/ 	.word	index@($__internal_139_$__cuda_sm20_div_s64)
        /*0044*/ 	.word	0x00000000


	//----- nvinfo : EIATTR_FRAME_SIZE
	.align		4
.L_39:
        /*0048*/ 	.byte	0x04, 0x11
        /*004a*/ 	.short	(.L_41 - .L_40)
	.align		4
.L_40:
        /*004c*/ 	.word	index@(_ZN2at4cuda17kernelHistogram1DIfhlLi1ELi2ELin1ELNS0_23CUDAHistogramMemoryTypeE1EZNS0_21CUDA_tensor_histogramIfhLb1EEEbNS_6TensorES4_S4_lNS_14AccumulateTypeIT0_Lb1EE4typeES8_NS0_13TensorArgTypeES9_S9_EUllE_EEvNS0_6detail10TensorInfoIT_T1_EESF_NSC_IKS6_SE_EElS8_S8_SE_T6_)
        /*0050*/ 	.word	0x00000000


	//----- nvinfo : EIATTR_REGCOUNT
	.align		4
.L_41:
        /*0054*/ 	.byte	0x04, 0x2f
        /*0056*/ 	.short	(.L_43 - .L_42)
	.align		4
.L_42:
        /*0058*/ 	.word	index@(_ZN2at4cuda17kernelHistogram1DIfhlLi1ELi2ELin1ELNS0_23CUDAHistogramMemoryTypeE0EZNS0_21CUDA_tensor_histogramIfhLb1EEEbNS_6TensorES4_S4_lNS_14AccumulateTypeIT0_Lb1EE4typeES8_NS0_13TensorArgTypeES9_S9_EUllE0_EEvNS0_6detail10TensorInfoIT_T1_EESF_NSC_IKS6_SE_EElS8_S8_SE_T6_)
        /*005c*/ 	.word	0x0000002c


	//----- nvinfo : EIATTR_FRAME_SIZE
	.align		4
.L_43:
        /*0060*/ 	.byte	0x04, 0x11
        /*0062*/ 	.short	(.L_45 - .L_44)
	.align		4
.L_44:
        /*0064*/ 	.word	index@($__internal_138_$__cuda_sm20_div_u64)
        /*0068*/ 	.word	0x00000000


	//----- nvinfo : EIATTR_FRAME_SIZE
	.align		4
.L_45:
        /*006c*/ 	.byte	0x04, 0x11
        /*006e*/ 	.short	(.L_47 - .L_46)
	.align		4
.L_46:
        /*0070*/ 	.word	index@($__internal_137_$__cuda_sm20_div_s64)
        /*0074*/ 	.word	0x00000000


	//----- nvinfo : EIATTR_FRAME_SIZE
	.align		4
.L_47:
        /*0078*/ 	.byte	0x04, 0x11
        /*007a*/ 	.short	(.L_49 - .L_48)
	.align		4
.L_48:
        /*007c*/ 	.word	index@(_ZN2at4cuda17kernelHistogram1DIfhlLi1ELi2ELin1ELNS0_23CUDAHistogramMemoryTypeE0EZNS0_21CUDA_tensor_histogramIfhLb1EEEbNS_6TensorES4_S4_lNS_14AccumulateTypeIT0_Lb1EE4typeES8_NS0_13TensorArgTypeES9_S9_EUllE0_EEvNS0_6detail10TensorInfoIT_T1_EESF_NSC_IKS6_SE_EElS8_S8_SE_T6_)
        /*0080*/ 	.word	0x00000000


	//----- nvinfo : EIATTR_REGCOUNT
	.align		4
.L_49:
        /*0084*/ 	.byte	0x04, 0x2f
        /*0086*/ 	.short	(.L_51 - .L_50)
	.align		4
.L_50:
        /*0088*/ 	.word	index@(_ZN2at4cuda17kernelHistogram1DIfhlLi1ELi2ELin1ELNS0_23CUDAHistogramMemoryTypeE1EZNS0_21CUDA_tensor_histogramIfhLb1EEEbNS_6TensorES4_S4_lNS_14AccumulateTypeIT0_Lb1EE4typeES8_NS0_13TensorArgTypeES9_S9_EUllE0_EEvNS0_6detail10TensorInfoIT_T1_EESF_NSC_IKS6_SE_EElS8_S8_SE_T6_)
        /*008c*/ 	.word	0x00000024


	//----- nvinfo : EIATTR_FRAME_SIZE
	.align		4
.L_51:
        /*0090*/ 	.byte	0x04, 0x11
        /*0092*/ 	.short	(.L_53 - .L_52)
	.align		4
.L_52:
        /*0094*/ 	.word	index@($__internal_136_$__cuda_sm20_div_s64)
        /*0098*/ 	.word	0x00000000


	//----- nvinfo : EIATTR_FRAME_SIZE
	.align		4
.L_53:
        /*009c*/ 	.byte	0x04, 0x11
        /*009e*/ 	.short	(.L_55 - .L_54)
	.align		4
.L_54:
        /*00a0*/ 	.word	index@(_ZN2at4cuda17kernelHistogram1DIfhlLi1ELi2ELin1ELNS0_23CUDAHistogramMemoryTypeE1EZNS0_21CUDA_tensor_histogramIfhLb1EEEbNS_6TensorES4_S4_lNS_14AccumulateTypeIT0_Lb1EE4typeES8_NS0_13TensorArgTypeES9_S9_EUllE0_EEvNS0_6detail10TensorInfoIT_T1_EESF_NSC_IKS6_SE_EElS8_S8_SE_T6_)
        /*00a4*/ 	.word	0x00000000


	//----- nvinfo : EIATTR_REGCOUNT
	.align		4
.L_55:
        /*00a8*/ 	.byte	0x04, 0x2f
        /*00aa*/ 	.short	(.L_57 - .L_56)
	.align		4
.L_56:
        /*00ac*/ 	.word	index@(_ZN2at4cuda17kernelHistogram1DIlhlLi1ELi2ELin1ELNS0_23CUDAHistogramMemoryTypeE0EZNS0_21CUDA_tensor_histogramIlhLb0EEEbNS_6TensorES4_S4_lNS_14AccumulateTypeIT0_Lb1EE4typeES8_NS0_13TensorArgTypeES9_S9_EUllE_EEvNS0_6detail10TensorInfoIT_T1_EESF_NSC_IKS6_SE_EElS8_S8_SE_T6_)
        /*00b0*/ 	.word	0x00000027


	//----- nvinfo : EIATTR_FRAME_SIZE
	.align		4
.L_57:
        /*00b4*/ 	.byte	0x04, 0x11
        /*00b6*/ 	.short	(.L_59 - .L_58)
	.align		4
.L_58:
        /*00b8*/ 	.word	index@($__internal_135_$__cuda_sm20_div_u64)
        /*00bc*/ 	.word	0x00000000


	//----- nvinfo : EIATTR_FRAME_SIZE
	.align		4
.L_59:
        /*00c0*/ 	.byte	0x04, 0x11
        /*00c2*/ 	.short	(.L_61 - .L_60)
	.align		4
.L_60:
        /*00c4*/ 	.word	index@($__internal_134_$__cuda_sm20_div_s64)
        /*00c8*/ 	.word	0x00000000


	//----- nvinfo : EIATTR_FRAME_SIZE
	.align		4
.L_61:
        /*00cc*/ 	.byte	0x04, 0x11
        /*00ce*/ 	.short	(.L_63 - .L_62)
	.align		4
.L_62:
        /*00d0*/ 	.word	index@(_ZN2at4cuda17kernelHistogram1DIlhlLi1ELi2ELin1ELNS0_23CUDAHistogramMemoryTypeE0EZNS0_21CUDA_tensor_histogramIlhLb0EEEbNS_6TensorES4_S4_lNS_14AccumulateTypeIT0_Lb1EE4typeES8_NS0_13TensorArgTypeES9_S9_EUllE_EEvNS0_6detail10TensorInfoIT_T1_EESF_NSC_IKS6_SE_EElS8_S8_SE_T6_)
        /*00d4*/ 	.word	0x00000000


	//----- nvinfo : EIATTR_REGCOUNT
	.align		4
.L_63:
        /*00d8*/ 	.byte	0x04, 0x2f
        /*00da*/ 	.short	(.L_65 - .L_64)
	.align		4
.L_64:
        /*00dc*/ 	.word	index@(_ZN2at4cuda17kernelHistogram1DIlhlLi1ELi2ELin1ELNS0_23CUDAHistogramMemoryTypeE1EZNS0_21CUDA_tensor_histogramIlhLb0EEEbNS_6TensorES4_S4_lNS_14AccumulateTypeIT0_Lb1EE4typeES8_NS0_13TensorArgTypeES9_S9_EUllE_EEvNS0_6detail10TensorInfoIT_T1_EESF_NSC_IKS6_SE_EElS8_S8_SE_T6_)
        /*00e0*/ 	.word	0x00000026


	//----- nvinfo : EIATTR_FRAME_SIZE
	.align		4
.L_65:
        /*00e4*/ 	.byte	0x04, 0x11
        /*00e6*/ 	.short	(.L_67 - .L_66)
	.align		4
.L_66:
        /*00e8*/ 	.word	index@($__internal_133_$__cuda_sm20_div_u64)
        /*00ec*/ 	.word	0x00000000


	//----- nvinfo : EIATTR_FRAME_SIZE
	.align		4
.L_67:
        /*00f0*/ 	.byte	0x04, 0x11
        /*00f2*/ 	.short	(.L_69 - .L_68)
	.align		4
.L_68:
        /*00f4*/ 	.word	index@($__internal_132_$__cuda_sm20_div_s64)
        /*00f8*/ 	.word	0x00000000


	//----- nvinfo : EIATTR_FRAME_SIZE
	.align		4
.L_69:
        /*00fc*/ 	.byte	0x04, 0x11
        /*00fe*/ 	.short	(.L_71 - .L_70)
	.align		4
.L_70:
        /*0100*/ 	.word	index@(_ZN2at4cuda17kernelHistogram1DIlhlLi1ELi2ELin1ELNS0_23CUDAHistogramMemoryTypeE1EZNS0_21CUDA_tensor_histogramIlhLb0EEEbNS_6TensorES4_S4_lNS_14AccumulateTypeIT0_Lb1EE4typeES8_NS0_13TensorArgTypeES9_S9_EUllE_EEvNS0_6detail10TensorInfoIT_T1_EESF_NSC_IKS6_SE_EElS8_S8_SE_T6_)
        /*0104*/ 	.word	0x00000000


	//----- nvinfo : EIATTR_REGCOUNT
	.align		4
.L_71:
        /*0108*/ 	.byte	0x04, 0x2f
        /*010a*/ 	.short	(.L_73 - .L_72)
	.align		4
.L_72:
        /*010c*/ 	.word	index@(_ZN2at4cuda17kernelHistogram1DIlhlLi1ELi2ELin1ELNS0_23CUDAHistogramMemoryTypeE0EZNS0_21CUDA_tensor_histogramIlhLb0EEEbNS_6TensorES4_S4_lNS_14AccumulateTypeIT0_Lb1EE4typeES8_NS0_13TensorArgTypeES9_S9_EUllE0_EEvNS0_6detail10TensorInfoIT_T1_EESF_NSC_IKS6_SE_EElS8_S8_SE_T6_)
        /*0110*/ 	.word	0x00000028


	//----- nvinfo : EIATTR_FRAME_SIZE
	.align		4
.L_73:
        /*0114*/ 	.byte	0x04, 0x11
        /*0116*/ 	.short	(.L_75 - .L_74)
	.align		4
.L_74:
        /*0118*/ 	.word	index@($__internal_131_$__cuda_sm20_div_u64)
        /*011c*/ 	.word	0x00000000


	//----- nvinfo : EIATTR_FRAME_SIZE
	.align		4
.L_75:
        /*0120*/ 	.byte	0x04, 0x11
        /*0122*/ 	.short	(.L_77 - .L_76)
	.align		4
.L_76:
        /*0124*/ 	.word	index@($__internal_130_$__cuda_sm20_div_s64)
        /*0128*/ 	.word	0x00000000


	//----- nvinfo : EIATTR_FRAME_SIZE
	.align		4
.L_77:
        /*012c*/ 	.byte	0x04, 0x11
        /*012e*/ 	.short	(.L_79 - .L_78)
	.align		4
.L_78:
        /*0130*/ 	.word	index@(_ZN2at4cuda17kernelHistogram1DIlhlLi1ELi2ELin1ELNS0_23CUDAHistogramMemoryTypeE0EZNS0_21CUDA_tensor_histogramIlhLb0EEEbNS_6TensorES4_S4_lNS_14AccumulateTypeIT0_Lb1EE4typeES8_NS0_13TensorArgTypeES9_S9_EUllE0_EEvNS0_6detail10TensorInfoIT_T1_EESF_NSC_IKS6_SE_EElS8_S8_SE_T6_)
        /*0134*/ 	.word	0x00000000


	//----- nvinfo : EIATTR_REGCOUNT
	.align		4
.L_79:
        /*0138*/ 	.byte	0x04, 0x2f
        /*013a*/ 	.short	(.L_81 - .L_80)
	.align		4
.L_80:
        /*013c*/ 	.word	index@(_ZN2at4cuda17kernelHistogram1DIlhlLi1ELi2ELin1ELNS0_23CUDAHistogramMemoryTypeE1EZNS0_21CUDA_tensor_histogramIlhLb0EEEbNS_6TensorES4_S4_lNS_14AccumulateTypeIT0_Lb1EE4typeES8_NS0_13TensorArgTypeES9_S9_EUllE0_EEvNS0_6detail10TensorInfoIT_T1_EESF_NSC_IKS6_SE_EElS8_S8_SE_T6_)
        /*0140*/ 	.word	0x00000026


	//----- nvinfo : EIATTR_FRAME_SIZE
	.align		4
.L_81:
        /*0144*/ 	.byte	0x04, 0x11
        /*0146*/ 	.short	(.L_83 - .L_82)
	.align		4
.L_82:
        /*0148*/ 	.word	index@($__internal_129_$__cuda_sm20_div_u64)
        /*014c*/ 	.word	0x00000000


	//----- nvinfo : EIATTR_FRAME_SIZE
	.align		4
.L_83:
        /*0150*/ 	.byte	0x04, 0x11
        /*0152*/ 	.short	(.L_85 - .L_84)
	.align		4
.L_84:
        /*0154*/ 	.word	index@($__internal_128_$__cuda_sm20_div_s64)
        /*0158*/ 	.word	0x00000000


	//----- nvinfo : EIATTR_FRAME_SIZE
	.align		4
.L_85:
        /*015c*/ 	.byte	0x04, 0x11
        /*015e*/ 	.short	(.L_87 - .L_86)
	.align		4
.L_86:
        /*0160*/ 	.word	index@(_ZN2at4cuda17kernelHistogram1DIlhlLi1ELi2ELin1ELNS0_23CUDAHistogramMemoryTypeE1EZNS0_21CUDA_tensor_histogramIlhLb0EEEbNS_6TensorES4_S4_lNS_14AccumulateTypeIT0_Lb1EE4typeES8_NS0_13TensorArgTypeES9_S9_EUllE0_EEvNS0_6detail10TensorInfoIT_T1_EESF_NSC_IKS6_SE_EElS8_S8_SE_T6_)
        /*0164*/ 	.word	0x00000000


	//----- nvinfo : EIATTR_REGCOUNT
	.align		4
.L_87:
        /*0168*/ 	.byte	0x04, 0x2f
        /*016a*/ 	.short	(.L_89 - .L_88)
	.align		4
.L_88:
        /*016c*/ 	.word	index@(_ZN2at4cuda17kernelHistogram1DIdhlLi1ELi2ELin1ELNS0_23CUDAHistogramMemoryTypeE0EZNS0_21CUDA_tensor_histogramIdhLb1EEEbNS_6TensorES4_S4_lNS_14AccumulateTypeIT0_Lb1EE4typeES8_NS0_13TensorArgTypeES9_S9_EUllE_EEvNS0_6detail10TensorInfoIT_T1_EESF_NSC_IKS6_SE_EElS8_S8_SE_T6_)
        /*0170*/ 	.word	0x0000002c


	//----- nvinfo : EIATTR_FRAME_SIZE
	.align		4
.L_89:
        /*0174*/ 	.byte	0x04, 0x11
        /*0176*/ 	.short	(.L_91 - .L_90)
	.align		4
.L_90:
        /*0178*/ 	.word	index@($__internal_127_$__cuda_sm20_div_u64)
        /*017c*/ 	.word	0x00000000


	//----- nvinfo : EIATTR_FRAME_SIZE
	.align		4
.L_91:
        /*0180*/ 	.byte	0x04, 0x11
        /*0182*/ 	.short	(.L_93 - .L_92)
	.align		4
.L_92:
        /*0184*/ 	.word	index@($__internal_126_$__cuda_sm20_div_s64)
        /*0188*/ 	.word	0x00000000


	//----- nvinfo : EIATTR_FRAME_SIZE
	.align		4
.L_93:
        /*018c*/ 	.byte	0x04, 0x11
        /*018e*/ 	.short	(.L_95 - .L_94)
	.align		4
.L_94:
        /*0190*/ 	.word	index@(_ZN2at4cuda17kernelHistogram1DIdhlLi1ELi2ELin1ELNS0_23CUDAHistogramMemoryTypeE0EZNS0_21CUDA_tensor_histogramIdhLb1EEEbNS_6TensorES4_S4_lNS_14AccumulateTypeIT0_Lb1EE4typeES8_NS0_13TensorArgTypeES9_S9_EUllE_EEvNS0_6detail10TensorInfoIT_T1_EESF_NSC_IKS6_SE_EElS8_S8_SE_T6_)
        /*0194*/ 	.word	0x00000000


	//----- nvinfo : EIATTR_REGCOUNT
	.align		4
.L_95:
        /*0198*/ 	.byte	0x04, 0x2f
        /*019a*/ 	.short	(.L_97 - .L_96)
	.align		4
.L_96:
        /*019c*/ 	.word	index@(_ZN2at4cuda17kernelHistogram1DIdhlLi1ELi2ELin1ELNS0_23CUDAHistogramMemoryTypeE1EZNS0_21CUDA_tensor_histogramIdhLb1EEEbNS_6TensorES4_S4_lNS_14AccumulateTypeIT0_Lb1EE4typeES8_NS0_13TensorArgTypeES9_S9_EUllE_EEvNS0_6detail10TensorInfoIT_T1_EESF_NSC_IKS6_SE_EElS8_S8_SE_T6_)
        /*01a0*/ 	.word	0x00000024


	//----- nvinfo : EIATTR_FRAME_SIZE
	.align		4
.L_97:
        /*01a4*/ 	.byte	0x04, 0x11
        /*01a6*/ 	.short	(.L_99 - .L_98)
	.align		4
.L_98:
        /*01a8*/ 	.word	index@($__internal_125_$__cuda_sm20_div_s64)
        /*01ac*/ 	.word	0x00000000


	//----- nvinfo : EIATTR_FRAME_SIZE
	.align		4
.L_99:
        /*01b0*/ 	.byte	0x04, 0x11
        /*01b2*/ 	.short	(.L_101 - .L_100)
	.align		4
.L_100:
        /*01b4*/ 	.word	index@(_ZN2at4cuda17kernelHistogram1DIdhlLi1ELi2ELin1ELNS0_23CUDAHistogramMemoryTypeE1EZNS0_21CUDA_tensor_histogramIdhLb1EEEbNS_6TensorES4_S4_lNS_14AccumulateTypeIT0_Lb1EE4typeES8_NS0_13TensorArgTypeES9_S9_EUllE_EEvNS0_6detail10TensorInfoIT_T1_EESF_NSC_IKS6_SE_EElS8_S8_SE_T6_)
        /*01b8*/ 	.word	0x00000000


	//----- nvinfo : EIATTR_REGCOUNT
	.align		4
.L_101:
        /*01bc*/ 	.byte	0x04, 0x2f
        /*01be*/ 	.short	(.L_103 - .L_102)
	.align		4
.L_102:
        /*01c0*/ 	.word	index@(_ZN2at4cuda17kernelHistogram1DIdhlLi1ELi2ELin1ELNS0_23CUDAHistogramMemoryTypeE0EZNS0_21CUDA_tensor_histogramIdhLb1EEEbNS_6TensorES4_S4_lNS_14AccumulateTypeIT0_Lb1EE4typeES8_NS0_13TensorArgTypeES9_S9_EUllE0_EEvNS0_6detail10TensorInfoIT_T1_EESF_NSC_IKS6_SE_EElS8_S8_SE_T6_)
        /*01c4*/ 	.word	0x0000002c


	//----- nvinfo : EIATTR_FRAME_SIZE
	.align		4
.L_103:
        /*01c8*/ 	.byte	0x04, 0x11
        /*01ca*/ 	.short	(.L_105 - .L_104)
	.align		4
.L_104:
        /*01cc*/ 	.word	index@($__internal_124_$__cuda_sm20_div_u64)
        /*01d0*/ 	.word	0x00000000


	//----- nvinfo : EIATTR_FRAME_SIZE
	.align		4
.L_105:
        /*01d4*/ 	.byte	0x04, 0x11
        /*01d6*/ 	.short	(.L_107 - .L_106)
	.align		4
.L_106:
        /*01d8*/ 	.word	index@($__internal_123_$__cuda_sm20_div_s64)
        /*01dc*/ 	.word	0x00000000


	//----- nvinfo : EIATTR_FRAME_SIZE
	.align		4
.L_107:
        /*01e0*/ 	.byte	0x04, 0x11
        /*01e2*/ 	.short	(.L_109 - .L_108)
	.align		4
.L_108:
        /*01e4*/ 	.word	index@(_ZN2at4cuda17kernelHistogram1DIdhlLi1ELi2ELin1ELNS0_23CUDAHistogramMemoryTypeE0EZNS0_21CUDA_tensor_histogramIdhLb1EEEbNS_6TensorES4_S4_lNS_14AccumulateTypeIT0_Lb1EE4typeES8_NS0_13TensorArgTypeES9_S9_EUllE0_EEvNS0_6detail10TensorInfoIT_T1_EESF_NSC_IKS6_SE_EElS8_S8_SE_T6_)
        /*01e8*/ 	.word	0x00000000


	//----- nvinfo : EIATTR_REGCOUNT
	.align		4
.L_109:
        /*01ec*/ 	.byte	0x04, 0x2f
        /*01ee*/ 	.short	(.L_111 - .L_110)
	.align		4
.L_110:
        /*01f0*/ 	.word	index@(_ZN2at4cuda17kernelHistogram1DIdhlLi1ELi2ELin1ELNS0_23CUDAHistogramMemoryTypeE1EZNS0_21CUDA_tensor_histogramIdhLb1EEEbNS_6TensorES4_S4_lNS_14AccumulateTypeIT0_Lb1EE4typeES8_NS0_13TensorArgTypeES9_S9_EUllE0_EEvNS0_6detail10TensorInfoIT_T1_EESF_NSC_IKS6_SE_EElS8_S8_SE_T6_)
        /*01f4*/ 	.word	0x00000024


	//----- nvinfo : EIATTR_FRAME_SIZE
	.align		4
.L_111:
        /*01f8*/ 	.byte	0x04, 0x11
        /*01fa*/ 	.short	(.L_113 - .L_112)
	.align		4
.L_112:
        /*01fc*/ 	.word	index@($__internal_122_$__cuda_sm20_div_s64)
        /*0200*/ 	.word	0x00000000


	//----- nvinfo : EIATTR_FRAME_SIZE
	.align		4
.L_113:
        /*0204*/ 	.byte	0x04, 0x11
        /*0206*/ 	.short	(.L_115 - .L_114)
	.align		4
.L_114:
        /*0208*/ 	.word	index@(_ZN2at4cuda17kernelHistogram1DIdhlLi1ELi2ELin1ELNS0_23CUDAHistogramMemoryTypeE1EZNS0_21CUDA_tensor_histogramIdhLb1EEEbNS_6TensorES4_S4_lNS_14AccumulateTypeIT0_Lb1EE4typeES8_NS0_13TensorArgTypeES9_S9_EUllE0_EEvNS0_6detail10TensorInfoIT_T1_EESF_NSC_IKS6_SE_EElS8_S8_SE_T6_)
        /*020c*/ 	.word	0x00000000


	//----- nvinfo : EIATTR_REGCOUNT
	.align		4
.L_115:
        /*0210*/ 	.byte	0x04, 0x2f
        /*0212*/ 	.short	(.L_117 - .L_116)
	.align		4
.L_116:
        /*0214*/ 	.word	index@(_ZN2at4cuda17kernelHistogram1DIfalLi1ELi2ELin1ELNS0_23CUDAHistogramMemoryTypeE0EZNS0_21CUDA_tensor_histogramIfaLb1EEEbNS_6TensorES4_S4_lNS_14AccumulateTypeIT0_Lb1EE4typeES8_NS0_13TensorArgTypeES9_S9_EUllE_EEvNS0_6detail10TensorInfoIT_T1_EESF_NSC_IKS6_SE_EElS8_S8_SE_T6_)
        /*0218*/ 	.word	0x0000002c


	//----- nvinfo : EIATTR_FRAME_SIZE
	.align		4
.L_117:
        /*021c*/ 	.byte	0x04, 0x11
        /*021e*/ 	.short	(.L_119 - .L_118)
	.align		4
.L_118:
        /*0220*/ 	.word	index@($__internal_121_$__cuda_sm20_div_u64)
        /*0224*/ 	.word	0x00000000


	//----- nvinfo : EIATTR_FRAME_SIZE
	.align		4
.L_119:
        /*0228*/ 	.byte	0x04, 0x11
        /*022a*/ 	.short	(.L_121 - .L_120)
	.align		4
.L_120:
        /*022c*/ 	.word	index@($__internal_120_$__cuda_sm20_div_s64)
        /*0230*/ 	.word	0x00000000


	//----- nvinfo : EIATTR_FRAME_SIZE
	.align		4
.L_121:
        /*0234*/ 	.byte	0x04, 0x11
        /*0236*/ 	.short	(.L_123 - .L_122)
	.align		4
.L_122:
        /*0238*/ 	.word	index@(_ZN2at4cuda17kernelHistogram1DIfalLi1ELi2ELin1ELNS0_23CUDAHistogramMemoryTypeE0EZNS0_21CUDA_tensor_histogramIfaLb1EEEbNS_6TensorES4_S4_lNS_14AccumulateTypeIT0_Lb1EE4typeES8_NS0_13TensorArgTypeES9_S9_EUllE_EEvNS0_6detail10TensorInfoIT_T1_EESF_NSC_IKS6_SE_EElS8_S8_SE_T6_)
        /*023c*/ 	.word	0x00000000


	//----- nvinfo : EIATTR_REGCOUNT
	.align		4
.L_123:
        /*0240*/ 	.byte	0x04, 0x2f
        /*0242*/ 	.short	(.L_125 - .L_124)
	.align		4
.L_124:
        /*0244*/ 	.word	index@(_ZN2at4cuda17kernelHistogram1DIfalLi1ELi2ELin1ELNS0_23CUDAHistogramMemoryTypeE1EZNS0_21CUDA_tensor_histogramIfaLb1EEEbNS_6TensorES4_S4_lNS_14AccumulateTypeIT0_Lb1EE4typeES8_NS0_13TensorArgTypeES9_S9_EUllE_EEvNS0_6detail10TensorInfoIT_T1_EESF_NSC_IKS6_SE_EElS8_S8_SE_T6_)
        /*0248*/ 	.word	0x00000024


	//----- nvinfo : EIATTR_FRAME_SIZE
	.align		4
.L_125:
        /*024c*/ 	.byte	0x04, 0x11
        /*024e*/ 	.short	(.L_127 - .L_126)
	.align		4
.L_126:
        /*0250*/ 	.word	index@($__internal_119_$__cuda_sm20_div_s64)
        /*0254*/ 	.word	0x00000000


	//----- nvinfo : EIATTR_FRAME_SIZE
	.align		4
.L_127:
        /*0258*/ 	.byte	0x04, 0x11
        /*025a*/ 	.short	(.L_129 - .L_128)
	.align		4
.L_128:
        /*025c*/ 	.word	index@(_ZN2at4cuda17kernelHistogram1DIfalLi1ELi2ELin1ELNS0_23CUDAHistogramMemoryTypeE1EZNS0_21CUDA_tensor_histogramIfaLb1EEEbNS_6TensorES4_S4_lNS_14AccumulateTypeIT0_Lb1EE4typeES8_NS0_13TensorArgTypeES9_S9_EUllE_EEvNS0_6detail10TensorInfoIT_T1_EESF_NSC_IKS6_SE_EElS8_S8_SE_T6_)
        /*0260*/ 	.word	0x00000000


	//----- nvinfo : EIATTR_REGCOUNT
	.align		4
.L_129:
        /*0264*/ 	.byte	0x04, 0x2f
        /*0266*/ 	.short	(.L_131 - .L_130)
	.align		4
.L_130:
        /*0268*/ 	.word	index@(_ZN2at4cuda17kernelHistogram1DIfalLi1ELi2ELin1ELNS0_23CUDAHistogramMemoryTypeE0EZNS0_21CUDA_tensor_histogramIfaLb1EEEbNS_6TensorES4_S4_lNS_14AccumulateTypeIT0_Lb1EE4typeES8_NS0_13TensorArgTypeES9_S9_EUllE0_EEvNS0_6detail10TensorInfoIT_T1_EESF_NSC_IKS6_SE_EElS8_S8_SE_T6_)
        /*026c*/ 	.word	0x0000002c


	//----- nvinfo : EIATTR_FRAME_SIZE
	.align		4
.L_131:
        /*0270*/ 	.byte	0x04, 0x11
        /*0272*/ 	.short	(.L_133 - .L_132)
	.align		4
.L_132:
        /*0274*/ 	.word	index@($__internal_118_$__cuda_sm20_div_u64)
        /*0278*/ 	.word	0x00000000


	//----- nvinfo : EIATTR_FRAME_SIZE
	.align		4
.L_133:
        /*027c*/ 	.byte	0x04, 0x11
        /*027e*/ 	.short	(.L_135 - .L_134)
	.align		4
.L_134:
        /*0280*/ 	.word	index@($__internal_117_$__cuda_sm20_div_s64)
        /*0284*/ 	.word	0x00000000


	//----- nvinfo : EIATTR_FRAME_SIZE
	.align		4
.L_135:
        /*0288*/ 	.byte	0x04, 0x11
        /*028a*/ 	.short	(.L_137 - .L_136)
	.align		4
.L_136:
        /*028c*/ 	.word	index@(_ZN2at4cuda17kernelHistogram1DIfalLi1ELi2ELin1ELNS0_23CUDAHistogramMemoryTypeE0EZNS0_21CUDA_tensor_histogramIfaLb1EEEbNS_6TensorES4_S4_lNS_14AccumulateTypeIT0_Lb1EE4typeES8_NS0_13TensorArgTypeES9_S9_EUllE0_EEvNS0_6detail10TensorInfoIT_T1_EESF_NSC_IKS6_SE_EElS8_S8_SE_T6_)
        /*0290*/ 	.word	0x00000000


	//----- nvinfo : EIATTR_REGCOUNT
	.align		4
.L_137:
        /*0294*/ 	.byte	0x04, 0x2f
        /*0296*/ 	.short	(.L_139 - .L_138)
	.align		4
.L_138:
        /*0298*/ 	.word	index@(_ZN2at4cuda17kernelHistogram1DIfalLi1ELi2ELin1ELNS0_23CUDAHistogramMemoryTypeE1EZNS0_21CUDA_tensor_histogramIfaLb1EEEbNS_6TensorES4_S4_lNS_14AccumulateTypeIT0_Lb1EE4typeES8_NS0_13TensorArgTypeES9_S9_EUllE0_EEvNS0_6detail10TensorInfoIT_T1_EESF_NSC_IKS6_SE_EElS8_S8_SE_T6_)
        /*029c*/ 	.word	0x00000024


	//----- nvinfo : EIATTR_FRAME_SIZE
	.align		4
.L_139:
        /*02a0*/ 	.byte	0x04, 0x11
        /*02a2*/ 	.short	(.L_141 - .L_140)
	.align		4
.L_140:
        /*02a4*/ 	.word	index@($__internal_116_$__cuda_sm20_div_s64)
        /*02a8*/ 	.word	0x00000000


	//----- nvinfo : EIATTR_FRAME_SIZE
	.align		4
.L_141:
        /*02ac*/ 	.byte	0x04, 0x11
        /*02ae*/ 	.short	(.L_143 - .L_142)
	.align		4
.L_142:
        /*02b0*/ 	.word	index@(_ZN2at4cuda17kernelHistogram1DIfalLi1ELi2ELin1ELNS0_23CUDAHistogramMemoryTypeE1EZNS0_21CUDA_tensor_histogramIfaLb1EEEbNS_6TensorES4_S4_lNS_14AccumulateTypeIT0_Lb1EE4typeES8_NS0_13TensorArgTypeES9_S9_EUllE0_EEvNS0_6detail10TensorInfoIT_T1_EESF_NSC_IKS6_SE_EElS8_S8_SE_T6_)
        /*02b4*/ 	.word	0x00000000


	//----- nvinfo : EIATTR_REGCOUNT
	.align		4
.L_143:
        /*02b8*/ 	.byte	0x04, 0x2f
        /*02ba*/ 	.short	(.L_145 - .L_144)
	.align		4
.L_144:
        /*02bc*/ 	.word	index@(_ZN2at4cuda17kernelHistogram1DIlalLi1ELi2ELin1ELNS0_23CUDAHistogramMemoryTypeE0EZNS0_21CUDA_tensor_histogramIlaLb0EEEbNS_6TensorES4_S4_lNS_14AccumulateTypeIT0_Lb1EE4typeES8_NS0_13TensorArgTypeES9_S9_EUllE_EEvNS0_6detail10TensorInfoIT_T1_EESF_NSC_IKS6_SE_EElS8_S8_SE_T6_)
        /*02c0*/ 	.word	0x00000027


	//----- nvinfo : EIATTR_FRAME_SIZE
	.align		4
.L_145:
        /*02c4*/ 	.byte	0x04, 0x11
        /*02c6*/ 	.short	(.L_147 - .L_146)
	.align		4
.L_146:
        /*02c8*/ 	.word	index@($__internal_115_$__cuda_sm20_div_u64)
        /*02cc*/ 	.word	0x00000000


	//----- nvinfo : EIATTR_FRAME_SIZE
	.align		4
.L_147:
        /*02d0*/ 	.byte	0x04, 0x11
        /*02d2*/ 	.short	(.L_149 - .L_148)
	.align		4
.L_148:
        /*02d4*/ 	.word	index@($__internal_114_$__cuda_sm20_div_s64)
        /*02d8*/ 	.word	0x00000000


	//----- nvinfo : EIATTR_FRAME_SIZE
	.align		4
.L_149:
        /*02dc*/ 	.byte	0x04, 0x11
        /*02de*/ 	.short	(.L_151 - .L_150)
	.align		4
.L_150:
        /*02e0*/ 	.word	index@(_ZN2at4cuda17kernelHistogram1DIlalLi1ELi2ELin1ELNS0_23CUDAHistogramMemoryTypeE0EZNS0_21CUDA_tensor_histogramIlaLb0EEEbNS_6TensorES4_S4_lNS_14AccumulateTypeIT0_Lb1EE4typeES8_NS0_13TensorArgTypeES9_S9_EUllE_EEvNS0_6detail10TensorInfoIT_T1_EESF_NSC_IKS6_SE_EElS8_S8_SE_T6_)
        /*02e4*/ 	.word	0x00000000


	//----- nvinfo : EIATTR_REGCOUNT
	.align		4
.L_151:
        /*02e8*/ 	.byte	0x04, 0x2f
        /*02ea*/ 	.short	(.L_153 - .L_152)
	.align		4
.L_152:
        /*02ec*/ 	.word	index@(_ZN2at4cuda17kernelHistogram1DIlalLi1ELi2ELin1ELNS0_23CUDAHistogramMemoryTypeE1EZNS0_21CUDA_tensor_histogramIlaLb0EEEbNS_6TensorES4_S4_lNS_14AccumulateTypeIT0_Lb1EE4typeES8_NS0_13TensorArgTypeES9_S9_EUllE_EEvNS0_6detail10TensorInfoIT_T1_EESF_NSC_IKS6_SE_EElS8_S8_SE_T6_)
        /*02f0*/ 	.word	0x00000026


	//----- nvinfo : EIATTR_FRAME_SIZE
	.align		4
.L_153:
        /*02f4*/ 	.byte	0x04, 0x11
        /*02f6*/ 	.short	(.L_155 - .L_154)
	.align		4
.L_154:
        /*02f8*/ 	.word	index@($__internal_113_$__cuda_sm20_div_u64)
        /*02fc*/ 	.word	0x00000000


	//----- nvinfo : EIATTR_FRAME_SIZE
	.align		4
.L_155:
        /*0300*/ 	.byte	0x04, 0x11
        /*0302*/ 	.short	(.L_157 - .L_156)
	.align		4
.L_156:
        /*0304*/ 	.word	index@($__internal_112_$__cuda_sm20_div_s64)
        /*0308*/ 	.word	0x00000000


	//----- nvinfo : EIATTR_FRAME_SIZE
	.align		4
.L_157:
        /*030c*/ 	.byte	0x04, 0x11
        /*030e*/ 	.short	(.L_159 - .L_158)
	.align		4
.L_158:
        /*0310*/ 	.word	index@(_ZN2at4cuda17kernelHistogram1DIlalLi1ELi2ELin1ELNS0_23CUDAHistogramMemoryTypeE1EZNS0_21CUDA_tensor_histogramIlaLb0EEEbNS_6TensorES4_S4_lNS_14AccumulateTypeIT0_Lb1EE4typeES8_NS0_13TensorArgTypeES9_S9_EUllE_EEvNS0_6detail10TensorInfoIT_T1_EESF_NSC_IKS6_SE_EElS8_S8_SE_T6_)
        /*0314*/ 	.word	0x00000000


	//----- nvinfo : EIATTR_REGCOUNT
	.align		4
.L_159:
        /*0318*/ 	.byte	0x04, 0x2f
        /*031a*/ 	.short	(.L_161 - .L_160)
	.align		4
.L_160:
        /*031c*/ 	.word	index@(_ZN2at4cuda17kernelHistogram1DIlalLi1ELi2ELin1ELNS0_23CUDAHistogramMemoryTypeE0EZNS0_21CUDA_tensor_histogramIlaLb0EEEbNS_6TensorES4_S4_lNS_14AccumulateTypeIT0_Lb1EE4typeES8_NS0_13TensorArgTypeES9_S9_EUllE0_EEvNS0_6detail10TensorInfoIT_T1_EESF_NSC_IKS6_SE_EElS8_S8_SE_T6_)
        /*0320*/ 	.word	0x00000028


	//----- nvinfo : EIATTR_FRAME_SIZE
	.align		4
.L_161:
        /*0324*/ 	.byte	0x04, 0x11
        /*0326*/ 	.short	(.L_163 - .L_162)
	.align		4
.L_162:
        /*0328*/ 	.word	index@($__internal_111_$__cuda_sm20_div_u64)
        /*032c*/ 	.word	0x00000000


	//----- nvinfo : EIATTR_FRAME_SIZE
	.align		4
.L_163:
        /*0330*/ 	.byte	0x04, 0x11
        /*0332*/ 	.short	(.L_165 - .L_164)
	.align		4
.L_164:
        /*0334*/ 	.word	index@($__internal_110_$__cuda_sm20_div_s64)
        /*0338*/ 	.word	0x00000000


	//----- nvinfo : EIATTR_FRAME_SIZE
	.align		4
.L_165:
        /*033c*/ 	.byte	0x04, 0x11
        /*033e*/ 	.short	(.L_167 - .L_166)
	.align		4
.L_166:
        /*0340*/ 	.word	index@(_ZN2at4cuda17kernelHistogram1DIlalLi1ELi2ELin1ELNS0_23CUDAHistogramMemoryTypeE0EZNS0_21CUDA_tensor_histogramIlaLb0EEEbNS_6TensorES4_S4_lNS_14AccumulateTypeIT0_Lb1EE4typeES8_NS0_13TensorArgTypeES9_S9_EUllE0_EEvNS0_6detail10TensorInfoIT_T1_EESF_NSC_IKS6_SE_EElS8_S8_SE_T6_)
        /*0344*/ 	.word	0x00000000


	//----- nvinfo : EIATTR_REGCOUNT
	.align		4
.L_167:
        /*0348*/ 	.byte	0x04, 0x2f
        /*034a*/ 	.short	(.L_169 - .L_168)
	.align		4
.L_168:
        /*034c*/ 	.word	index@(_ZN2at4cuda17kernelHistogram1DIlalLi1ELi2ELin1ELNS0_23CUDAHistogramMemoryTypeE1EZNS0_21CUDA_tensor_histogramIlaLb0EEEbNS_6TensorES4_S4_lNS_14AccumulateTypeIT0_Lb1EE4typeES8_NS0_13TensorArgTypeES9_S9_EUllE0_EEvNS0_6detail10TensorInfoIT_T1_EESF_NSC_IKS6_SE_EElS8_S8_SE_T6_)
        /*0350*/ 	.word	0x00000026


	//----- nvinfo : EIATTR_FRAME_SIZE
	.align		4
.L_169:
        /*0354*/ 	.byte	0x04, 0x11
        /*0356*/ 	.short	(.L_171 - .L_170)
	.align		4
.L_170:
        /*0358*/ 	.word	index@($__internal_109_$__cuda_sm20_div_u64)
        /*035c*/ 	.word	0x00000000


	//----- nvinfo : EIATTR_FRAME_SIZE
	.align		4
.L_171:
        /*0360*/ 	.byte	0x04, 0x11
        /*0362*/ 	.short	(.L_173 - .L_172)
	.align		4
.L_172:
        /*0364*/ 	.word	index@($__internal_108_$__cuda_sm20_div_s64)
        /*0368*/ 	.word	0x00000000


	//----- nvinfo : EIATTR_FRAME_SIZE
	.align		4
.L_173:
        /*036c*/ 	.byte	0x04, 0x11
        /*036e*/ 	.short	(.L_175 - .L_174)
	.align		4
.L_174:
        /*0370*/ 	.word	index@(_ZN2at4cuda17kernelHistogram1DIlalLi1ELi2ELin1ELNS0_23CUDAHistogramMemoryTypeE1EZNS0_21CUDA_tensor_histogramIlaLb0EEEbNS_6TensorES4_S4_lNS_14AccumulateTypeIT0_Lb1EE4typeES8_NS0_13TensorArgTypeES9_S9_EUllE0_EEvNS0_6detail10TensorInfoIT_T1_EESF_NSC_IKS6_SE_EElS8_S8_SE_T6_)
        /*0374*/ 	.word	0x00000000


	//----- nvinfo : EIATTR_REGCOUNT
	.align		4
.L_175:
        /*0378*/ 	.byte	0x04, 0x2f
        /*037a*/ 	.short	(.L_177 - .L_176)
	.align		4
.L_176:
        /*037c*/ 	.word	index@(_ZN2at4cuda17kernelHistogram1DIdalLi1ELi2ELin1ELNS0_23CUDAHistogramMemoryTypeE0EZNS0_21CUDA_tensor_histogramIdaLb1EEEbNS_6TensorES4_S4_lNS_14AccumulateTypeIT0_Lb1EE4typeES8_NS0_13TensorArgTypeES9_S9_EUllE_EEvNS0_6detail10TensorInfoIT_T1_EESF_NSC_IKS6_SE_EElS8_S8_SE_T6_)
        /*0380*/ 	.word	0x0000002c


	//----- nvinfo : EIATTR_FRAME_SIZE
	.align		4
.L_177:
        /*0384*/ 	.byte	0x04, 0x11
        /*0386*/ 	.short	(.L_179 - .L_178)
	.align		4
.L_178:
        /*0388*/ 	.word	index@($__internal_107_$__cuda_sm20_div_u64)
        /*038c*/ 	.word	0x00000000


	//----- nvinfo : EIATTR_FRAME_SIZE
	.align		4
.L_179:
        /*0390*/ 	.byte	0x04, 0x11
        /*0392*/ 	.short	(.L_181 - .L_180)
	.align		4
.L_180:
        /*0394*/ 	.word	index@($__internal_106_$__cuda_sm20_div_s64)
        /*0398*/ 	.word	0x00000000


	//----- nvinfo : EIATTR_FRAME_SIZE
	.align		4
.L_181:
        /*039c*/ 	.byte	0x04, 0x11
        /*039e*/ 	.short	(.L_183 - .L_182)
	.align		4
.L_182:
        /*03a0*/ 	.word	index@(_ZN2at4cuda17kernelHistogram1DIdalLi1ELi2ELin1ELNS0_23CUDAHistogramMemoryTypeE0EZNS0_21CUDA_tensor_histogramIdaLb1EEEbNS_6TensorES4_S4_lNS_14AccumulateTypeIT0_Lb1EE4typeES8_NS0_13TensorArgTypeES9_S9_EUllE_EEvNS0_6detail10TensorInfoIT_T1_EESF_NSC_IKS6_SE_EElS8_S8_SE_T6_)
        /*03a4*/ 	.word	0x00000000


	//----- nvinfo : EIATTR_REGCOUNT
	.align		4
.L_183:
        /*03a8*/ 	.byte	0x04, 0x2f
        /*03aa*/ 	.short	(.L_185 - .L_184)
	.align		4
.L_184:
        /*03ac*/ 	.word	index@(_ZN2at4cuda17kernelHistogram1DIdalLi1ELi2ELin1ELNS0_23CUDAHistogramMemoryTypeE1EZNS0_21CUDA_tensor_histogramIdaLb1EEEbNS_6TensorES4_S4_lNS_14AccumulateTypeIT0_Lb1EE4typeES8_NS0_13TensorArgTypeES9_S9_EUllE_EEvNS0_6detail10TensorInfoIT_T1_EESF_NSC_IKS6_SE_EElS8_S8_SE_T6_)
        /*03b0*/ 	.word	0x00000024


	//----- nvinfo : EIATTR_FRAME_SIZE
	.align		4
.L_185:
        /*03b4*/ 	.byte	0x04, 0x11
        /*03b6*/ 	.short	(.L_187 - .L_186)
	.align		4
.L_186:
        /*03b8*/ 	.word	index@($__internal_105_$__cuda_sm20_div_s64)
        /*03bc*/ 	.word	0x00000000


	//----- nvinfo : EIATTR_FRAME_SIZE
	.align		4
.L_187:
        /*03c0*/ 	.byte	0x04, 0x11
        /*03c2*/ 	.short	(.L_189 - .L_188)
	.align		4
.L_188:
        /*03c4*/ 	.word	index@(_ZN2at4cuda17kernelHistogram1DIdalLi1ELi2ELin1ELNS0_23CUDAHistogramMemoryTypeE1EZNS0_21CUDA_tensor_histogramIdaLb1EEEbNS_6TensorES4_S4_lNS_14AccumulateTypeIT0_Lb1EE4typeES8_NS0_13TensorArgTypeES9_S9_EUllE_EEvNS0_6detail10TensorInfoIT_T1_EESF_NSC_IKS6_SE_EElS8_S8_SE_T6_)
        /*03c8*/ 	.word	0x00000000


	//----- nvinfo : EIATTR_REGCOUNT
	.align		4
.L_189:
        /*03cc*/ 	.byte	0x04, 0x2f
        /*03ce*/ 	.short	(.L_191 - .L_190)
	.align		4
.L_190:
        /*03d0*/ 	.word	index@(_ZN2at4cuda17kernelHistogram1DIdalLi1ELi2ELin1ELNS0_23CUDAHistogramMemoryTypeE0EZNS0_21CUDA_tensor_histogramIdaLb1EEEbNS_6TensorES4_S4_lNS_14AccumulateTypeIT0_Lb1EE4typeES8_NS0_13TensorArgTypeES9_S9_EUllE0_EEvNS0_6detail10TensorInfoIT_T1_EESF_NSC_IKS6_SE_EElS8_S8_SE_T6_)
        /*03d4*/ 	.word	0x0000002c


	//----- nvinfo : EIATTR_FRAME_SIZE
	.align		4
.L_191:
        /*03d8*/ 	.byte	0x04, 0x11
        /*03da*/ 	.short	(.L_193 - .L_192)
	.align		4
.L_192:
        /*03dc*/ 	.word	index@($__internal_104_$__cuda_sm20_div_u64)
        /*03e0*/ 	.word	0x00000000


	//----- nvinfo : EIATTR_FRAME_SIZE
	.align		4
.L_193:
        /*03e4*/ 	.byte	0x04, 0x11
        /*03e6*/ 	.short	(.L_195 - .L_194)
	.align		4
.L_194:
        /*03e8*/ 	.word	index@($__internal_103_$__cuda_sm20_div_s64)
        /*03ec*/ 	.word	0x00000000


	//----- nvinfo : EIATTR_FRAME_SIZE
	.align		4
.L_195:
        /*03f0*/ 	.byte	0x04, 0x11
        /*03f2*/ 	.short	(.L_197 - .L_196)
	.align		4
.L_196:
        /*03f4*/ 	.word	index@(_ZN2at4cuda17kernelHistogram1DIdalLi1ELi2ELin1ELNS0_23CUDAHistogramMemoryTypeE0EZNS0_21CUDA_tensor_histogramIdaLb1EEEbNS_6TensorES4_S4_lNS_14AccumulateTypeIT0_Lb1EE4typeES8_NS0_13TensorArgTypeES9_S9_EUllE0_EEvNS0_6detail10TensorInfoIT_T1_EESF_NSC_IKS6_SE_EElS8_S8_SE_T6_)
        /*03f8*/ 	.word	0x00000000


	//----- nvinfo : EIATTR_REGCOUNT
	.align		4
.L_197:
        /*03fc*/ 	.byte	0x04, 0x2f
        /*03fe*/ 	.short	(.L_199 - .L_198)
	.align		4
.L_198:
        /*0400*/ 	.word	index@(_ZN2at4cuda17kernelHistogram1DIdalLi1ELi2ELin1ELNS0_23CUDAHistogramMemoryTypeE1EZNS0_21CUDA_tensor_histogramIdaLb1EEEbNS_6TensorES4_S4_lNS_14AccumulateTypeIT0_Lb1EE4typeES8_NS0_13TensorArgTypeES9_S9_EUllE0_EEvNS0_6detail10TensorInfoIT_T1_EESF_NSC_IKS6_SE_EElS8_S8_SE_T6_)
        /*0404*/ 	.word	0x00000024


	//----- nvinfo : EIATTR_FRAME_SIZE
	.align		4
.L_199:
        /*0408*/ 	.byte	0x04, 0x11
        /*040a*/ 	.short	(.L_201 - .L_200)
	.align		4
.L_200:
        /*040c*/ 	.word	index@($__internal_102_$__cuda_sm20_div_s64)
        /*0410*/ 	.word	0x00000000


	//----- nvinfo : EIATTR_FRAME_SIZE
	.align		4
.L_201:
        /*0414*/ 	.byte	0x04, 0x11
        /*0416*/ 	.short	(.L_203 - .L_202)
	.align		4
.L_202:
        /*0418*/ 	.word	index@(_ZN2at4cuda17kernelHistogram1DIdalLi1ELi2ELin1ELNS0_23CUDAHistogramMemoryTypeE1EZNS0_21CUDA_tensor_histogramIdaLb1EEEbNS_6TensorES4_S4_lNS_14AccumulateTypeIT0_Lb1EE4typeES8_NS0_13TensorArgTypeES9_S9_EUllE0_EEvNS0_6detail10TensorInfoIT_T1_EESF_NSC_IKS6_SE_EElS8_S8_SE_T6_)
        /*041c*/ 	.word	0x00000000


	//----- nvinfo : EIATTR_REGCOUNT
	.align		4
.L_203:
        /*0420*/ 	.byte	0x04, 0x2f
        /*0422*/ 	.short	(.L_205 - .L_204)
	.align		4
.L_204:
        /*0424*/ 	.word	index@(_ZN2at4cuda17kernelHistogram1DIfilLi1ELi2ELin1ELNS0_23CUDAHistogramMemoryTypeE0EZNS0_21CUDA_tensor_histogramIfiLb1EEEbNS_6TensorES4_S4_lNS_14AccumulateTypeIT0_Lb1EE4typeES8_NS0_13TensorArgTypeES9_S9_EUllE_EEvNS0_6detail10TensorInfoIT_T1_EESF_NSC_IKS6_SE_EElS8_S8_SE_T6_)
        /*0428*/ 	.word	0x0000002c


	//----- nvinfo : EIATTR_FRAME_SIZE
	.align		4
.L_205:
        /*042c*/ 	.byte	0x04, 0x11
        /*042e*/ 	.short	(.L_207 - .L_206)
	.align		4
.L_206:
        /*0430*/ 	.word	index@($__internal_101_$__cuda_sm20_div_u64)
        /*0434*/ 	.word	0x00000000


	//----- nvinfo : EIATTR_FRAME_SIZE
	.align		4
.L_207:
        /*0438*/ 	.byte	0x04, 0x11
        /*043a*/ 	.short	(.L_209 - .L_208)
	.align		4
.L_208:
        /*043c*/ 	.word	index@($__internal_100_$__cuda_sm20_div_s64)
        /*0440*/ 	.word	0x00000000


	//----- nvinfo : EIATTR_FRAME_SIZE
	.align		4
.L_209:
        /*0444*/ 	.byte	0x04, 0x11
        /*0446*/ 	.short	(.L_211 - .L_210)
	.align		4
.L_210:
        /*0448*/ 	.word	index@(_ZN2at4cuda17kernelHistogram1DIfilLi1ELi2ELin1ELNS0_23CUDAHistogramMemoryTypeE0EZNS0_21CUDA_tensor_histogramIfiLb1EEEbNS_6TensorES4_S4_lNS_14AccumulateTypeIT0_Lb1EE4typeES8_NS0_13TensorArgTypeES9_S9_EUllE_EEvNS0_6detail10TensorInfoIT_T1_EESF_NSC_IKS6_SE_EElS8_S8_SE_T6_)
        /*044c*/ 	.word	0x00000000


	//----- nvinfo : EIATTR_REGCOUNT
	.align		4
.L_211:
        /*0450*/ 	.byte	0x04, 0x2f
        /*0452*/ 	.short	(.L_213 - .L_212)
	.align		4
.L_212:
        /*0454*/ 	.word	index@(_ZN2at4cuda17kernelHistogram1DIfilLi1ELi2ELin1ELNS0_23CUDAHistogramMemoryTypeE1EZNS0_21CUDA_tensor_histogramIfiLb1EEEbNS_6TensorES4_S4_lNS_14AccumulateTypeIT0_Lb1EE4typeES8_NS0_13TensorArgTypeES9_S9_EUllE_EEvNS0_6detail10TensorInfoIT_T1_EESF_NSC_IKS6_SE_EElS8_S8_SE_T6_)
        /*0458*/ 	.word	0x00000024


	//----- nvinfo : EIATTR_FRAME_SIZE
	.align		4
.L_213:
        /*045c*/ 	.byte	0x04, 0x11
        /*045e*/ 	.short	(.L_215 - .L_214)
	.align		4
.L_214:
        /*0460*/ 	.word	index@($__internal_99_$__cuda_sm20_div_s64)
        /*0464*/ 	.word	0x00000000


	//----- nvinfo : EIATTR_FRAME_SIZE
	.align		4
.L_215:
        /*0468*/ 	.byte	0x04, 0x11
        /*046a*/ 	.short	(.L_217 - .L_216)
	.align		4
.L_216:
        /*046c*/ 	.word	index@(_ZN2at4cuda17kernelHistogram1DIfilLi1ELi2ELin1ELNS0_23CUDAHistogramMemoryTypeE1EZNS0_21CUDA_tensor_histogramIfiLb1EEEbNS_6TensorES4_S4_lNS_14AccumulateTypeIT0_Lb1EE4typeES8_NS0_13TensorArgTypeES9_S9_EUllE_EEvNS0_6detail10TensorInfoIT_T1_EESF_NSC_IKS6_SE_EElS8_S8_SE_T6_)
        /*0470*/ 	.word	0x00000000


	//----- nvinfo : EIATTR_REGCOUNT
	.align		4
.L_217:
        /*0474*/ 	.byte	0x04, 0x2f
        /*0476*/ 	.short	(.L_219 - .L_218)
	.align		4
.L_218:
        /*0478*/ 	.word	index@(_ZN2at4cuda17kernelHistogram1DIfilLi1ELi2ELin1ELNS0_23CUDAHistogramMemoryTypeE0EZNS0_21CUDA_tensor_histogramIfiLb1EEEbNS_6TensorES4_S4_lNS_14AccumulateTypeIT0_Lb1EE4typeES8_NS0_13TensorArgTypeES9_S9_EUllE0_EEvNS0_6detail10TensorInfoIT_T1_EESF_NSC_IKS6_SE_EElS8_S8_SE_T6_)
        /*047c*/ 	.word	0x0000002c


	//----- nvinfo : EIATTR_FRAME_SIZE
	.align		4
.L_219:
        /*0480*/ 	.byte	0x04, 0x11
        /*0482*/ 	.short	(.L_221 - .L_220)
	.align		4
.L_220:
        /*0484*/ 	.word	index@($__internal_98_$__cuda_sm20_div_u64)
        /*0488*/ 	.word	0x00000000


	//----- nvinfo : EIATTR_FRAME_SIZE
	.align		4
.L_221:
        /*048c*/ 	.byte	0x04, 0x11
        /*048e*/ 	.short	(.L_223 - .L_222)
	.align		4
.L_222:
        /*0490*/ 	.word	index@($__internal_97_$__cuda_sm20_div_s64)
        /*0494*/ 	.word	0x00000000


	//----- nvinfo : EIATTR_FRAME_SIZE
	.align		4
.L_223:
        /*0498*/ 	.byte	0x04, 0x11
        /*049a*/ 	.short	(.L_225 - .L_224)
	.align		4
.L_224:
        /*049c*/ 	.word	index@(_ZN2at4cuda17kernelHistogram1DIfilLi1ELi2ELin1ELNS0_23CUDAHistogramMemoryTypeE0EZNS0_21CUDA_tensor_histogramIfiLb1EEEbNS_6TensorES4_S4_lNS_14AccumulateTypeIT0_Lb1EE4typeES8_NS0_13TensorArgTypeES9_S9_EUllE0_EEvNS0_6detail10TensorInfoIT_T1_EESF_NSC_IKS6_SE_EElS8_S8_SE_T6_)
        /*04a0*/ 	.word	0x00000000


	//----- nvinfo : EIATTR_REGCOUNT
	.align		4
.L_225:
        /*04a4*/ 	.byte	0x04, 0x2f
        /*04a6*/ 	.short	(.L_227 - .L_226)
	.align		4
.L_226:
        /*04a8*/ 	.word	index@(_ZN2at4cuda17kernelHistogram1DIfilLi1ELi2ELin1ELNS0_23CUDAHistogramMemoryTypeE1EZNS0_21CUDA_tensor_histogramIfiLb1EEEbNS_6TensorES4_S4_lNS_14AccumulateTypeIT0_Lb1EE4typeES8_NS0_13TensorArgTypeES9_S9_EUllE0_EEvNS0_6detail10TensorInfoIT_T1_EESF_NSC_IKS6_SE_EElS8_S8_SE_T6_)
        /*04ac*/ 	.word	0x00000024


	//----- nvinfo : EIATTR_FRAME_SIZE
	.align		4
.L_227:
        /*04b0*/ 	.byte	0x04, 0x11
        /*04b2*/ 	.short	(.L_229 - .L_228)
	.align		4
.L_228:
        /*04b4*/ 	.word	index@($__internal_96_$__cuda_sm20_div_s64)
        /*04b8*/ 	.word	0x00000000


	//----- nvinfo : EIATTR_FRAME_SIZE
	.align		4
.L_229:
        /*04bc*/ 	.byte	0x04, 0x11
        /*04be*/ 	.short	(.L_231 - .L_230)
	.align		4
.L_230:
        /*04c0*/ 	.word	index@(_ZN2at4cuda17kernelHistogram1DIfilLi1ELi2ELin1ELNS0_23CUDAHistogramMemoryTypeE1EZNS0_21CUDA_tensor_histogramIfiLb1EEEbNS_6TensorES4_S4_lNS_14AccumulateTypeIT0_Lb1EE4typeES8_NS0_13TensorArgTypeES9_S9_EUllE0_EEvNS0_6detail10TensorInfoIT_T1_EESF_NSC_IKS6_SE_EElS8_S8_SE_T6_)
        /*04c4*/ 	.word	0x00000000


	//----- nvinfo : EIATTR_REGCOUNT
	.align		4
.L_231:
        /*04c8*/ 	.byte	0x04, 0x2f
        /*04ca*/ 	.short	(.L_233 - .L_232)
	.align		4
.L_232:
        /*04cc*/ 	.word	index@(_ZN2at4cuda17kernelHistogram1DIlilLi1ELi2ELin1ELNS0_23CUDAHistogramMemoryTypeE0EZNS0_21CUDA_tensor_histogramIliLb0EEEbNS_6TensorES4_S4_lNS_14AccumulateTypeIT0_Lb1EE4typeES8_NS0_13TensorArgTypeES9_S9_EUllE_EEvNS0_6detail10TensorInfoIT_T1_EESF_NSC_IKS6_SE_EElS8_S8_SE_T6_)
        /*04d0*/ 	.word	0x00000027


	//----- nvinfo : EIATTR_FRAME_SIZE
	.align		4
.L_233:
        /*04d4*/ 	.byte	0x04, 0x11
        /*04d6*/ 	.short	(.L_235 - .L_234)
	.align		4
.L_234:
        /*04d8*/ 	.word	index@($__internal_95_$__cuda_sm20_div_u64)
        /*04dc*/ 	.word	0x00000000


	//----- nvinfo : EIATTR_FRAME_SIZE
	.align		4
.L_235:
        /*04e0*/ 	.byte	0x04, 0x11
        /*04e2*/ 	.short	(.L_237 - .L_236)
	.align		4
.L_236:
        /*04e4*/ 	.word	index@($__internal_94_$__cuda_sm20_div_s64)
        /*04e8*/ 	.word	0x00000000


	//----- nvinfo : EIATTR_FRAME_SIZE
	.align		4
.L_237:
        /*04ec*/ 	.byte	0x04, 0x11
        /*04ee*/ 	.short	(.L_239 - .L_238)
	.align		4
.L_238:
        /*04f0*/ 	.word	index@(_ZN2at4cuda17kernelHistogram1DIlilLi1ELi2ELin1ELNS0_23CUDAHistogramMemoryTypeE0EZNS0_21CUDA_tensor_histogramIliLb0EEEbNS_6TensorES4_S4_lNS_14AccumulateTypeIT0_Lb1EE4typeES8_NS0_13TensorArgTypeES9_S9_EUllE_EEvNS0_6detail10TensorInfoIT_T1_EESF_NSC_IKS6_SE_EElS8_S8_SE_T6_)
        /*04f4*/ 	.word	0x00000000


	//----- nvinfo : EIATTR_REGCOUNT
	.align		4
.L_239:
        /*04f8*/ 	.byte	0x04, 0x2f
        /*04fa*/ 	.short	(.L_241 - .L_240)
	.align		4
.L_240:
        /*04fc*/ 	.word	index@(_ZN2at4cuda17kernelHistogram1DIlilLi1ELi2ELin1ELNS0_23CUDAHistogramMemoryTypeE1EZNS0_21CUDA_tensor_histogramIliLb0EEEbNS_6TensorES4_S4_lNS_14AccumulateTypeIT0_Lb1EE4typeES8_NS0_13TensorArgTypeES9_S9_EUllE_EEvNS0_6detail10TensorInfoIT_T1_EESF_NSC_IKS6_SE_EElS8_S8_SE_T6_)
        /*0500*/ 	.word	0x00000026


	//----- nvinfo : EIATTR_FRAME_SIZE
	.align		4
.L_241:
        /*0504*/ 	.byte	0x04, 0x11
        /*0506*/ 	.short	(.L_243 - .L_242)
	.align		4
.L_242:
        /*0508*/ 	.word	index@($__internal_93_$__cuda_sm20_div_u64)
        /*050c*/ 	.word	0x00000000


	//----- nvinfo : EIATTR_FRAME_SIZE
	.align		4
.L_243:
        /*0510*/ 	.byte	0x04, 0x11
        /*0512*/ 	.short	(.L_245 - .L_244)
	.align		4
.L_244:
        /*0514*/ 	.word	index@($__internal_92_$__cuda_sm20_div_s64)
        /*0518*/ 	.word	0x00000000


	//----- nvinfo : EIATTR_FRAME_SIZE
	.align		4
.L_245:
        /*051c*/ 	.byte	0x04, 0x11
        /*051e*/ 	.short	(.L_247 - .L_246)
	.align		4
.L_246:
        /*0520*/ 	.word	index@(_ZN2at4cuda17kernelHistogram1DIlilLi1ELi2ELin1ELNS0_23CUDAHistogramMemoryTypeE1EZNS0_21CUDA_tensor_histogramIliLb0EEEbNS_6TensorES4_S4_lNS_14AccumulateTypeIT0_Lb1EE4typeES8_NS0_13TensorArgTypeES9_S9_EUllE_EEvNS0_6detail10TensorInfoIT_T1_EESF_NSC_IKS6_SE_EElS8_S8_SE_T6_)
        /*0524*/ 	.word	0x00000000


	//----- nvinfo : EIATTR_REGCOUNT
	.align		4
.L_247:
        /*0528*/ 	.byte	0x04, 0x2f
        /*052a*/ 	.short	(.L_249 - .L_248)
	.align		4
.L_248:
        /*052c*/ 	.word	index@(_ZN2at4cuda17kernelHistogram1DIlilLi1ELi2ELin1ELNS0_23CUDAHistogramMemoryTypeE0EZNS0_21CUDA_tensor_histogramIliLb0EEEbNS_6TensorES4_S4_lNS_14AccumulateTypeIT0_Lb1EE4typeES8_NS0_13TensorArgTypeES9_S9_EUllE0_EEvNS0_6detail10TensorInfoIT_T1_EESF_NSC_IKS6_SE_EElS8_S8_SE_T6_)
        /*0530*/ 	.word	0x00000028


	//----- nvinfo : EIATTR_FRAME_SIZE
	.align		4
.L_249:
        /*0534*/ 	.byte	0x04, 0x11
        /*0536*/ 	.short	(.L_251 - .L_250)
	.align		4
.L_250:
        /*0538*/ 	.word	index@($__internal_91_$__cuda_sm20_div_u64)
        /*053c*/ 	.word	0x00000000


	//----- nvinfo : EIATTR_FRAME_SIZE
	.align		4
.L_251:
        /*0540*/ 	.byte	0x04, 0x11
        /*0542*/ 	.short	(.L_253 - .L_252)
	.align		4
.L_252:
        /*0544*/ 	.word	index@($__internal_90_$__cuda_sm20_div_s64)
        /*0548*/ 	.word	0x00000000


	//----- nvinfo : EIATTR_FRAME_SIZE
	.align		4
.L_253:
        /*054c*/ 	.byte	0x04, 0x11
        /*054e*/ 	.short	(.L_255 - .L_254)
	.align		4
.L_254:
        /*0550*/ 	.word	index@(_ZN2at4cuda17kernelHistogram1DIlilLi1ELi2ELin1ELNS0_23CUDAHistogramMemoryTypeE0EZNS0_21CUDA_tensor_histogramIliLb0EEEbNS_6TensorES4_S4_lNS_14AccumulateTypeIT0_Lb1EE4typeES8_NS0_13TensorArgTypeES9_S9_EUllE0_EEvNS0_6detail10TensorInfoIT_T1_EESF_NSC_IKS6_SE_EElS8_S8_SE_T6_)
        /*0554*/ 	.word	0x00000000


	//----- nvinfo : EIATTR_REGCOUNT
	.align		4
.L_255:
        /*0558*/ 	.byte	0x04, 0x2f
        /*055a*/ 	.short	(.L_257 - .L_256)
	.align		4
.L_256:
        /*055c*/ 	.word	index@(_ZN2at4cuda17kernelHistogram1DIlilLi1ELi2ELin1ELNS0_23CUDAHistogramMemoryTypeE1EZNS0_21CUDA_tensor_histogramIliLb0EEEbNS_6TensorES4_S4_lNS_14AccumulateTypeIT0_Lb1EE4typeES8_NS0_13TensorArgTypeES9_S9_EUllE0_EEvNS0_6detail10TensorInfoIT_T1_EESF_NSC_IKS6_SE_EElS8_S8_SE_T6_)
        /*0560*/ 	.word	0x00000026


	//----- nvinfo : EIATTR_FRAME_SIZE
	.align		4
.L_257:
        /*0564*/ 	.byte	0x04, 0x11
        /*0566*/ 	.short	(.L_259 - .L_258)
	.align		4
.L_258:
        /*0568*/ 	.word	index@($__internal_89_$__cuda_sm20_div_u64)
        /*056c*/ 	.word	0x00000000


	//----- nvinfo : EIATTR_FRAME_SIZE
	.align		4
.L_259:
        /*0570*/ 	.byte	0x04, 0x11
        /*0572*/ 	.short	(.L_261 - .L_260)
	.align		4
.L_260:
        /*0574*/ 	.word	index@($__internal_88_$__cuda_sm20_div_s64)
        /*0578*/ 	.word	0x00000000


	//----- nvinfo : EIATTR_FRAME_SIZE
	.align		4
.L_261:
        /*057c*/ 	.byte	0x04, 0x11
        /*057e*/ 	.short	(.L_263 - .L_262)
	.align		4
.L_262:
        /*0580*/ 	.word	index@(_ZN2at4cuda17kernelHistogram1DIlilLi1ELi2ELin1ELNS0_23CUDAHistogramMemoryTypeE1EZNS0_21CUDA_tensor_histogramIliLb0EEEbNS_6TensorES4_S4_lNS_14AccumulateTypeIT0_Lb1EE4typeES8_NS0_13TensorArgTypeES9_S9_EUllE0_EEvNS0_6detail10TensorInfoIT_T1_EESF_NSC_IKS6_SE_EElS8_S8_SE_T6_)
        /*0584*/ 	.word	0x00000000


	//----- nvinfo : EIATTR_REGCOUNT
	.align		4
.L_263:
        /*0588*/ 	.byte	0x04, 0x2f
        /*058a*/ 	.short	(.L_265 - .L_264)
	.align		4
.L_264:
        /*058c*/ 	.word	index@(_ZN2at4cuda17kernelHistogram1DIdilLi1ELi2ELin1ELNS0_23CUDAHistogramMemoryTypeE0EZNS0_21CUDA_tensor_histogramIdiLb1EEEbNS_6TensorES4_S4_lNS_14AccumulateTypeIT0_Lb1EE4typeES8_NS0_13TensorArgTypeES9_S9_EUllE_EEvNS0_6detail10TensorInfoIT_T1_EESF_NSC_IKS6_SE_EElS8_S8_SE_T6_)
        /*0590*/ 	.word	0x0000002c


	//----- nvinfo : EIATTR_FRAME_SIZE
	.align		4
.L_265:
        /*0594*/ 	.byte	0x04, 0x11
        /*0596*/ 	.short	(.L_267 - .L_266)
	.align		4
.L_266:
        /*0598*/ 	.word	index@($__internal_87_$__cuda_sm20_div_u64)
        /*059c*/ 	.word	0x00000000


	//----- nvinfo : EIATTR_FRAME_SIZE
	.align		4
.L_267:
        /*05a0*/ 	.byte	0x04, 0x11
        /*05a2*/ 	.short	(.L_269 - .L_268)
	.align		4
.L_268:
        /*05a4*/ 	.word	index@($__internal_86_$__cuda_sm20_div_s64)
        /*05a8*/ 	.word	0x00000000


	//----- nvinfo : EIATTR_FRAME_SIZE
	.align		4
.L_269:
        /*05ac*/ 	.byte	0x04, 0x11
        /*05ae*/ 	.short	(.L_271 - .L_270)
	.align		4
.L_270:
        /*05b0*/ 	.word	index@(_ZN2at4cuda17kernelHistogram1DIdilLi1ELi2ELin1ELNS0_23CUDAHistogramMemoryTypeE0EZNS0_21CUDA_tensor_histogramIdiLb1EEEbNS_6TensorES4_S4_lNS_14AccumulateTypeIT0_Lb1EE4typeES8_NS0_13TensorArgTypeES9_S9_EUllE_EEvNS0_6detail10TensorInfoIT_T1_EESF_NSC_IKS6_SE_EElS8_S8_SE_T6_)
        /*05b4*/ 	.word	0x00000000


	//----- nvinfo : EIATTR_REGCOUNT
	.align		4
.L_271:
        /*05b8*/ 	.byte	0x04, 0x2f
        /*05ba*/ 	.short	(.L_273 - .L_272)
	.align		4
.L_272:
        /*05bc*/ 	.word	index@(_ZN2at4cuda17kernelHistogram1DIdilLi1ELi2ELin1ELNS0_23CUDAHistogramMemoryTypeE1EZNS0_21CUDA_tensor_histogramIdiLb1EEEbNS_6TensorES4_S4_lNS_14AccumulateTypeIT0_Lb1EE4typeES8_NS0_13TensorArgTypeES9_S9_EUllE_EEvNS0_6detail10TensorInfoIT_T1_EESF_NSC_IKS6_SE_EElS8_S8_SE_T6_)
        /*05c0*/ 	.word	0x00000024


	//----- nvinfo : EIATTR_FRAME_SIZE
	.align		4
.L_273:
        /*05c4*/ 	.byte	0x04, 0x11
        /*05c6*/ 	.short	(.L_275 - .L_274)
	.align		4
.L_274:
        /*05c8*/ 	.word	index@($__internal_85_$__cuda_sm20_div_s64)
        /*05cc*/ 	.word	0x00000000


	//----- nvinfo : EIATTR_FRAME_SIZE
	.align		4
.L_275:
        /*05d0*/ 	.byte	0x04, 0x11
        /*05d2*/ 	.short	(.L_277 - .L_276)
	.align		4
.L_276:
        /*05d4*/ 	.word	index@(_ZN2at4cuda17kernelHistogram1DIdilLi1ELi2ELin1ELNS0_23CUDAHistogramMemoryTypeE1EZNS0_21CUDA_tensor_histogramIdiLb1EEEbNS_6TensorES4_S4_lNS_14AccumulateTypeIT0_Lb1EE4typeES8_NS0_13TensorArgTypeES9_S9_EUllE_EEvNS0_6detail10TensorInfoIT_T1_EESF_NSC_IKS6_SE_EElS8_S8_SE_T6_)
        /*05d8*/ 	.word	0x00000000


	//----- nvinfo : EIATTR_REGCOUNT
	.align		4
.L_277:
        /*05dc*/ 	.byte	0x04, 0x2f
        /*05de*/ 	.short	(.L_279 - .L_278)
	.align		4
.L_278:
        /*05e0*/ 	.word	index@(_ZN2at4cuda17kernelHistogram1DIdilLi1ELi2ELin1ELNS0_23CUDAHistogramMemoryTypeE0EZNS0_21CUDA_tensor_histogramIdiLb1EEEbNS_6TensorES4_S4_lNS_14AccumulateTypeIT0_Lb1EE4typeES8_NS0_13TensorArgTypeES9_S9_EUllE0_EEvNS0_6detail10TensorInfoIT_T1_EESF_NSC_IKS6_SE_EElS8_S8_SE_T6_)
        /*05e4*/ 	.word	0x0000002c


	//----- nvinfo : EIATTR_FRAME_SIZE
	.align		4
.L_279:
        /*05e8*/ 	.byte	0x04, 0x11
        /*05ea*/ 	.short	(.L_281 - .L_280)
	.align		4
.L_280:
        /*05ec*/ 	.word	index@($__internal_84_$__cuda_sm20_div_u64)
        /*05f0*/ 	.word	0x00000000


	//----- nvinfo : EIATTR_FRAME_SIZE
	.align		4
.L_281:
        /*05f4*/ 	.byte	0x04, 0x11
        /*05f6*/ 	.short	(.L_283 - .L_282)
	.align		4
.L_282:
        /*05f8*/ 	.word	index@($__internal_83_$__cuda_sm20_div_s64)
        /*05fc*/ 	.word	0x00000000


	//----- nvinfo : EIATTR_FRAME_SIZE
	.align		4
.L_283:
        /*0600*/ 	.byte	0x04, 0x11
        /*0602*/ 	.short	(.L_285 - .L_284)
	.align		4
.L_284:
        /*0604*/ 	.word	index@(_ZN2at4cuda17kernelHistogram1DIdilLi1ELi2ELin1ELNS0_23CUDAHistogramMemoryTypeE0EZNS0_21CUDA_tensor_histogramIdiLb1EEEbNS_6TensorES4_S4_lNS_14AccumulateTypeIT0_Lb1EE4typeES8_NS0_13TensorArgTypeES9_S9_EUllE0_EEvNS0_6detail10TensorInfoIT_T1_EESF_NSC_IKS6_SE_EElS8_S8_SE_T6_)
        /*0608*/ 	.word	0x00000000


	//----- nvinfo : EIATTR_REGCOUNT
	.align		4
.L_285:
        /*060c*/ 	.byte	0x04, 0x2f
        /*060e*/ 	.short	(.L_287 - .L_286)
	.align		4
.L_286:
        /*0610*/ 	.word	index@(_ZN2at4cuda17kernelHistogram1DIdilLi1ELi2ELin1ELNS0_23CUDAHistogramMemoryTypeE1EZNS0_21CUDA_tensor_histogramIdiLb1EEEbNS_6TensorES4_S4_lNS_14AccumulateTypeIT0_Lb1EE4typeES8_NS0_13TensorArgTypeES9_S9_EUllE0_EEvNS0_6detail10TensorInfoIT_T1_EESF_NSC_IKS6_SE_EElS8_S8_SE_T6_)
        /*0614*/ 	.word	0x00000024


	//----- nvinfo : EIATTR_FRAME_SIZE
	.align		4
.L_287:
        /*0618*/ 	.byte	0x04, 0x11
        /*061a*/ 	.short	(.L_289 - .L_288)
	.align		4
.L_288:
        /*061c*/ 	.word	index@($__internal_82_$__cuda_sm20_div_s64)
        /*0620*/ 	.word	0x00000000


	//----- nvinfo : EIATTR_FRAME_SIZE
	.align		4
.L_289:
        /*0624*/ 	.byte	0x04, 0x11
        /*0626*/ 	.short	(.L_291 - .L_290)
	.align		4
.L_290:
        /*0628*/ 	.word	index@(_ZN2at4cuda17kernelHistogram1DIdilLi1ELi2ELin1ELNS0_23CUDAHistogramMemoryTypeE1EZNS0_21CUDA_tensor_histogramIdiLb1EEEbNS_6TensorES4_S4_lNS_14AccumulateTypeIT0_Lb1EE4typeES8_NS0_13TensorArgTypeES9_S9_EUllE0_EEvNS0_6detail10TensorInfoIT_T1_EESF_NSC_IKS6_SE_EElS8_S8_SE_T6_)
        /*062c*/ 	.word	0x00000000


	//----- nvinfo : EIATTR_REGCOUNT
	.align		4
.L_291:
        /*0630*/ 	.byte	0x04, 0x2f
        /*0632*/ 	.short	(.L_293 - .L_292)
	.align		4
.L_292:
        /*0634*/ 	.word	index@(_ZN2at4cuda17kernelHistogram1DIfllLi1ELi2ELin1ELNS0_23CUDAHistogramMemoryTypeE0EZNS0_21CUDA_tensor_histogramIflLb1EEEbNS_6TensorES4_S4_lNS_14AccumulateTypeIT0_Lb1EE4typeES8_NS0_13TensorArgTypeES9_S9_EUllE_EEvNS0_6detail10TensorInfoIT_T1_EESF_NSC_IKS6_SE_EElS8_S8_SE_T6_)
        /*0638*/ 	.word	0x0000002c


	//----- nvinfo : EIATTR_FRAME_SIZE
	.align		4
.L_293:
        /*063c*/ 	.byte	0x04, 0x11
        /*063e*/ 	.short	(.L_295 - .L_294)
	.align		4
.L_294:
        /*0640*/ 	.word	index@($__internal_81_$__cuda_sm20_div_u64)
        /*0644*/ 	.word	0x00000000


	//----- nvinfo : EIATTR_FRAME_SIZE
	.align		4
.L_295:
        /*0648*/ 	.byte	0x04, 0x11
        /*064a*/ 	.short	(.L_297 - .L_296)
	.align		4
.L_296:
        /*064c*/ 	.word	index@($__internal_80_$__cuda_sm20_div_s64)
        /*0650*/ 	.word	0x00000000


	//----- nvinfo : EIATTR_FRAME_SIZE
	.align		4
.L_297:
        /*0654*/ 	.byte	0x04, 0x11
        /*0656*/ 	.short	(.L_299 - .L_298)
	.align		4
.L_298:
        /*0658*/ 	.word	index@(_ZN2at4cuda17kernelHistogram1DIfllLi1ELi2ELin1ELNS0_23CUDAHistogramMemoryTypeE0EZNS0_21CUDA_tensor_histogramIflLb1EEEbNS_6TensorES4_S4_lNS_14AccumulateTypeIT0_Lb1EE4typeES8_NS0_13TensorArgTypeES9_S9_EUllE_EEvNS0_6detail10TensorInfoIT_T1_EESF_NSC_IKS6_SE_EElS8_S8_SE_T6_)
        /*065c*/ 	.word	0x00000000


	//----- nvinfo : EIATTR_REGCOUNT
	.align		4
.L_299:
        /*0660*/ 	.byte	0x04, 0x2f
        /*0662*/ 	.short	(.L_301 - .L_300)
	.align		4
.L_300:
        /*0664*/ 	.word	index@(_ZN2at4cuda17kernelHistogram1DIfllLi1ELi2ELin1ELNS0_23CUDAHistogramMemoryTypeE1EZNS0_21CUDA_tensor_histogramIflLb1EEEbNS_6TensorES4_S4_lNS_14AccumulateTypeIT0_Lb1EE4typeES8_NS0_13TensorArgTypeES9_S9_EUllE_EEvNS0_6detail10TensorInfoIT_T1_EESF_NSC_IKS6_SE_EElS8_S8_SE_T6_)
        /*0668*/ 	.word	0x00000024


	//----- nvinfo : EIATTR_FRAME_SIZE
	.align		4
.L_301:
        /*066c*/ 	.byte	0x04, 0x11
        /*066e*/ 	.short	(.L_303 - .L_302)
	.align		4
.L_302:
        /*0670*/ 	.word	index@($__internal_79_$__cuda_sm20_div_s64)
        /*0674*/ 	.word	0x00000000


	//----- nvinfo : EIATTR_FRAME_SIZE
	.align		4
.L_303:
        /*0678*/ 	.byte	0x04, 0x11
        /*067a*/ 	.short	(.L_305 - .L_304)
	.align		4
.L_304:
        /*067c*/ 	.word	index@(_ZN2at4cuda17kernelHistogram1DIfllLi1ELi2ELin1ELNS0_23CUDAHistogramMemoryTypeE1EZNS0_21CUDA_tensor_histogramIflLb1EEEbNS_6TensorES4_S4_lNS_14AccumulateTypeIT0_Lb1EE4typeES8_NS0_13TensorArgTypeES9_S9_EUllE_EEvNS0_6detail10TensorInfoIT_T1_EESF_NSC_IKS6_SE_EElS8_S8_SE_T6_)
        /*0680*/ 	.word	0x00000000


	//----- nvinfo : EIATTR_REGCOUNT
	.align		4
.L_305:
        /*0684*/ 	.byte	0x04, 0x2f
        /*0686*/ 	.short	(.L_307 - .L_306)
	.align		4
.L_306:
        /*0688*/ 	.word	index@(_ZN2at4cuda17kernelHistogram1DIfllLi1ELi2ELin1ELNS0_23CUDAHistogramMemoryTypeE0EZNS0_21CUDA_tensor_histogramIflLb1EEEbNS_6TensorES4_S4_lNS_14AccumulateTypeIT0_Lb1EE4typeES8_NS0_13TensorArgTypeES9_S9_EUllE0_EEvNS0_6detail10TensorInfoIT_T1_EESF_NSC_IKS6_SE_EElS8_S8_SE_T6_)
        /*068c*/ 	.word	0x0000002c


	//----- nvinfo : EIATTR_FRAME_SIZE
	.align		4
.L_307:
        /*0690*/ 	.byte	0x04, 0x11
        /*0692*/ 	.short	(.L_309 - .L_308)
	.align		4
.L_308:
        /*0694*/ 	.word	index@($__internal_78_$__cuda_sm20_div_u64)
        /*0698*/ 	.word	0x00000000


	//----- nvinfo : EIATTR_FRAME_SIZE
	.align		4
.L_309:
        /*069c*/ 	.byte	0x04, 0x11
        /*069e*/ 	.short	(.L_311 - .L_310)
	.align		4
.L_310:
        /*06a0*/ 	.word	index@($__internal_77_$__cuda_sm20_div_s64)
        /*06a4*/ 	.word	0x00000000


	//----- nvinfo : EIATTR_FRAME_SIZE
	.align		4
.L_311:
        /*06a8*/ 	.byte	0x04, 0x11
        /*06aa*/ 	.short	(.L_313 - .L_312)
	.align		4
.L_312:
        /*06ac*/ 	.word	index@(_ZN2at4cuda17kernelHistogram1DIfllLi1ELi2ELin1ELNS0_23CUDAHistogramMemoryTypeE0EZNS0_21CUDA_tensor_histogramIflLb1EEEbNS_6TensorES4_S4_lNS_14AccumulateTypeIT0_Lb1EE4typeES8_NS0_13TensorArgTypeES9_S9_EUllE0_EEvNS0_6detail10TensorInfoIT_T1_EESF_NSC_IKS6_SE_EElS8_S8_SE_T6_)
        /*06b0*/ 	.word	0x00000000


	//----- nvinfo : EIATTR_REGCOUNT
	.align		4
.L_313:
        /*06b4*/ 	.byte	0x04, 0x2f
        /*06b6*/ 	.short	(.L_315 - .L_314)
	.align		4
.L_314:
        /*06b8*/ 	.word	index@(_ZN2at4cuda17kernelHistogram1DIfllLi1ELi2ELin1ELNS0_23CUDAHistogramMemoryTypeE1EZNS0_21CUDA_tensor_histogramIflLb1EEEbNS_6TensorES4_S4_lNS_14AccumulateTypeIT0_Lb1EE4typeES8_NS0_13TensorArgTypeES9_S9_EUllE0_EEvNS0_6detail10TensorInfoIT_T1_EESF_NSC_IKS6_SE_EElS8_S8_SE_T6_)
        /*06bc*/ 	.word	0x00000024


	//----- nvinfo : EIATTR_FRAME_SIZE
	.align		4
.L_315:
        /*06c0*/ 	.byte	0x04, 0x11
        /*06c2*/ 	.short	(.L_317 - .L_316)
	.align		4
.L_316:
        /*06c4*/ 	.word	index@($__internal_76_$__cuda_sm20_div_s64)
        /*06c8*/ 	.word	0x00000000


	//----- nvinfo : EIATTR_FRAME_SIZE
	.align		4
.L_317:
        /*06cc*/ 	.byte	0x04, 0x11
        /*06ce*/ 	.short	(.L_319 - .L_318)
	.align		4
.L_318:
        /*06d0*/ 	.word	index@(_ZN2at4cuda17kernelHistogram1DIfllLi1ELi2ELin1ELNS0_23CUDAHistogramMemoryTypeE1EZNS0_21CUDA_tensor_histogramIflLb1EEEbNS_6TensorES4_S4_lNS_14AccumulateTypeIT0_Lb1EE4typeES8_NS0_13TensorArgTypeES9_S9_EUllE0_EEvNS0_6detail10TensorInfoIT_T1_EESF_NSC_IKS6_SE_EElS8_S8_SE_T6_)
        /*06d4*/ 	.word	0x00000000


	//----- nvinfo : EIATTR_REGCOUNT
	.align		4
.L_319:
        /*06d8*/ 	.byte	0x04, 0x2f
        /*06da*/ 	.short	(.L_321 - .L_320)
	.align		4
.L_320:
        /*06dc*/ 	.word	index@(_ZN2at4cuda17kernelHistogram1DIlllLi1ELi2ELin1ELNS0_23CUDAHistogramMemoryTypeE0EZNS0_21CUDA_tensor_histogramIllLb0EEEbNS_6TensorES4_S4_lNS_14AccumulateTypeIT0_Lb1EE4typeES8_NS0_13TensorArgTypeES9_S9_EUllE_EEvNS0_6detail10TensorInfoIT_T1_EESF_NSC_IKS6_SE_EElS8_S8_SE_T6_)
        /*06e0*/ 	.word	0x00000027


	//----- nvinfo : EIATTR_FRAME_SIZE
	.align		4
.L_321:
        /*06e4*/ 	.byte	0x04, 0x11
        /*06e6*/ 	.short	(.L_323 - .L_322)
	.align		4
.L_322:
        /*06e8*/ 	.word	index@($__internal_75_$__cuda_sm20_div_u64)
        /*06ec*/ 	.word	0x00000000


	//----- nvinfo : EIATTR_FRAME_SIZE
	.align		4
.L_323:
        /*06f0*/ 	.byte	0x04, 0x11
        /*06f2*/ 	.short	(.L_325 - .L_324)
	.align		4
.L_324:
        /*06f4*/ 	.word	index@($__internal_74_$__cuda_sm20_div_s64)
        /*06f8*/ 	.word	0x00000000


	//----- nvinfo : EIATTR_FRAME_SIZE
	.align		4
.L_325:
        /*06fc*/ 	.byte	0x04, 0x11
        /*06fe*/ 	.short	(.L_327 - .L_326)
	.align		4
.L_326:
        /*0700*/ 	.word	index@(_ZN2at4cuda17kernelHistogram1DIlllLi1ELi2ELin1ELNS0_23CUDAHistogramMemoryTypeE0EZNS0_21CUDA_tensor_histogramIllLb0EEEbNS_6TensorES4_S4_lNS_14AccumulateTypeIT0_Lb1EE4typeES8_NS0_13TensorArgTypeES9_S9_EUllE_EEvNS0_6detail10TensorInfoIT_T1_EESF_NSC_IKS6_SE_EElS8_S8_SE_T6_)
        /*0704*/ 	.word	0x00000000


	//----- nvinfo : EIATTR_REGCOUNT
	.align		4
.L_327:
        /*0708*/ 	.byte	0x04, 0x2f
        /*070a*/ 	.short	(.L_329 - .L_328)
	.align		4
.L_328:
        /*070c*/ 	.word	index@(_ZN2at4cuda17kernelHistogram1DIlllLi1ELi2ELin1ELNS0_23CUDAHistogramMemoryTypeE1EZNS0_21CUDA_tensor_histogramIllLb0EEEbNS_6TensorES4_S4_lNS_14AccumulateTypeIT0_Lb1EE4typeES8_NS0_13TensorArgTypeES9_S9_EUllE_EEvNS0_6detail10TensorInfoIT_T1_EESF_NSC_IKS6_SE_EElS8_S8_SE_T6_)
        /*0710*/ 	.word	0x00000026


	//----- nvinfo : EIATTR_FRAME_SIZE
	.align		4
.L_329:
        /*0714*/ 	.byte	0x04, 0x11
        /*0716*/ 	.short	(.L_331 - .L_330)
	.align		4
.L_330:
        /*0718*/ 	.word	index@($__internal_73_$__cuda_sm20_div_u64)
        /*071c*/ 	.word	0x00000000


	//----- nvinfo : EIATTR_FRAME_SIZE
	.align		4
.L_331:
        /*0720*/ 	.byte	0x04, 0x11
        /*0722*/ 	.short	(.L_333 - .L_332)
	.align		4
.L_332:
        /*0724*/ 	.word	index@($__internal_72_$__cuda_sm20_div_s64)
        /*0728*/ 	.word	0x00000000


	//----- nvinfo : EIATTR_FRAME_SIZE
	.align		4
.L_333:
        /*072c*/ 	.byte	0x04, 0x11
        /*072e*/ 	.short	(.L_335 - .L_334)
	.align		4
.L_334:
        /*0730*/ 	.word	index@(_ZN2at4cuda17kernelHistogram1DIlllLi1ELi2ELin1ELNS0_23CUDAHistogramMemoryTypeE1EZNS0_21CUDA_tensor_histogramIllLb0EEEbNS_6TensorES4_S4_lNS_14AccumulateTypeIT0_Lb1EE4typeES8_NS0_13TensorArgTypeES9_S9_EUllE_EEvNS0_6detail10TensorInfoIT_T1_EESF_NSC_IKS6_SE_EElS8_S8_SE_T6_)
        /*0734*/ 	.word	0x00000000


	//----- nvinfo : EIATTR_REGCOUNT
	.align		4
.L_335:
        /*0738*/ 	.byte	0x04, 0x2f
        /*073a*/ 	.short	(.L_337 - .L_336)
	.align		4
.L_336:
        /*073c*/ 	.word	index@(_ZN2at4cuda17kernelHistogram1DIlllLi1ELi2ELin1ELNS0_23CUDAHistogramMemoryTypeE0EZNS0_21CUDA_tensor_histogramIllLb0EEEbNS_6TensorES4_S4_lNS_14AccumulateTypeIT0_Lb1EE4typeES8_NS0_13TensorArgTypeES9_S9_EUllE0_EEvNS0_6detail10TensorInfoIT_T1_EESF_NSC_IKS6_SE_EElS8_S8_SE_T6_)
        /*0740*/ 	.word	0x00000028


	//----- nvinfo : EIATTR_FRAME_SIZE
	.align		4
.L_337:
        /*0744*/ 	.byte	0x04, 0x11
        /*0746*/ 	.short	(.L_339 - .L_338)
	.align		4
.L_338:
        /*0748*/ 	.word	index@($__internal_71_$__cuda_sm20_div_u64)
        /*074c*/ 	.word	0x00000000


	//----- nvinfo : EIATTR_FRAME_SIZE
	.align		4
.L_339:
        /*0750*/ 	.byte	0x04, 0x11
        /*0752*/ 	.short	(.L_341 - .L_340)
	.align		4
.L_340:
        /*0754*/ 	.word	index@($__internal_70_$__cuda_sm20_div_s64)
        /*0758*/ 	.word	0x00000000


	//----- nvinfo : EIATTR_FRAME_SIZE
	.align		4
.L_341:
        /*075c*/ 	.byte	0x04, 0x11
        /*075e*/ 	.short	(.L_343 - .L_342)
	.align		4
.L_342:
        /*0760*/ 	.word	index@(_ZN2at4cuda17kernelHistogram1DIlllLi1ELi2ELin1ELNS0_23CUDAHistogramMemoryTypeE0EZNS0_21CUDA_tensor_histogramIllLb0EEEbNS_6TensorES4_S4_lNS_14AccumulateTypeIT0_Lb1EE4typeES8_NS0_13TensorArgTypeES9_S9_EUllE0_EEvNS0_6detail10TensorInfoIT_T1_EESF_NSC_IKS6_SE_EElS8_S8_SE_T6_)
        /*0764*/ 	.word	0x00000000


	//----- nvinfo : EIATTR_REGCOUNT
	.align		4
.L_343:
        /*0768*/ 	.byte	0x04, 0x2f
        /*076a*/ 	.short	(.L_345 - .L_344)
	.align		4
.L_344:
        /*076c*/ 	.word	index@(_ZN2at4cuda17kernelHistogram1DIlllLi1ELi2ELin1ELNS0_23CUDAHistogramMemoryTypeE1EZNS0_21CUDA_tensor_histogramIllLb0EEEbNS_6TensorES4_S4_lNS_14AccumulateTypeIT0_Lb1EE4typeES8_NS0_13TensorArgTypeES9_S9_EUllE0_EEvNS0_6detail10TensorInfoIT_T1_EESF_NSC_IKS6_SE_EElS8_S8_SE_T6_)
        /*0770*/ 	.word	0x00000026


	//----- nvinfo : EIATTR_FRAME_SIZE
	.align		4
.L_345:
        /*0774*/ 	.byte	0x04, 0x11
        /*0776*/ 	.short	(.L_347 - .L_346)
	.align		4
.L_346:
        /*0778*/ 	.word	index@($__internal_69_$__cuda_sm20_div_u64)
        /*077c*/ 	.word	0x00000000


	//----- nvinfo : EIATTR_FRAME_SIZE
	.align		4
.L_347:
        /*0780*/ 	.byte	0x04, 0x11
        /*0782*/ 	.short	(.L_349 - .L_348)
	.align		4
.L_348:
        /*0784*/ 	.word	index@($__internal_68_$__cuda_sm20_div_s64)
        /*0788*/ 	.word	0x00000000


	//----- nvinfo : EIATTR_FRAME_SIZE
	.align		4
.L_349:
        /*078c*/ 	.byte	0x04, 0x11
        /*078e*/ 	.short	(.L_351 - .L_350)
	.align		4
.L_350:
        /*0790*/ 	.word	index@(_ZN2at4cuda17kernelHistogram1DIlllLi1ELi2ELin1ELNS0_23CUDAHistogramMemoryTypeE1EZNS0_21CUDA_tensor_histogramIllLb0EEEbNS_6TensorES4_S4_lNS_14AccumulateTypeIT0_Lb1EE4typeES8_NS0_13TensorArgTypeES9_S9_EUllE0_EEvNS0_6detail10TensorInfoIT_T1_EESF_NSC_IKS6_SE_EElS8_S8_SE_T6_)
        /*0794*/ 	.word	0x00000000


	//----- nvinfo : EIATTR_REGCOUNT
	.align		4
.L_351:
        /*0798*/ 	.byte	0x04, 0x2f
        /*079a*/ 	.short	(.L_353 - .L_352)
	.align		4
.L_352:
        /*079c*/ 	.word	index@(_ZN2at4cuda17kernelHistogram1DIdllLi1ELi2ELin1ELNS0_23CUDAHistogramMemoryTypeE0EZNS0_21CUDA_tensor_histogramIdlLb1EEEbNS_6TensorES4_S4_lNS_14AccumulateTypeIT0_Lb1EE4typeES8_NS0_13TensorArgTypeES9_S9_EUllE_EEvNS0_6detail10TensorInfoIT_T1_EESF_NSC_IKS6_SE_EElS8_S8_SE_T6_)
        /*07a0*/ 	.word	0x0000002c


	//----- nvinfo : EIATTR_FRAME_SIZE
	.align		4
.L_353:
        /*07a4*/ 	.byte	0x04, 0x11
        /*07a6*/ 	.short	(.L_355 - .L_354)
	.align		4
.L_354:
        /*07a8*/ 	.word	index@($__internal_67_$__cuda_sm20_div_u64)
        /*07ac*/ 	.word	0x00000000


	//----- nvinfo : EIATTR_FRAME_SIZE
	.align		4
.L_355:
        /*07b0*/ 	.byte	0x04, 0x11
        /*07b2*/ 	.short	(.L_357 - .L_356)
	.align		4
.L_356:
        /*07b4*/ 	.word	index@($__internal_66_$__cuda_sm20_div_s64)
        /*07b8*/ 	.word	0x00000000


	//----- nvinfo : EIATTR_FRAME_SIZE
	.align		4
.L_357:
        /*07bc*/ 	.byte	0x04, 0x11
        /*07be*/ 	.short	(.L_359 - .L_358)
	.align		4
.L_358:
        /*07c0*/ 	.word	index@(_ZN2at4cuda17kernelHistogram1DIdllLi1ELi2ELin1ELNS0_23CUDAHistogramMemoryTypeE0EZNS0_21CUDA_tensor_histogramIdlLb1EEEbNS_6TensorES4_S4_lNS_14AccumulateTypeIT0_Lb1EE4typeES8_NS0_13TensorArgTypeES9_S9_EUllE_EEvNS0_6detail10TensorInfoIT_T1_EESF_NSC_IKS6_SE_EElS8_S8_SE_T6_)
        /*07c4*/ 	.word	0x00000000


	//----- nvinfo : EIATTR_REGCOUNT
	.align		4
.L_359:
        /*07c8*/ 	.byte	0x04, 0x2f
        /*07ca*/ 	.short	(.L_361 - .L_360)
	.align		4
.L_360:
        /*07cc*/ 	.word	index@(_ZN2at4cuda17kernelHistogram1DIdllLi1ELi2ELin1ELNS0_23CUDAHistogramMemoryTypeE1EZNS0_21CUDA_tensor_histogramIdlLb1EEEbNS_6TensorES4_S4_lNS_14AccumulateTypeIT0_Lb1EE4typeES8_NS0_13TensorArgTypeES9_S9_EUllE_EEvNS0_6detail10TensorInfoIT_T1_EESF_NSC_IKS6_SE_EElS8_S8_SE_T6_)
        /*07d0*/ 	.word	0x00000024


	//----- nvinfo : EIATTR_FRAME_SIZE
	.align		4
.L_361:
        /*07d4*/ 	.byte	0x04, 0x11
        /*07d6*/ 	.short	(.L_363 - .L_362)
	.align		4
.L_362:
        /*07d8*/ 	.word	index@($__internal_65_$__cuda_sm20_div_s64)
        /*07dc*/ 	.word	0x00000000


	//----- nvinfo : EIATTR_FRAME_SIZE
	.align		4
.L_363:
        /*07e0*/ 	.byte	0x04, 0x11
        /*07e2*/ 	.short	(.L_365 - .L_364)
	.align		4
.L_364:
        /*07e4*/ 	.word	index@(_ZN2at4cuda17kernelHistogram1DIdllLi1ELi2ELin1ELNS0_23CUDAHistogramMemoryTypeE1EZNS0_21CUDA_tensor_histogramIdlLb1EEEbNS_6TensorES4_S4_lNS_14AccumulateTypeIT0_Lb1EE4typeES8_NS0_13TensorArgTypeES9_S9_EUllE_EEvNS0_6detail10TensorInfoIT_T1_EESF_NSC_IKS6_SE_EElS8_S8_SE_T6_)
        /*07e8*/ 	.word	0x00000000


	//----- nvinfo : EIATTR_REGCOUNT
	.align		4
.L_365:
        /*07ec*/ 	.byte	0x04, 0x2f
        /*07ee*/ 	.short	(.L_367 - .L_366)
	.align		4
.L_366:
        /*07f0*/ 	.word	index@(_ZN2at4cuda17kernelHistogram1DIdllLi1ELi2ELin1ELNS0_23CUDAHistogramMemoryTypeE0EZNS0_21CUDA_tensor_histogramIdlLb1EEEbNS_6TensorES4_S4_lNS_14AccumulateTypeIT0_Lb1EE4typeES8_NS0_13TensorArgTypeES9_S9_EUllE0_EEvNS0_6detail10TensorInfoIT_T1_EESF_NSC_IKS6_SE_EElS8_S8_SE_T6_)
        /*07f4*/ 	.word	0x0000002c


	//----- nvinfo : EIATTR_FRAME_SIZE
	.align		4
.L_367:
        /*07f8*/ 	.byte	0x04, 0x11
        /*07fa*/ 	.short	(.L_369 - .L_368)
	.align		4
.L_368:
        /*07fc*/ 	.word	index@($__internal_64_$__cuda_sm20_div_u64)
        /*0800*/ 	.word	0x00000000


	//----- nvinfo : EIATTR_FRAME_SIZE
	.align		4
.L_369:
        /*0804*/ 	.byte	0x04, 0x11
        /*0806*/ 	.short	(.L_371 - .L_370)
	.align		4
.L_370:
        /*0808*/ 	.word	index@($__internal_63_$__cuda_sm20_div_s64)
        /*080c*/ 	.word	0x00000000


	//----- nvinfo : EIATTR_FRAME_SIZE
	.align		4
.L_371:
        /*0810*/ 	.byte	0x04, 0x11
        /*0812*/ 	.short	(.L_373 - .L_372)
	.align		4
.L_372:
        /*0814*/ 	.word	index@(_ZN2at4cuda17kernelHistogram1DIdllLi1ELi2ELin1ELNS0_23CUDAHistogramMemoryTypeE0EZNS0_21CUDA_tensor_histogramIdlLb1EEEbNS_6TensorES4_S4_lNS_14AccumulateTypeIT0_Lb1EE4typeES8_NS0_13TensorArgTypeES9_S9_EUllE0_EEvNS0_6detail10TensorInfoIT_T1_EESF_NSC_IKS6_SE_EElS8_S8_SE_T6_)
        /*0818*/ 	.word	0x00000000


	//----- nvinfo : EIATTR_REGCOUNT
	.align		4
.L_373:
        /*081c*/ 	.byte	0x04, 0x2f
        /*081e*/ 	.short	(.L_375 - .L_374)
	.align		4
.L_374:
        /*0820*/ 	.word	index@(_ZN2at4cuda17kernelHistogram1DIdllLi1ELi2ELin1ELNS0_23CUDAHistogramMemoryTypeE1EZNS0_21CUDA_tensor_histogramIdlLb1EEEbNS_6TensorES4_S4_lNS_14AccumulateTypeIT0_Lb1EE4typeES8_NS0_13TensorArgTypeES9_S9_EUllE0_EEvNS0_6detail10TensorInfoIT_T1_EESF_NSC_IKS6_SE_EElS8_S8_SE_T6_)
        /*0824*/ 	.word	0x00000024


	//----- nvinfo : EIATTR_FRAME_SIZE
	.align		4
.L_375:
        /*0828*/ 	.byte	0x04, 0x11
        /*082a*/ 	.short	(.L_377 - .L_376)
	.align		4
.L_376:
        /*082c*/ 	.word	index@($__internal_62_$__cuda_sm20_div_s64)
        /*0830*/ 	.word	0x00000000


	//----- nvinfo : EIATTR_FRAME_SIZE
	.align		4
.L_377:
        /*0834*/ 	.byte	0x04, 0x11
        /*0836*/ 	.short	(.L_379 - .L_378)
	.align		4
.L_378:
        /*0838*/ 	.word	index@(_ZN2at4cuda17kernelHistogram1DIdllLi1ELi2ELin1ELNS0_23CUDAHistogramMemoryTypeE1EZNS0_21CUDA_tensor_histogramIdlLb1EEEbNS_6TensorES4_S4_lNS_14AccumulateTypeIT0_Lb1EE4typeES8_NS0_13TensorArgTypeES9_S9_EUllE0_EEvNS0_6detail10TensorInfoIT_T1_EESF_NSC_IKS6_SE_EElS8_S8_SE_T6_)
        /*083c*/ 	.word	0x00000000


	//----- nvinfo : EIATTR_REGCOUNT
	.align		4
.L_379:
        /*0840*/ 	.byte	0x04, 0x2f
        /*0842*/ 	.short	(.L_381 - .L_380)
	.align		4
.L_380:
        /*0844*/ 	.word	index@(_ZN2at4cuda17kernelHistogram1DIfslLi1ELi2ELin1ELNS0_23CUDAHistogramMemoryTypeE0EZNS0_21CUDA_tensor_histogramIfsLb1EEEbNS_6TensorES4_S4_lNS_14AccumulateTypeIT0_Lb1EE4typeES8_NS0_13TensorArgTypeES9_S9_EUllE_EEvNS0_6detail10TensorInfoIT_T1_EESF_NSC_IKS6_SE_EElS8_S8_SE_T6_)
        /*0848*/ 	.word	0x0000002c


	//----- nvinfo : EIATTR_FRAME_SIZE
	.align		4
.L_381:
        /*084c*/ 	.byte	0x04, 0x11
        /*084e*/ 	.short	(.L_383 - .L_382)
	.align		4
.L_382:
        /*0850*/ 	.word	index@($__internal_61_$__cuda_sm20_div_u64)
        /*0854*/ 	.word	0x00000000


	//----- nvinfo : EIATTR_FRAME_SIZE
	.align		4
.L_383:
        /*0858*/ 	.byte	0x04, 0x11
        /*085a*/ 	.short	(.L_385 - .L_384)
	.align		4
.L_384:
        /*085c*/ 	.word	index@($__internal_60_$__cuda_sm20_div_s64)
        /*0860*/ 	.word	0x00000000


	//----- nvinfo : EIATTR_FRAME_SIZE
	.align		4
.L_385:
        /*0864*/ 	.byte	0x04, 0x11
        /*0866*/ 	.short	(.L_387 - .L_386)
	.align		4
.L_386:
        /*0868*/ 	.word	index@(_ZN2at4cuda17kernelHistogram1DIfslLi1ELi2ELin1ELNS0_23CUDAHistogramMemoryTypeE0EZNS0_21CUDA_tensor_histogramIfsLb1EEEbNS_6TensorES4_S4_lNS_14AccumulateTypeIT0_Lb1EE4typeES8_NS0_13TensorArgTypeES9_S9_EUllE_EEvNS0_6detail10TensorInfoIT_T1_EESF_NSC_IKS6_SE_EElS8_S8_SE_T6_)
        /*086c*/ 	.word	0x00000000


	//----- nvinfo : EIATTR_REGCOUNT
	.align		4
.L_387:
        /*0870*/ 	.byte	0x04, 0x2f
        /*0872*/ 	.short	(.L_389 - .L_388)
	.align		4
.L_388:
        /*0874*/ 	.word	index@(_ZN2at4cuda17kernelHistogram1DIfslLi1ELi2ELin1ELNS0_23CUDAHistogramMemoryTypeE1EZNS0_21CUDA_tensor_histogramIfsLb1EEEbNS_6TensorES4_S4_lNS_14AccumulateTypeIT0_Lb1EE4typeES8_NS0_13TensorArgTypeES9_S9_EUllE_EEvNS0_6detail10TensorInfoIT_T1_EESF_NSC_IKS6_SE_EElS8_S8_SE_T6_)
        /*0878*/ 	.word	0x00000024


	//----- nvinfo : EIATTR_FRAME_SIZE
	.align		4
.L_389:
        /*087c*/ 	.byte	0x04, 0x11
        /*087e*/ 	.short	(.L_391 - .L_390)
	.align		4
.L_390:
        /*0880*/ 	.word	index@($__internal_59_$__cuda_sm20_div_s64)
        /*0884*/ 	.word	0x00000000


	//----- nvinfo : EIATTR_FRAME_SIZE
	.align		4
.L_391:
        /*0888*/ 	.byte	0x04, 0x11
        /*088a*/ 	.short	(.L_393 - .L_392)
	.align		4
.L_392:
        /*088c*/ 	.word	index@(_ZN2at4cuda17kernelHistogram1DIfslLi1ELi2ELin1ELNS0_23CUDAHistogramMemoryTypeE1EZNS0_21CUDA_tensor_histogramIfsLb1EEEbNS_6TensorES4_S4_lNS_14AccumulateTypeIT0_Lb1EE4typeES8_NS0_13TensorArgTypeES9_S9_EUllE_EEvNS0_6detail10TensorInfoIT_T1_EESF_NSC_IKS6_SE_EElS8_S8_SE_T6_)
        /*0890*/ 	.word	0x00000000


	//----- nvinfo : EIATTR_REGCOUNT
	.align		4
.L_393:
        /*0894*/ 	.byte	0x04, 0x2f
        /*0896*/ 	.short	(.L_395 - .L_394)
	.align		4
.L_394:
        /*0898*/ 	.word	index@(_ZN2at4cuda17kernelHistogram1DIfslLi1ELi2ELin1ELNS0_23CUDAHistogramMemoryTypeE0EZNS0_21CUDA_tensor_histogramIfsLb1EEEbNS_6TensorES4_S4_lNS_14AccumulateTypeIT0_Lb1EE4typeES8_NS0_13TensorArgTypeES9_S9_EUllE0_EEvNS0_6detail10TensorInfoIT_T1_EESF_NSC_IKS6_SE_EElS8_S8_SE_T6_)
        /*089c*/ 	.word	0x0000002c


	//----- nvinfo : EIATTR_FRAME_SIZE
	.align		4
.L_395:
        /*08a0*/ 	.byte	0x04, 0x11
        /*08a2*/ 	.short	(.L_397 - .L_396)
	.align		4
.L_396:
        /*08a4*/ 	.word	index@($__internal_58_$__cuda_sm20_div_u64)
        /*08a8*/ 	.word	0x00000000


	//----- nvinfo : EIATTR_FRAME_SIZE
	.align		4
.L_397:
        /*08ac*/ 	.byte	0x04, 0x11
        /*08ae*/ 	.short	(.L_399 - .L_398)
	.align		4
.L_398:
        /*08b0*/ 	.word	index@($__internal_57_$__cuda_sm20_div_s64)
        /*08b4*/ 	.word	0x00000000


	//----- nvinfo : EIATTR_FRAME_SIZE
	.align		4
.L_399:
        /*08b8*/ 	.byte	0x04, 0x11
        /*08ba*/ 	.short	(.L_401 - .L_400)
	.align		4
.L_400:
        /*08bc*/ 	.word	index@(_ZN2at4cuda17kernelHistogram1DIfslLi1ELi2ELin1ELNS0_23CUDAHistogramMemoryTypeE0EZNS0_21CUDA_tensor_histogramIfsLb1EEEbNS_6TensorES4_S4_lNS_14AccumulateTypeIT0_Lb1EE4typeES8_NS0_13TensorArgTypeES9_S9_EUllE0_EEvNS0_6detail10TensorInfoIT_T1_EESF_NSC_IKS6_SE_EElS8_S8_SE_T6_)
        /*08c0*/ 	.word	0x00000000


	//----- nvinfo : EIATTR_REGCOUNT
	.align		4
.L_401:
        /*08c4*/ 	.byte	0x04, 0x2f
        /*08c6*/ 	.short	(.L_403 - .L_402)
	.align		4
.L_402:
        /*08c8*/ 	.word	index@(_ZN2at4cuda17kernelHistogram1DIfslLi1ELi2ELin1ELNS0_23CUDAHistogramMemoryTypeE1EZNS0_21CUDA_tensor_histogramIfsLb1EEEbNS_6TensorES4_S4_lNS_14AccumulateTypeIT0_Lb1EE4typeES8_NS0_13TensorArgTypeES9_S9_EUllE0_EEvNS0_6detail10TensorInfoIT_T1_EESF_NSC_IKS6_SE_EElS8_S8_SE_T6_)
        /*08cc*/ 	.word	0x00000024


	//----- nvinfo : EIATTR_FRAME_SIZE
	.align		4
.L_403:
        /*08d0*/ 	.byte	0x04, 0x11
        /*08d2*/ 	.short	(.L_405 - .L_404)
	.align		4
.L_404:
        /*08d4*/ 	.word	index@($__internal_56_$__cuda_sm20_div_s64)
        /*08d8*/ 	.word	0x00000000


	//----- nvinfo : EIATTR_FRAME_SIZE
	.align		4
.L_405:
        /*08dc*/ 	.byte	0x04, 0x11
        /*08de*/ 	.short	(.L_407 - .L_406)
	.align		4
.L_406:
        /*08e0*/ 	.word	index@(_ZN2at4cuda17kernelHistogram1DIfslLi1ELi2ELin1ELNS0_23CUDAHistogramMemoryTypeE1EZNS0_21CUDA_tensor_histogramIfsLb1EEEbNS_6TensorES4_S4_lNS_14AccumulateTypeIT0_Lb1EE4typeES8_NS0_13TensorArgTypeES9_S9_EUllE0_EEvNS0_6detail10TensorInfoIT_T1_EESF_NSC_IKS6_SE_EElS8_S8_SE_T6_)
        /*08e4*/ 	.word	0x00000000


	//----- nvinfo : EIATTR_REGCOUNT
	.align		4
.L_407:
        /*08e8*/ 	.byte	0x04, 0x2f
        /*08ea*/ 	.short	(.L_409 - .L_408)
	.align		4
.L_408:
        /*08ec*/ 	.word	index@(_ZN2at4cuda17kernelHistogram1DIlslLi1ELi2ELin1ELNS0_23CUDAHistogramMemoryTypeE0EZNS0_21CUDA_tensor_histogramIlsLb0EEEbNS_6TensorES4_S4_lNS_14AccumulateTypeIT0_Lb1EE4typeES8_NS0_13TensorArgTypeES9_S9_EUllE_EEvNS0_6detail10TensorInfoIT_T1_EESF_NSC_IKS6_SE_EElS8_S8_SE_T6_)
        /*08f0*/ 	.word	0x00000027


	//----- nvinfo : EIATTR_FRAME_SIZE
	.align		4
.L_409:
        /*08f4*/ 	.byte	0x04, 0x11
        /*08f6*/ 	.short	(.L_411 - .L_410)
	.align		4
.L_410:
        /*08f8*/ 	.word	index@($__internal_55_$__cuda_sm20_div_u64)
        /*08fc*/ 	.word	0x00000000


	//----- nvinfo : EIATTR_FRAME_SIZE
	.align		4
.L_411:
        /*0900*/ 	.byte	0x04, 0x11
        /*0902*/ 	.short	(.L_413 - .L_412)
	.align		4
.L_412:
        /*0904*/ 	.word	index@($__internal_54_$__cuda_sm20_div_s64)
        /*0908*/ 	.word	0x00000000


	//----- nvinfo : EIATTR_FRAME_SIZE
	.align		4
.L_413:
        /*090c*/ 	.byte	0x04, 0x11
        /*090e*/ 	.short	(.L_415 - .L_414)
	.align		4
.L_414:
        /*0910*/ 	.word	index@(_ZN2at4cuda17kernelHistogram1DIlslLi1ELi2ELin1ELNS0_23CUDAHistogramMemoryTypeE0EZNS0_21CUDA_tensor_histogramIlsLb0EEEbNS_6TensorES4_S4_lNS_14AccumulateTypeIT0_Lb1EE4typeES8_NS0_13TensorArgTypeES9_S9_EUllE_EEvNS0_6detail10TensorInfoIT_T1_EESF_NSC_IKS6_SE_EElS8_S8_SE_T6_)
        /*0914*/ 	.word	0x00000000


	//----- nvinfo : EIATTR_REGCOUNT
	.align		4
.L_415:
        /*0918*/ 	.byte	0x04, 0x2f
        /*091a*/ 	.short	(.L_417 - .L_416)
	.align		4
.L_416:
        /*091c*/ 	.word	index@(_ZN2at4cuda17kernelHistogram1DIlslLi1ELi2ELin1ELNS0_23CUDAHistogramMemoryTypeE1EZNS0_21CUDA_tensor_histogramIlsLb0EEEbNS_6TensorES4_S4_lNS_14AccumulateTypeIT0_Lb1EE4typeES8_NS0_13TensorArgTypeES9_S9_EUllE_EEvNS0_6detail10TensorInfoIT_T1_EESF_NSC_IKS6_SE_EElS8_S8_SE_T6_)
        /*0920*/ 	.word	0x00000026


	//----- nvinfo : EIATTR_FRAME_SIZE
	.align		4
.L_417:
        /*0924*/ 	.byte	0x04, 0x11
        /*0926*/ 	.short	(.L_419 - .L_418)
	.align		4
.L_418:
        /*0928*/ 	.word	index@($__internal_53_$__cuda_sm20_div_u64)
        /*092c*/ 	.word	0x00000000


	//----- nvinfo : EIATTR_FRAME_SIZE
	.align		4
.L_419:
        /*0930*/ 	.byte	0x04, 0x11
        /*0932*/ 	.short	(.L_421 - .L_420)
	.align		4
.L_420:
        /*0934*/ 	.word	index@($__internal_52_$__cuda_sm20_div_s64)
        /*0938*/ 	.word	0x00000000


	//----- nvinfo : EIATTR_FRAME_SIZE
	.align		4
.L_421:
        /*093c*/ 	.byte	0x04, 0x11
        /*093e*/ 	.short	(.L_423 - .L_422)
	.align		4
.L_422:
        /*0940*/ 	.word	index@(_ZN2at4cuda17kernelHistogram1DIlslLi1ELi2ELin1ELNS0_23CUDAHistogramMemoryTypeE1EZNS0_21CUDA_tensor_histogramIlsLb0EEEbNS_6TensorES4_S4_lNS_14AccumulateTypeIT0_Lb1EE4typeES8_NS0_13TensorArgTypeES9_S9_EUllE_EEvNS0_6detail10TensorInfoIT_T1_EESF_NSC_IKS6_SE_EElS8_S8_SE_T6_)
        /*0944*/ 	.word	0x00000000


	//----- nvinfo : EIATTR_REGCOUNT
	.align		4
.L_423:
        /*0948*/ 	.byte	0x04, 0x2f
        /*094a*/ 	.short	(.L_425 - .L_424)
	.align		4
.L_424:
        /*094c*/ 	.word	index@(_ZN2at4cuda17kernelHistogram1DIlslLi1ELi2ELin1ELNS0_23CUDAHistogramMemoryTypeE0EZNS0_21CUDA_tensor_histogramIlsLb0EEEbNS_6TensorES4_S4_lNS_14AccumulateTypeIT0_Lb1EE4typeES8_NS0_13TensorArgTypeES9_S9_EUllE0_EEvNS0_6detail10TensorInfoIT_T1_EESF_NSC_IKS6_SE_EElS8_S8_SE_T6_)
        /*0950*/ 	.word	0x00000028


	//----- nvinfo : EIATTR_FRAME_SIZE
	.align		4
.L_425:
        /*0954*/ 	.byte	0x04, 0x11
        /*0956*/ 	.short	(.L_427 - .L_426)
	.align		4
.L_426:
        /*0958*/ 	.word	index@($__internal_51_$__cuda_sm20_div_u64)
        /*095c*/ 	.word	0x00000000


	//----- nvinfo : EIATTR_FRAME_SIZE
	.align		4
.L_427:
        /*0960*/ 	.byte	0x04, 0x11
        /*0962*/ 	.short	(.L_429 - .L_428)
	.align		4
.L_428:
        /*0964*/ 	.word	index@($__internal_50_$__cuda_sm20_div_s64)
        /*0968*/ 	.word	0x00000000


	//----- nvinfo : EIATTR_FRAME_SIZE
	.align		4
.L_429:
        /*096c*/ 	.byte	0x04, 0x11
        /*096e*/ 	.short	(.L_431 - .L_430)
	.align		4
.L_430:
        /*0970*/ 	.word	index@(_ZN2at4cuda17kernelHistogram1DIlslLi1ELi2ELin1ELNS0_23CUDAHistogramMemoryTypeE0EZNS0_21CUDA_tensor_histogramIlsLb0EEEbNS_6TensorES4_S4_lNS_14AccumulateTypeIT0_Lb1EE4typeES8_NS0_13TensorArgTypeES9_S9_EUllE0_EEvNS0_6detail10TensorInfoIT_T1_EESF_NSC_IKS6_SE_EElS8_S8_SE_T6_)
        /*0974*/ 	.word	0x00000000


	//----- nvinfo : EIATTR_REGCOUNT
	.align		4
.L_431:
        /*0978*/ 	.byte	0x04, 0x2f
        /*097a*/ 	.short	(.L_433 - .L_432)
	.align		4
.L_432:
        /*097c*/ 	.word	index@(_ZN2at4cuda17kernelHistogram1DIlslLi1ELi2ELin1ELNS0_23CUDAHistogramMemoryTypeE1EZNS0_21CUDA_tensor_histogramIlsLb0EEEbNS_6TensorES4_S4_lNS_14AccumulateTypeIT0_Lb1EE4typeES8_NS0_13TensorArgTypeES9_S9_EUllE0_EEvNS0_6detail10TensorInfoIT_T1_EESF_NSC_IKS6_SE_EElS8_S8_SE_T6_)
        /*0980*/ 	.word	0x00000026


	//----- nvinfo : EIATTR_FRAME_SIZE
	.align		4
.L_433:
        /*0984*/ 	.byte	0x04, 0x11
        /*0986*/ 	.short	(.L_435 - .L_434)
	.align		4
.L_434:
        /*0988*/ 	.word	index@($__internal_49_$__cuda_sm20_div_u64)
        /*098c*/ 	.word	0x00000000


	//----- nvinfo : EIATTR_FRAME_SIZE
	.align		4
.L_435:
        /*0990*/ 	.byte	0x04, 0x11
        /*0992*/ 	.short	(.L_437 - .L_436)
	.align		4
.L_436:
        /*0994*/ 	.word	index@($__internal_48_$__cuda_sm20_div_s64)
        /*0998*/ 	.word	0x00000000


	//----- nvinfo : EIATTR_FRAME_SIZE
	.align		4
.L_437:
        /*099c*/ 	.byte	0x04, 0x11
        /*099e*/ 	.short	(.L_439 - .L_438)
	.align		4
.L_438:
        /*09a0*/ 	.word	index@(_ZN2at4cuda17kernelHistogram1DIlslLi1ELi2ELin1ELNS0_23CUDAHistogramMemoryTypeE1EZNS0_21CUDA_tensor_histogramIlsLb0EEEbNS_6TensorES4_S4_lNS_14AccumulateTypeIT0_Lb1EE4typeES8_NS0_13TensorArgTypeES9_S9_EUllE0_EEvNS0_6detail10TensorInfoIT_T1_EESF_NSC_IKS6_SE_EElS8_S8_SE_T6_)
        /*09a4*/ 	.word	0x00000000


	//----- nvinfo : EIATTR_REGCOUNT
	.align		4
.L_439:
        /*09a8*/ 	.byte	0x04, 0x2f
        /*09aa*/ 	.short	(.L_441 - .L_440)
	.align		4
.L_440:
        /*09ac*/ 	.word	index@(_ZN2at4cuda17kernelHistogram1DIdslLi1ELi2ELin1ELNS0_23CUDAHistogramMemoryTypeE0EZNS0_21CUDA_tensor_histogramIdsLb1EEEbNS_6TensorES4_S4_lNS_14AccumulateTypeIT0_Lb1EE4typeES8_NS0_13TensorArgTypeES9_S9_EUllE_EEvNS0_6detail10TensorInfoIT_T1_EESF_NSC_IKS6_SE_EElS8_S8_SE_T6_)
        /*09b0*/ 	.word	0x0000002c


	//----- nvinfo : EIATTR_FRAME_SIZE
	.align		4
.L_441:
        /*09b4*/ 	.byte	0x04, 0x11
        /*09b6*/ 	.short	(.L_443 - .L_442)
	.align		4
.L_442:
        /*09b8*/ 	.word	index@($__internal_47_$__cuda_sm20_div_u64)
        /*09bc*/ 	.word	0x00000000


	//----- nvinfo : EIATTR_FRAME_SIZE
	.align		4
.L_443:
        /*09c0*/ 	.byte	0x04, 0x11
        /*09c2*/ 	.short	(.L_445 - .L_444)
	.align		4
.L_444:
        /*09c4*/ 	.word	index@($__internal_46_$__cuda_sm20_div_s64)
        /*09c8*/ 	.word	0x00000000


	//----- nvinfo : EIATTR_FRAME_SIZE
	.align		4
.L_445:
        /*09cc*/ 	.byte	0x04, 0x11
        /*09ce*/ 	.short	(.L_447 - .L_446)
	.align		4
.L_446:
        /*09d0*/ 	.word	index@(_ZN2at4cuda17kernelHistogram1DIdslLi1ELi2ELin1ELNS0_23CUDAHistogramMemoryTypeE0EZNS0_21CUDA_tensor_histogramIdsLb1EEEbNS_6TensorES4_S4_lNS_14AccumulateTypeIT0_Lb1EE4typeES8_NS0_13TensorArgTypeES9_S9_EUllE_EEvNS0_6detail10TensorInfoIT_T1_EESF_NSC_IKS6_SE_EElS8_S8_SE_T6_)
        /*09d4*/ 	.word	0x00000000


	//----- nvinfo : EIATTR_REGCOUNT
	.align		4
.L_447:
        /*09d8*/ 	.byte	0x04, 0x2f
        /*09da*/ 	.short	(.L_449 - .L_448)
	.align		4
.L_448:
        /*09dc*/ 	.word	index@(_ZN2at4cuda17kernelHistogram1DIdslLi1ELi2ELin1ELNS0_23CUDAHistogramMemoryTypeE1EZNS0_21CUDA_tensor_histogramIdsLb1EEEbNS_6TensorES4_S4_lNS_14AccumulateTypeIT0_Lb1EE4typeES8_NS0_13TensorArgTypeES9_S9_EUllE_EEvNS0_6detail10TensorInfoIT_T1_EESF_NSC_IKS6_SE_EElS8_S8_SE_T6_)
        /*09e0*/ 	.word	0x00000024


	//----- nvinfo : EIATTR_FRAME_SIZE
	.align		4
.L_449:
        /*09e4*/ 	.byte	0x04, 0x11
        /*09e6*/ 	.short	(.L_451 - .L_450)
	.align		4
.L_450:
        /*09e8*/ 	.word	index@($__internal_45_$__cuda_sm20_div_s64)
        /*09ec*/ 	.word	0x00000000


	//----- nvinfo : EIATTR_FRAME_SIZE
	.align		4
.L_451:
        /*09f0*/ 	.byte	0x04, 0x11
        /*09f2*/ 	.short	(.L_453 - .L_452)
	.align		4
.L_452:
        /*09f4*/ 	.word	index@(_ZN2at4cuda17kernelHistogram1DIdslLi1ELi2ELin1ELNS0_23CUDAHistogramMemoryTypeE1EZNS0_21CUDA_tensor_histogramIdsLb1EEEbNS_6TensorES4_S4_lNS_14AccumulateTypeIT0_Lb1EE4typeES8_NS0_13TensorArgTypeES9_S9_EUllE_EEvNS0_6detail10TensorInfoIT_T1_EESF_NSC_IKS6_SE_EElS8_S8_SE_T6_)
        /*09f8*/ 	.word	0x00000000


	//----- nvinfo : EIATTR_REGCOUNT
	.align		4
.L_453:
        /*09fc*/ 	.byte	0x04, 0x2f
        /*09fe*/ 	.short	(.L_455 - .L_454)
	.align		4
.L_454:
        /*0a00*/ 	.word	index@(_ZN2at4cuda17kernelHistogram1DIdslLi1ELi2ELin1ELNS0_23CUDAHistogramMemoryTypeE0EZNS0_21CUDA_tensor_histogramIdsLb1EEEbNS_6TensorES4_S4_lNS_14AccumulateTypeIT0_Lb1EE4typeES8_NS0_13TensorArgTypeES9_S9_EUllE0_EEvNS0_6detail10TensorInfoIT_T1_EESF_NSC_IKS6_SE_EElS8_S8_SE_T6_)
        /*0a04*/ 	.word	0x0000002c


	//----- nvinfo : EIATTR_FRAME_SIZE
	.align		4
.L_455:
        /*0a08*/ 	.byte	0x04, 0x11
        /*0a0a*/ 	.short	(.L_457 - .L_456)
	.align		4
.L_456:
        /*0a0c*/ 	.word	index@($__internal_44_$__cuda_sm20_div_u64)
        /*0a10*/ 	.word	0x00000000


	//----- nvinfo : EIATTR_FRAME_SIZE
	.align		4
.L_457:
        /*0a14*/ 	.byte	0x04, 0x11
        /*0a16*/ 	.short	(.L_459 - .L_458)
	.align		4
.L_458:
        /*0a18*/ 	.word	index@($__internal_43_$__cuda_sm20_div_s64)
        /*0a1c*/ 	.word	0x00000000


	//----- nvinfo : EIATTR_FRAME_SIZE
	.align		4
.L_459:
        /*0a20*/ 	.byte	0x04, 0x11
        /*0a22*/ 	.short	(.L_461 - .L_460)
	.align		4
.L_460:
        /*0a24*/ 	.word	index@(_ZN2at4cuda17kernelHistogram1DIdslLi1ELi2ELin1ELNS0_23CUDAHistogramMemoryTypeE0EZNS0_21CUDA_tensor_histogramIdsLb1EEEbNS_6TensorES4_S4_lNS_14AccumulateTypeIT0_Lb1EE4typeES8_NS0_13TensorArgTypeES9_S9_EUllE0_EEvNS0_6detail10TensorInfoIT_T1_EESF_NSC_IKS6_SE_EElS8_S8_SE_T6_)
        /*0a28*/ 	.word	0x00000000


	//----- nvinfo : EIATTR_REGCOUNT
	.align		4
.L_461:
        /*0a2c*/ 	.byte	0x04, 0x2f
        /*0a2e*/ 	.short	(.L_463 - .L_462)
	.align		4
.L_462:
        /*0a30*/ 	.word	index@(_ZN2at4cuda17kernelHistogram1DIdslLi1ELi2ELin1ELNS0_23CUDAHistogramMemoryTypeE1EZNS0_21CUDA_tensor_histogramIdsLb1EEEbNS_6TensorES4_S4_lNS_14AccumulateTypeIT0_Lb1EE4typeES8_NS0_13TensorArgTypeES9_S9_EUllE0_EEvNS0_6detail10TensorInfoIT_T1_EESF_NSC_IKS6_SE_EElS8_S8_SE_T6_)
        /*0a34*/ 	.word	0x00000024


	//----- nvinfo : EIATTR_FRAME_SIZE
	.align		4
.L_463:
        /*0a38*/ 	.byte	0x04, 0x11
        /*0a3a*/ 	.short	(.L_465 - .L_464)
	.align		4
.L_464:
        /*0a3c*/ 	.word	index@($__internal_42_$__cuda_sm20_div_s64)
        /*0a40*/ 	.word	0x00000000


	//----- nvinfo : EIATTR_FRAME_SIZE
	.align		4
.L_465:
        /*0a44*/ 	.byte	0x04, 0x11
        /*0a46*/ 	.short	(.L_467 - .L_466)
	.align		4
.L_466:
        /*0a48*/ 	.word	index@(_ZN2at4cuda17kernelHistogram1DIdslLi1ELi2ELin1ELNS0_23CUDAHistogramMemoryTypeE1EZNS0_21CUDA_tensor_histogramIdsLb1EEEbNS_6TensorES4_S4_lNS_14AccumulateTypeIT0_Lb1EE4typeES8_NS0_13TensorArgTypeES9_S9_EUllE0_EEvNS0_6detail10TensorInfoIT_T1_EESF_NSC_IKS6_SE_EElS8_S8_SE_T6_)
        /*0a4c*/ 	.word	0x00000000


	//----- nvinfo : EIATTR_REGCOUNT
	.align		4
.L_467:
        /*0a50*/ 	.byte	0x04, 0x2f
        /*0a52*/ 	.short	(.L_469 - .L_468)
	.align		4
.L_468:
        /*0a54*/ 	.word	index@(_ZN2at4cuda17kernelHistogram1DIhhlLi1ELi2ELin1ELNS0_23CUDAHistogramMemoryTypeE0EZNS0_21CUDA_tensor_histogramIhhLb0EEEbNS_6TensorES4_S4_lNS_14AccumulateTypeIT0_Lb1EE4typeES8_NS0_13TensorArgTypeES9_S9_EUllE_EEvNS0_6detail10TensorInfoIT_T1_EESF_NSC_IKS6_SE_EElS8_S8_SE_T6_)
        /*0a58*/ 	.word	0x00000027


	//----- nvinfo : EIATTR_FRAME_SIZE
	.align		4
.L_469:
        /*0a5c*/ 	.byte	0x04, 0x11
        /*0a5e*/ 	.short	(.L_471 - .L_470)
	.align		4
.L_470:
        /*0a60*/ 	.word	index@($__internal_41_$__cuda_sm20_div_u64)
        /*0a64*/ 	.word	0x00000000


	//----- nvinfo : EIATTR_FRAME_SIZE
	.align		4
.L_471:
        /*0a68*/ 	.byte	0x04, 0x11
        /*0a6a*/ 	.short	(.L_473 - .L_472)
	.align		4
.L_472:
        /*0a6c*/ 	.word	index@($__internal_40_$__cuda_sm20_div_s64)
        /*0a70*/ 	.word	0x00000000


	//----- nvinfo : EIATTR_FRAME_SIZE
	.align		4
.L_473:
        /*0a74*/ 	.byte	0x04, 0x11
        /*0a76*/ 	.short	(.L_475 - .L_474)
	.align		4
.L_474:
        /*0a78*/ 	.word	index@(_ZN2at4cuda17kernelHistogram1DIhhlLi1ELi2ELin1ELNS0_23CUDAHistogramMemoryTypeE0EZNS0_21CUDA_tensor_histogramIhhLb0EEEbNS_6TensorES4_S4_lNS_14AccumulateTypeIT0_Lb1EE4typeES8_NS0_13TensorArgTypeES9_S9_EUllE_EEvNS0_6detail10TensorInfoIT_T1_EESF_NSC_IKS6_SE_EElS8_S8_SE_T6_)
        /*0a7c*/ 	.word	0x00000000


	//----- nvinfo : EIATTR_REGCOUNT
	.align		4
.L_475:
        /*0a80*/ 	.byte	0x04, 0x2f
        /*0a82*/ 	.short	(.L_477 - .L_476)
	.align		4
.L_476:
        /*0a84*/ 	.word	index@(_ZN2at4cuda17kernelHistogram1DIhhlLi1ELi2ELin1ELNS0_23CUDAHistogramMemoryTypeE1EZNS0_21CUDA_tensor_histogramIhhLb0EEEbNS_6TensorES4_S4_lNS_14AccumulateTypeIT0_Lb1EE4typeES8_NS0_13TensorArgTypeES9_S9_EUllE_EEvNS0_6detail10TensorInfoIT_T1_EESF_NSC_IKS6_SE_EElS8_S8_SE_T6_)
        /*0a88*/ 	.word	0x00000024


	//----- nvinfo : EIATTR_FRAME_SIZE
	.align		4
.L_477:
        /*0a8c*/ 	.byte	0x04, 0x11
        /*0a8e*/ 	.short	(.L_479 - .L_478)
	.align		4
.L_478:
        /*0a90*/ 	.word	index@($__internal_39_$__cuda_sm20_div_s64)
        /*0a94*/ 	.word	0x00000000


	//----- nvinfo : EIATTR_FRAME_SIZE
	.align		4
.L_479:
        /*0a98*/ 	.byte	0x04, 0x11
        /*0a9a*/ 	.short	(.L_481 - .L_480)
	.align		4
.L_480:
        /*0a9c*/ 	.word	index@(_ZN2at4cuda17kernelHistogram1DIhhlLi1ELi2ELin1ELNS0_23CUDAHistogramMemoryTypeE1EZNS0_21CUDA_tensor_histogramIhhLb0EEEbNS_6TensorES4_S4_lNS_14AccumulateTypeIT0_Lb1EE4typeES8_NS0_13TensorArgTypeES9_S9_EUllE_EEvNS0_6detail10TensorInfoIT_T1_EESF_NSC_IKS6_SE_EElS8_S8_SE_T6_)
        /*0aa0*/ 	.word	0x00000000


	//----- nvinfo : EIATTR_REGCOUNT
	.align		4
.L_481:
        /*0aa4*/ 	.byte	0x04, 0x2f
        /*0aa6*/ 	.short	(.L_483 - .L_482)
	.align		4
.L_482:
        /*0aa8*/ 	.word	index@(_ZN2at4cuda17kernelHistogram1DIhhlLi1ELi2ELin1ELNS0_23CUDAHistogramMemoryTypeE0EZNS0_21CUDA_tensor_histogramIhhLb0EEEbNS_6TensorES4_S4_lNS_14AccumulateTypeIT0_Lb1EE4typeES8_NS0_13TensorArgTypeES9_S9_EUllE0_EEvNS0_6detail10TensorInfoIT_T1_EESF_NSC_IKS6_SE_EElS8_S8_SE_T6_)
        /*0aac*/ 	.word	0x00000027


	//----- nvinfo : EIATTR_FRAME_SIZE
	.align		4
.L_483:
        /*0ab0*/ 	.byte	0x04, 0x11
        /*0ab2*/ 	.short	(.L_485 - .L_484)
	.align		4
.L_484:
        /*0ab4*/ 	.word	index@($__internal_38_$__cuda_sm20_div_u64)
        /*0ab8*/ 	.word	0x00000000


	//----- nvinfo : EIATTR_FRAME_SIZE
	.align		4
.L_485:
        /*0abc*/ 	.byte	0x04, 0x11
        /*0abe*/ 	.short	(.L_487 - .L_486)
	.align		4
.L_486:
        /*0ac0*/ 	.word	index@($__internal_37_$__cuda_sm20_div_s64)
        /*0ac4*/ 	.word	0x00000000


	//----- nvinfo : EIATTR_FRAME_SIZE
	.align		4
.L_487:
        /*0ac8*/ 	.byte	0x04, 0x11
        /*0aca*/ 	.short	(.L_489 - .L_488)
	.align		4
.L_488:
        /*0acc*/ 	.word	index@(_ZN2at4cuda17kernelHistogram1DIhhlLi1ELi2ELin1ELNS0_23CUDAHistogramMemoryTypeE0EZNS0_21CUDA_tensor_histogramIhhLb0EEEbNS_6TensorES4_S4_lNS_14AccumulateTypeIT0_Lb1EE4typeES8_NS0_13TensorArgTypeES9_S9_EUllE0_EEvNS0_6detail10TensorInfoIT_T1_EESF_NSC_IKS6_SE_EElS8_S8_SE_T6_)
        /*0ad0*/ 	.word	0x00000000


	//----- nvinfo : EIATTR_REGCOUNT
	.align		4
.L_489:
        /*0ad4*/ 	.byte	0x04, 0x2f
        /*0ad6*/ 	.short	(.L_491 - .L_490)
	.align		4
.L_490:
        /*0ad8*/ 	.word	index@(_ZN2at4cuda17kernelHistogram1DIhhlLi1ELi2ELin1ELNS0_23CUDAHistogramMemoryTypeE1EZNS0_21CUDA_tensor_histogramIhhLb0EEEbNS_6TensorES4_S4_lNS_14AccumulateTypeIT0_Lb1EE4typeES8_NS0_13TensorArgTypeES9_S9_EUllE0_EEvNS0_6detail10TensorInfoIT_T1_EESF_NSC_IKS6_SE_EElS8_S8_SE_T6_)
        /*0adc*/ 	.word	0x00000024


	//----- nvinfo : EIATTR_FRAME_SIZE
	.align		4
.L_491:
        /*0ae0*/ 	.byte	0x04, 0x11
        /*0ae2*/ 	.short	(.L_493 - .L_492)
	.align		4
.L_492:
        /*0ae4*/ 	.word	index@($__internal_36_$__cuda_sm20_div_s64)
        /*0ae8*/ 	.word	0x00000000


	//----- nvinfo : EIATTR_FRAME_SIZE
	.align		4
.L_493:
        /*0aec*/ 	.byte	0x04, 0x11
        /*0aee*/ 	.short	(.L_495 - .L_494)
	.align		4
.L_494:
        /*0af0*/ 	.word	index@(_ZN2at4cuda17kernelHistogram1DIhhlLi1ELi2ELin1ELNS0_23CUDAHistogramMemoryTypeE1EZNS0_21CUDA_tensor_histogramIhhLb0EEEbNS_6TensorES4_S4_lNS_14AccumulateTypeIT0_Lb1EE4typeES8_NS0_13TensorArgTypeES9_S9_EUllE0_EEvNS0_6detail10TensorInfoIT_T1_EESF_NSC_IKS6_SE_EElS8_S8_SE_T6_)
        /*0af4*/ 	.word	0x00000000


	//----- nvinfo : EIATTR_REGCOUNT
	.align		4
.L_495:
        /*0af8*/ 	.byte	0x04, 0x2f
        /*0afa*/ 	.short	(.L_497 - .L_496)
	.align		4
.L_496:
        /*0afc*/ 	.word	index@(_ZN2at4cuda17kernelHistogram1DIaalLi1ELi2ELin1ELNS0_23CUDAHistogramMemoryTypeE0EZNS0_21CUDA_tensor_histogramIaaLb0EEEbNS_6TensorES4_S4_lNS_14AccumulateTypeIT0_Lb1EE4typeES8_NS0_13TensorArgTypeES9_S9_EUllE_EEvNS0_6detail10TensorInfoIT_T1_EESF_NSC_IKS6_SE_EElS8_S8_SE_T6_)
        /*0b00*/ 	.word	0x00000027


	//----- nvinfo : EIATTR_FRAME_SIZE
	.align		4
.L_497:
        /*0b04*/ 	.byte	0x04, 0x11
        /*0b06*/ 	.short	(.L_499 - .L_498)
	.align		4
.L_498:
        /*0b08*/ 	.word	index@($__internal_35_$__cuda_sm20_div_u64)
        /*0b0c*/ 	.word	0x00000000


	//----- nvinfo : EIATTR_FRAME_SIZE
	.align		4
.L_499:
        /*0b10*/ 	.byte	0x04, 0x11
        /*0b12*/ 	.short	(.L_501 - .L_500)
	.align		4
.L_500:
        /*0b14*/ 	.word	index@($__internal_34_$__cuda_sm20_div_s64)
        /*0b18*/ 	.word	0x00000000


	//----- nvinfo : EIATTR_FRAME_SIZE
	.align		4
.L_501:
        /*0b1c*/ 	.byte	0x04, 0x11
        /*0b1e*/ 	.short	(.L_503 - .L_502)
	.align		4
.L_502:
        /*0b20*/ 	.word	index@(_ZN2at4cuda17kernelHistogram1DIaalLi1ELi2ELin1ELNS0_23CUDAHistogramMemoryTypeE0EZNS0_21CUDA_tensor_histogramIaaLb0EEEbNS_6TensorES4_S4_lNS_14AccumulateTypeIT0_Lb1EE4typeES8_NS0_13TensorArgTypeES9_S9_EUllE_EEvNS0_6detail10TensorInfoIT_T1_EESF_NSC_IKS6_SE_EElS8_S8_SE_T6_)
        /*0b24*/ 	.word	0x00000000


	//----- nvinfo : EIATTR_REGCOUNT
	.align		4
.L_503:
        /*0b28*/ 	.byte	0x04, 0x2f
        /*0b2a*/ 	.short	(.L_505 - .L_504)
	.align		4
.L_504:
        /*0b2c*/ 	.word	index@(_ZN2at4cuda17kernelHistogram1DIaalLi1ELi2ELin1ELNS0_23CUDAHistogramMemoryTypeE1EZNS0_21CUDA_tensor_histogramIaaLb0EEEbNS_6TensorES4_S4_lNS_14AccumulateTypeIT0_Lb1EE4typeES8_NS0_13TensorArgTypeES9_S9_EUllE_EEvNS0_6detail10TensorInfoIT_T1_EESF_NSC_IKS6_SE_EElS8_S8_SE_T6_)
        /*0b30*/ 	.word	0x00000024


	//----- nvinfo : EIATTR_FRAME_SIZE
	.align		4
.L_505:
        /*0b34*/ 	.byte	0x04, 0x11
        /*0b36*/ 	.short	(.L_507 - .L_506)
	.align		4
.L_506:
        /*0b38*/ 	.word	index@($__internal_33_$__cuda_sm20_div_s64)
        /*0b3c*/ 	.word	0x00000000


	//----- nvinfo : EIATTR_FRAME_SIZE
	.align		4
.L_507:
        /*0b40*/ 	.byte	0x04, 0x11
        /*0b42*/ 	.short	(.L_509 - .L_508)
	.align		4
.L_508:
        /*0b44*/ 	.word	index@(_ZN2at4cuda17kernelHistogram1DIaalLi1ELi2ELin1ELNS0_23CUDAHistogramMemoryTypeE1EZNS0_21CUDA_tensor_histogramIaaLb0EEEbNS_6TensorES4_S4_lNS_14AccumulateTypeIT0_Lb1EE4typeES8_NS0_13TensorArgTypeES9_S9_EUllE_EEvNS0_6detail10TensorInfoIT_T1_EESF_NSC_IKS6_SE_EElS8_S8_SE_T6_)
        /*0b48*/ 	.word	0x00000000


	//----- nvinfo : EIATTR_REGCOUNT
	.align		4
.L_509:
        /*0b4c*/ 	.byte	0x04, 0x2f
        /*0b4e*/ 	.short	(.L_511 - .L_510)
	.align		4
.L_510:
        /*0b50*/ 	.word	index@(_ZN2at4cuda17kernelHistogram1DIaalLi1ELi2ELin1ELNS0_23CUDAHistogramMemoryTypeE0EZNS0_21CUDA_tensor_histogramIaaLb0EEEbNS_6TensorES4_S4_lNS_14AccumulateTypeIT0_Lb1EE4typeES8_NS0_13TensorArgTypeES9_S9_EUllE0_EEvNS0_6detail10TensorInfoIT_T1_EESF_NSC_IKS6_SE_EElS8_S8_SE_T6_)
        /*0b54*/ 	.word	0x00000027


	//----- nvinfo : EIATTR_FRAME_SIZE
	.align		4
.L_511:
        /*0b58*/ 	.byte	0x04, 0x11
        /*0b5a*/ 	.short	(.L_513 - .L_512)
	.align		4
.L_512:
        /*0b5c*/ 	.word	index@($__internal_32_$__cuda_sm20_div_u64)
        /*0b60*/ 	.word	0x00000000


	//----- nvinfo : EIATTR_FRAME_SIZE
	.align		4
.L_513:
        /*0b64*/ 	.byte	0x04, 0x11
        /*0b66*/ 	.short	(.L_515 - .L_514)
	.align		4
.L_514:
        /*0b68*/ 	.word	index@($__internal_31_$__cuda_sm20_div_s64)
        /*0b6c*/ 	.word	0x00000000


	//----- nvinfo : EIATTR_FRAME_SIZE
	.align		4
.L_515:
        /*0b70*/ 	.byte	0x04, 0x11
        /*0b72*/ 	.short	(.L_517 - .L_516)
	.align		4
.L_516:
        /*0b74*/ 	.word	index@(_ZN2at4cuda17kernelHistogram1DIaalLi1ELi2ELin1ELNS0_23CUDAHistogramMemoryTypeE0EZNS0_21CUDA_tensor_histogramIaaLb0EEEbNS_6TensorES4_S4_lNS_14AccumulateTypeIT0_Lb1EE4typeES8_NS0_13TensorArgTypeES9_S9_EUllE0_EEvNS0_6detail10TensorInfoIT_T1_EESF_NSC_IKS6_SE_EElS8_S8_SE_T6_)
        /*0b78*/ 	.word	0x00000000


	//----- nvinfo : EIATTR_REGCOUNT
	.align		4
.L_517:
        /*0b7c*/ 	.byte	0x04, 0x2f
        /*0b7e*/ 	.short	(.L_519 - .L_518)
	.align		4
.L_518:
        /*0b80*/ 	.word	index@(_ZN2at4cuda17kernelHistogram1DIaalLi1ELi2ELin1ELNS0_23CUDAHistogramMemoryTypeE1EZNS0_21CUDA_tensor_histogramIaaLb0EEEbNS_6TensorES4_S4_lNS_14AccumulateTypeIT0_Lb1EE4typeES8_NS0_13TensorArgTypeES9_S9_EUllE0_EEvNS0_6detail10TensorInfoIT_T1_EESF_NSC_IKS6_SE_EElS8_S8_SE_T6_)
        /*0b84*/ 	.word	0x00000024


	//----- nvinfo : EIATTR_FRAME_SIZE
	.align		4
.L_519:
        /*0b88*/ 	.byte	0x04, 0x11
        /*0b8a*/ 	.short	(.L_521 - .L_520)
	.align		4
.L_520:
        /*0b8c*/ 	.word	index@($__internal_30_$__cuda_sm20_div_s64)
        /*0b90*/ 	.word	0x00000000


	//----- nvinfo : EIATTR_FRAME_SIZE
	.align		4
.L_521:
        /*0b94*/ 	.byte	0x04, 0x11
        /*0b96*/ 	.short	(.L_523 - .L_522)
	.align		4
.L_522:
        /*0b98*/ 	.word	index@(_ZN2at4cuda17kernelHistogram1DIaalLi1ELi2ELin1ELNS0_23CUDAHistogramMemoryTypeE1EZNS0_21CUDA_tensor_histogramIaaLb0EEEbNS_6TensorES4_S4_lNS_14AccumulateTypeIT0_Lb1EE4typeES8_NS0_13TensorArgTypeES9_S9_EUllE0_EEvNS0_6detail10TensorInfoIT_T1_EESF_NSC_IKS6_SE_EElS8_S8_SE_T6_)
        /*0b9c*/ 	.word	0x00000000


	//----- nvinfo : EIATTR_REGCOUNT
	.align		4
.L_523:
        /*0ba0*/ 	.byte	0x04, 0x2f
        /*0ba2*/ 	.short	(.L_525 - .L_524)
	.align		4
.L_524:
        /*0ba4*/ 	.word	index@(_ZN2at4cuda17kernelHistogram1DIiilLi1ELi2ELin1ELNS0_23CUDAHistogramMemoryTypeE0EZNS0_21CUDA_tensor_histogramIiiLb0EEEbNS_6TensorES4_S4_lNS_14AccumulateTypeIT0_Lb1EE4typeES8_NS0_13TensorArgTypeES9_S9_EUllE_EEvNS0_6detail10TensorInfoIT_T1_EESF_NSC_IKS6_SE_EElS8_S8_SE_T6_)
        /*0ba8*/ 	.word	0x00000027


	//----- nvinfo : EIATTR_FRAME_SIZE
	.align		4
.L_525:
        /*0bac*/ 	.byte	0x04, 0x11
        /*0bae*/ 	.short	(.L_527 - .L_526)
	.align		4
.L_526:
        /*0bb0*/ 	.word	index@($__internal_29_$__cuda_sm20_div_u64)
        /*0bb4*/ 	.word	0x00000000


	//----- nvinfo : EIATTR_FRAME_SIZE
	.align		4
.L_527:
        /*0bb8*/ 	.byte	0x04, 0x11
        /*0bba*/ 	.short	(.L_529 - .L_528)
	.align		4
.L_528:
        /*0bbc*/ 	.word	index@($__internal_28_$__cuda_sm20_div_s64)
        /*0bc0*/ 	.word	0x00000000


	//----- nvinfo : EIATTR_FRAME_SIZE
	.align		4
.L_529:
        /*0bc4*/ 	.byte	0x04, 0x11
        /*0bc6*/ 	.short	(.L_531 - .L_530)
	.align		4
.L_530:
        /*0bc8*/ 	.word	index@(_ZN2at4cuda17kernelHistogram1DIiilLi1ELi2ELin1ELNS0_23CUDAHistogramMemoryTypeE0EZNS0_21CUDA_tensor_histogramIiiLb0EEEbNS_6TensorES4_S4_lNS_14AccumulateTypeIT0_Lb1EE4typeES8_NS0_13TensorArgTypeES9_S9_EUllE_EEvNS0_6detail10TensorInfoIT_T1_EESF_NSC_IKS6_SE_EElS8_S8_SE_T6_)
        /*0bcc*/ 	.word	0x00000000


	//----- nvinfo : EIATTR_REGCOUNT
	.align		4
.L_531:
        /*0bd0*/ 	.byte	0x04, 0x2f
        /*0bd2*/ 	.short	(.L_533 - .L_532)
	.align		4
.L_532:
        /*0bd4*/ 	.word	index@(_ZN2at4cuda17kernelHistogram1DIiilLi1ELi2ELin1ELNS0_23CUDAHistogramMemoryTypeE1EZNS0_21CUDA_tensor_histogramIiiLb0EEEbNS_6TensorES4_S4_lNS_14AccumulateTypeIT0_Lb1EE4typeES8_NS0_13TensorArgTypeES9_S9_EUllE_EEvNS0_6detail10TensorInfoIT_T1_EESF_NSC_IKS6_SE_EElS8_S8_SE_T6_)
        /*0bd8*/ 	.word	0x00000026


	//----- nvinfo : EIATTR_FRAME_SIZE
	.align		4
.L_533:
        /*0bdc*/ 	.byte	0x04, 0x11
        /*0bde*/ 	.short	(.L_535 - .L_534)
	.align		4
.L_534:
        /*0be0*/ 	.word	index@($__internal_27_$__cuda_sm20_div_u64)
        /*0be4*/ 	.word	0x00000000


	//----- nvinfo : EIATTR_FRAME_SIZE
	.align		4
.L_535:
        /*0be8*/ 	.byte	0x04, 0x11
        /*0bea*/ 	.short	(.L_537 - .L_536)
	.align		4
.L_536:
        /*0bec*/ 	.word	index@($__internal_26_$__cuda_sm20_div_s64)
        /*0bf0*/ 	.word	0x00000000


	//----- nvinfo : EIATTR_FRAME_SIZE
	.align		4
.L_537:
        /*0bf4*/ 	.byte	0x04, 0x11
        /*0bf6*/ 	.short	(.L_539 - .L_538)
	.align		4
.L_538:
        /*0bf8*/ 	.word	index@(_ZN2at4cuda17kernelHistogram1DIiilLi1ELi2ELin1ELNS0_23CUDAHistogramMemoryTypeE1EZNS0_21CUDA_tensor_histogramIiiLb0EEEbNS_6TensorES4_S4_lNS_14AccumulateTypeIT0_Lb1EE4typeES8_NS0_13TensorArgTypeES9_S9_EUllE_EEvNS0_6detail10TensorInfoIT_T1_EESF_NSC_IKS6_SE_EElS8_S8_SE_T6_)
        /*0bfc*/ 	.word	0x00000000


	//----- nvinfo : EIATTR_REGCOUNT
	.align		4
.L_539:
        /*0c00*/ 	.byte	0x04, 0x2f
        /*0c02*/ 	.short	(.L_541 - .L_540)
	.align		4
.L_540:
        /*0c04*/ 	.word	index@(_ZN2at4cuda17kernelHistogram1DIiilLi1ELi2ELin1ELNS0_23CUDAHistogramMemoryTypeE0EZNS0_21CUDA_tensor_histogramIiiLb0EEEbNS_6TensorES4_S4_lNS_14AccumulateTypeIT0_Lb1EE4typeES8_NS0_13TensorArgTypeES9_S9_EUllE0_EEvNS0_6detail10TensorInfoIT_T1_EESF_NSC_IKS6_SE_EElS8_S8_SE_T6_)
        /*0c08*/ 	.word	0x00000028


	//----- nvinfo : EIATTR_FRAME_SIZE
	.align		4
.L_541:
        /*0c0c*/ 	.byte	0x04, 0x11
        /*0c0e*/ 	.short	(.L_543 - .L_542)
	.align		4
.L_542:
        /*0c10*/ 	.word	index@($__internal_25_$__cuda_sm20_div_u64)
        /*0c14*/ 	.word	0x00000000


	//----- nvinfo : EIATTR_FRAME_SIZE
	.align		4
.L_543:
        /*0c18*/ 	.byte	0x04, 0x11
        /*0c1a*/ 	.short	(.L_545 - .L_544)
	.align		4
.L_544:
        /*0c1c*/ 	.word	index@($__internal_24_$__cuda_sm20_div_s64)
        /*0c20*/ 	.word	0x00000000


	//----- nvinfo : EIATTR_FRAME_SIZE
	.align		4
.L_545:
        /*0c24*/ 	.byte	0x04, 0x11
        /*0c26*/ 	.short	(.L_547 - .L_546)
	.align		4
.L_546:
        /*0c28*/ 	.word	index@(_ZN2at4cuda17kernelHistogram1DIiilLi1ELi2ELin1ELNS0_23CUDAHistogramMemoryTypeE0EZNS0_21CUDA_tensor_histogramIiiLb0EEEbNS_6TensorES4_S4_lNS_14AccumulateTypeIT0_Lb1EE4typeES8_NS0_13TensorArgTypeES9_S9_EUllE0_EEvNS0_6detail10TensorInfoIT_T1_EESF_NSC_IKS6_SE_EElS8_S8_SE_T6_)
        /*0c2c*/ 	.word	0x00000000


	//----- nvinfo : EIATTR_REGCOUNT
	.align		4
.L_547:
        /*0c30*/ 	.byte	0x04, 0x2f
        /*0c32*/ 	.short	(.L_549 - .L_548)
	.align		4
.L_548:
        /*0c34*/ 	.word	index@(_ZN2at4cuda17kernelHistogram1DIiilLi1ELi2ELin1ELNS0_23CUDAHistogramMemoryTypeE1EZNS0_21CUDA_tensor_histogramIiiLb0EEEbNS_6TensorES4_S4_lNS_14AccumulateTypeIT0_Lb1EE4typeES8_NS0_13TensorArgTypeES9_S9_EUllE0_EEvNS0_6detail10TensorInfoIT_T1_EESF_NSC_IKS6_SE_EElS8_S8_SE_T6_)
        /*0c38*/ 	.word	0x00000026


	//----- nvinfo : EIATTR_FRAME_SIZE
	.align		4
.L_549:
        /*0c3c*/ 	.byte	0x04, 0x11
        /*0c3e*/ 	.short	(.L_551 - .L_550)
	.align		4
.L_550:
        /*0c40*/ 	.word	index@($__internal_23_$__cuda_sm20_div_u64)
        /*0c44*/ 	.word	0x00000000


	//----- nvinfo : EIATTR_FRAME_SIZE
	.align		4
.L_551:
        /*0c48*/ 	.byte	0x04, 0x11
        /*0c4a*/ 	.short	(.L_553 - .L_552)
	.align		4
.L_552:
        /*0c4c*/ 	.word	index@($__internal_22_$__cuda_sm20_div_s64)
        /*0c50*/ 	.word	0x00000000


	//----- nvinfo : EIATTR_FRAME_SIZE
	.align		4
.L_553:
        /*0c54*/ 	.byte	0x04, 0x11
        /*0c56*/ 	.short	(.L_555 - .L_554)
	.align		4
.L_554:
        /*0c58*/ 	.word	index@(_ZN2at4cuda17kernelHistogram1DIiilLi1ELi2ELin1ELNS0_23CUDAHistogramMemoryTypeE1EZNS0_21CUDA_tensor_histogramIiiLb0EEEbNS_6TensorES4_S4_lNS_14AccumulateTypeIT0_Lb1EE4typeES8_NS0_13TensorArgTypeES9_S9_EUllE0_EEvNS0_6detail10TensorInfoIT_T1_EESF_NSC_IKS6_SE_EElS8_S8_SE_T6_)
        /*0c5c*/ 	.word	0x00000000


	//----- nvinfo : EIATTR_REGCOUNT
	.align		4
.L_555:
        /*0c60*/ 	.byte	0x04, 0x2f
        /*0c62*/ 	.short	(.L_557 - .L_556)
	.align		4
.L_556:
        /*0c64*/ 	.word	index@(_ZN2at4cuda17kernelHistogram1DIsslLi1ELi2ELin1ELNS0_23CUDAHistogramMemoryTypeE0EZNS0_21CUDA_tensor_histogramIssLb0EEEbNS_6TensorES4_S4_lNS_14AccumulateTypeIT0_Lb1EE4typeES8_NS0_13TensorArgTypeES9_S9_EUllE_EEvNS0_6detail10TensorInfoIT_T1_EESF_NSC_IKS6_SE_EElS8_S8_SE_T6_)
        /*0c68*/ 	.word	0x00000027


	//----- nvinfo : EIATTR_FRAME_SIZE
	.align		4
.L_557:
        /*0c6c*/ 	.byte	0x04, 0x11
        /*0c6e*/ 	.short	(.L_559 - .L_558)
	.align		4
.L_558:
        /*0c70*/ 	.word	index@($__internal_21_$__cuda_sm20_div_u64)
        /*0c74*/ 	.word	0x00000000


	//----- nvinfo : EIATTR_FRAME_SIZE
	.align		4
.L_559:
        /*0c78*/ 	.byte	0x04, 0x11
        /*0c7a*/ 	.short	(.L_561 - .L_560)
	.align		4
.L_560:
        /*0c7c*/ 	.word	index@($__internal_20_$__cuda_sm20_div_s64)
        /*0c80*/ 	.word	0x00000000


	//----- nvinfo : EIATTR_FRAME_SIZE
	.align		4
.L_561:
        /*0c84*/ 	.byte	0x04, 0x11
        /*0c86*/ 	.short	(.L_563 - .L_562)
	.align		4
.L_562:
        /*0c88*/ 	.word	index@(_ZN2at4cuda17kernelHistogram1DIsslLi1ELi2ELin1ELNS0_23CUDAHistogramMemoryTypeE0EZNS0_21CUDA_tensor_histogramIssLb0EEEbNS_6TensorES4_S4_lNS_14AccumulateTypeIT0_Lb1EE4typeES8_NS0_13TensorArgTypeES9_S9_EUllE_EEvNS0_6detail10TensorInfoIT_T1_EESF_NSC_IKS6_SE_EElS8_S8_SE_T6_)
        /*0c8c*/ 	.word	0x00000000


	//----- nvinfo : EIATTR_REGCOUNT
	.align		4
.L_563:
        /*0c90*/ 	.byte	0x04, 0x2f
        /*0c92*/ 	.short	(.L_565 - .L_564)
	.align		4
.L_564:
        /*0c94*/ 	.word	index@(_ZN2at4cuda17kernelHistogram1DIsslLi1ELi2ELin1ELNS0_23CUDAHistogramMemoryTypeE1EZNS0_21CUDA_tensor_histogramIssLb0EEEbNS_6TensorES4_S4_lNS_14AccumulateTypeIT0_Lb1EE4typeES8_NS0_13TensorArgTypeES9_S9_EUllE_EEvNS0_6detail10TensorInfoIT_T1_EESF_NSC_IKS6_SE_EElS8_S8_SE_T6_)
        /*0c98*/ 	.word	0x00000024


	//----- nvinfo : EIATTR_FRAME_SIZE
	.align		4
.L_565:
        /*0c9c*/ 	.byte	0x04, 0x11
        /*0c9e*/ 	.short	(.L_567 - .L_566)
	.align		4
.L_566:
        /*0ca0*/ 	.word	index@($__internal_19_$__cuda_sm20_div_s64)
        /*0ca4*/ 	.word	0x00000000


	//----- nvinfo : EIATTR_FRAME_SIZE
	.align		4
.L_567:
        /*0ca8*/ 	.byte	0x04, 0x11
        /*0caa*/ 	.short	(.L_569 - .L_568)
	.align		4
.L_568:
        /*0cac*/ 	.word	index@(_ZN2at4cuda17kernelHistogram1DIsslLi1ELi2ELin1ELNS0_23CUDAHistogramMemoryTypeE1EZNS0_21CUDA_tensor_histogramIssLb0EEEbNS_6TensorES4_S4_lNS_14AccumulateTypeIT0_Lb1EE4typeES8_NS0_13TensorArgTypeES9_S9_EUllE_EEvNS0_6detail10TensorInfoIT_T1_EESF_NSC_IKS6_SE_EElS8_S8_SE_T6_)
        /*0cb0*/ 	.word	0x00000000


	//----- nvinfo : EIATTR_REGCOUNT
	.align		4
.L_569:
        /*0cb4*/ 	.byte	0x04, 0x2f
        /*0cb6*/ 	.short	(.L_571 - .L_570)
	.align		4
.L_570:
        /*0cb8*/ 	.word	index@(_ZN2at4cuda17kernelHistogram1DIsslLi1ELi2ELin1ELNS0_23CUDAHistogramMemoryTypeE0EZNS0_21CUDA_tensor_histogramIssLb0EEEbNS_6TensorES4_S4_lNS_14AccumulateTypeIT0_Lb1EE4typeES8_NS0_13TensorArgTypeES9_S9_EUllE0_EEvNS0_6detail10TensorInfoIT_T1_EESF_NSC_IKS6_SE_EElS8_S8_SE_T6_)
        /*0cbc*/ 	.word	0x00000027


	//----- nvinfo : EIATTR_FRAME_SIZE
	.align		4
.L_571:
        /*0cc0*/ 	.byte	0x04, 0x11
        /*0cc2*/ 	.short	(.L_573 - .L_572)
	.align		4
.L_572:
        /*0cc4*/ 	.word	index@($__internal_18_$__cuda_sm20_div_u64)
        /*0cc8*/ 	.word	0x00000000


	//----- nvinfo : EIATTR_FRAME_SIZE
	.align		4
.L_573:
        /*0ccc*/ 	.byte	0x04, 0x11
        /*0cce*/ 	.short	(.L_575 - .L_574)
	.align		4
.L_574:
        /*0cd0*/ 	.word	index@($__internal_17_$__cuda_sm20_div_s64)
        /*0cd4*/ 	.word	0x00000000


	//----- nvinfo : EIATTR_FRAME_SIZE
	.align		4
.L_575:
        /*0cd8*/ 	.byte	0x04, 0x11
        /*0cda*/ 	.short	(.L_577 - .L_576)
	.align		4
.L_576:
        /*0cdc*/ 	.word	index@(_ZN2at4cuda17kernelHistogram1DIsslLi1ELi2ELin1ELNS0_23CUDAHistogramMemoryTypeE0EZNS0_21CUDA_tensor_histogramIssLb0EEEbNS_6TensorES4_S4_lNS_14AccumulateTypeIT0_Lb1EE4typeES8_NS0_13TensorArgTypeES9_S9_EUllE0_EEvNS0_6detail10TensorInfoIT_T1_EESF_NSC_IKS6_SE_EElS8_S8_SE_T6_)
        /*0ce0*/ 	.word	0x00000000


	//----- nvinfo : EIATTR_REGCOUNT
	.align		4
.L_577:
        /*0ce4*/ 	.byte	0x04, 0x2f
        /*0ce6*/ 	.short	(.L_579 - .L_578)
	.align		4
.L_578:
        /*0ce8*/ 	.word	index@(_ZN2at4cuda17kernelHistogram1DIsslLi1ELi2ELin1ELNS0_23CUDAHistogramMemoryTypeE1EZNS0_21CUDA_tensor_histogramIssLb0EEEbNS_6TensorES4_S4_lNS_14AccumulateTypeIT0_Lb1EE4typeES8_NS0_13TensorArgTypeES9_S9_EUllE0_EEvNS0_6detail10TensorInfoIT_T1_EESF_NSC_IKS6_SE_EElS8_S8_SE_T6_)
        /*0cec*/ 	.word	0x00000024


	//----- nvinfo : EIATTR_FRAME_SIZE
	.align		4
.L_579:
        /*0cf0*/ 	.byte	0x04, 0x11
        /*0cf2*/ 	.short	(.L_581 - .L_580)
	.align		4
.L_580:
        /*0cf4*/ 	.word	index@($__internal_16_$__cuda_sm20_div_s64)
        /*0cf8*/ 	.word	0x00000000


	//----- nvinfo : EIATTR_FRAME_SIZE
	.align		4
.L_581:
        /*0cfc*/ 	.byte	0x04, 0x11
        /*0cfe*/ 	.short	(.L_583 - .L_582)
	.align		4
.L_582:
        /*0d00*/ 	.word	index@(_ZN2at4cuda17kernelHistogram1DIsslLi1ELi2ELin1ELNS0_23CUDAHistogramMemoryTypeE1EZNS0_21CUDA_tensor_histogramIssLb0EEEbNS_6TensorES4_S4_lNS_14AccumulateTypeIT0_Lb1EE4typeES8_NS0_13TensorArgTypeES9_S9_EUllE0_EEvNS0_6detail10TensorInfoIT_T1_EESF_NSC_IKS6_SE_EElS8_S8_SE_T6_)
        /*0d04*/ 	.word	0x00000000


	//----- nvinfo : EIATTR_REGCOUNT
	.align		4
.L_583:
        /*0d08*/ 	.byte	0x04, 0x2f
        /*0d0a*/ 	.short	(.L_585 - .L_584)
	.align		4
.L_584:
        /*0d0c*/ 	.word	index@(_ZN2at4cuda17kernelHistogram1DIddlLi1ELi2ELin1ELNS0_23CUDAHistogramMemoryTypeE0EZNS0_21CUDA_tensor_histogramIddLb0EEEbNS_6TensorES4_S4_lNS_14AccumulateTypeIT0_Lb1EE4typeES8_NS0_13TensorArgTypeES9_S9_EUllE_EEvNS0_6detail10TensorInfoIT_T1_EESF_NSC_IKS6_SE_EElS8_S8_SE_T6_)
        /*0d10*/ 	.word	0x0000002c


	//----- nvinfo : EIATTR_FRAME_SIZE
	.align		4
.L_585:
        /*0d14*/ 	.byte	0x04, 0x11
        /*0d16*/ 	.short	(.L_587 - .L_586)
	.align		4
.L_586:
        /*0d18*/ 	.word	index@($__internal_15_$__cuda_sm20_div_u64)
        /*0d1c*/ 	.word	0x00000000


	//----- nvinfo : EIATTR_FRAME_SIZE
	.align		4
.L_587:
        /*0d20*/ 	.byte	0x04, 0x11
        /*0d22*/ 	.short	(.L_589 - .L_588)
	.align		4
.L_588:
        /*0d24*/ 	.word	index@($__internal_14_$__cuda_sm20_div_s64)
        /*0d28*/ 	.word	0x00000000


	//----- nvinfo : EIATTR_FRAME_SIZE
	.align		4
.L_589:
        /*0d2c*/ 	.byte	0x04, 0x11
        /*0d2e*/ 	.short	(.L_591 - .L_590)
	.align		4
.L_590:
        /*0d30*/ 	.word	index@($__internal_13_$__cuda_sm20_div_rn_f64_full)
        /*0d34*/ 	.word	0x00000000


	//----- nvinfo : EIATTR_FRAME_SIZE
	.align		4
.L_591:
        /*0d38*/ 	.byte	0x04, 0x11
        /*0d3a*/ 	.short	(.L_593 - .L_592)
	.align		4
.L_592:
        /*0d3c*/ 	.word	index@(_ZN2at4cuda17kernelHistogram1DIddlLi1ELi2ELin1ELNS0_23CUDAHistogramMemoryTypeE0EZNS0_21CUDA_tensor_histogramIddLb0EEEbNS_6TensorES4_S4_lNS_14AccumulateTypeIT0_Lb1EE4typeES8_NS0_13TensorArgTypeES9_S9_EUllE_EEvNS0_6detail10TensorInfoIT_T1_EESF_NSC_IKS6_SE_EElS8_S8_SE_T6_)
        /*0d40*/ 	.word	0x00000000


	//----- nvinfo : EIATTR_REGCOUNT
	.align		4
.L_593:
        /*0d44*/ 	.byte	0x04, 0x2f
        /*0d46*/ 	.short	(.L_595 - .L_594)
	.align		4
.L_594:
        /*0d48*/ 	.word	index@(_ZN2at4cuda17kernelHistogram1DIddlLi1ELi2ELin1ELNS0_23CUDAHistogramMemoryTypeE1EZNS0_21CUDA_tensor_histogramIddLb0EEEbNS_6TensorES4_S4_lNS_14AccumulateTypeIT0_Lb1EE4typeES8_NS0_13TensorArgTypeES9_S9_EUllE_EEvNS0_6detail10TensorInfoIT_T1_EESF_NSC_IKS6_SE_EElS8_S8_SE_T6_)
        /*0d4c*/ 	.word	0x00000024


	//----- nvinfo : EIATTR_FRAME_SIZE
	.align		4
.L_595:
        /*0d50*/ 	.byte	0x04, 0x11
        /*0d52*/ 	.short	(.L_597 - .L_596)
	.align		4
.L_596:
        /*0d54*/ 	.word	index@($__internal_12_$__cuda_sm20_div_s64)
        /*0d58*/ 	.word	0x00000000


	//----- nvinfo : EIATTR_FRAME_SIZE
	.align		4
.L_597:
        /*0d5c*/ 	.byte	0x04, 0x11
        /*0d5e*/ 	.short	(.L_599 - .L_598)
	.align		4
.L_598:
        /*0d60*/ 	.word	index@($__internal_11_$__cuda_sm20_div_rn_f64_full)
        /*0d64*/ 	.word	0x00000000


	//----- nvinfo : EIATTR_FRAME_SIZE
	.align		4
.L_599:
        /*0d68*/ 	.byte	0x04, 0x11
        /*0d6a*/ 	.short	(.L_601 - .L_600)
	.align		4
.L_600:
        /*0d6c*/ 	.word	index@(_ZN2at4cuda17kernelHistogram1DIddlLi1ELi2ELin1ELNS0_23CUDAHistogramMemoryTypeE1EZNS0_21CUDA_tensor_histogramIddLb0EEEbNS_6TensorES4_S4_lNS_14AccumulateTypeIT0_Lb1EE4typeES8_NS0_13TensorArgTypeES9_S9_EUllE_EEvNS0_6detail10TensorInfoIT_T1_EESF_NSC_IKS6_SE_EElS8_S8_SE_T6_)
        /*0d70*/ 	.word	0x00000000


	//----- nvinfo : EIATTR_REGCOUNT
	.align		4
.L_601:
        /*0d74*/ 	.byte	0x04, 0x2f
        /*0d76*/ 	.short	(.L_603 - .L_602)
	.align		4
.L_602:
        /*0d78*/ 	.word	index@(_ZN2at4cuda17kernelHistogram1DIddlLi1ELi2ELin1ELNS0_23CUDAHistogramMemoryTypeE0EZNS0_21CUDA_tensor_histogramIddLb0EEEbNS_6TensorES4_S4_lNS_14AccumulateTypeIT0_Lb1EE4typeES8_NS0_13TensorArgTypeES9_S9_EUllE0_EEvNS0_6detail10TensorInfoIT_T1_EESF_NSC_IKS6_SE_EElS8_S8_SE_T6_)
        /*0d7c*/ 	.word	0x0000002c


	//----- nvinfo : EIATTR_FRAME_SIZE
	.align		4
.L_603:
        /*0d80*/ 	.byte	0x04, 0x11
        /*0d82*/ 	.short	(.L_605 - .L_604)
	.align		4
.L_604:
        /*0d84*/ 	.word	index@($__internal_10_$__cuda_sm20_div_u64)
        /*0d88*/ 	.word	0x00000000


	//----- nvinfo : EIATTR_FRAME_SIZE
	.align		4
.L_605:
        /*0d8c*/ 	.byte	0x04, 0x11
        /*0d8e*/ 	.short	(.L_607 - .L_606)
	.align		4
.L_606:
        /*0d90*/ 	.word	index@($__internal_9_$__cuda_sm20_div_s64)
        /*0d94*/ 	.word	0x00000000


	//----- nvinfo : EIATTR_FRAME_SIZE
	.align		4
.L_607:
        /*0d98*/ 	.byte	0x04, 0x11
        /*0d9a*/ 	.short	(.L_609 - .L_608)
	.align		4
.L_608:
        /*0d9c*/ 	.word	index@($__internal_8_$__cuda_sm20_div_rn_f64_full)
        /*0da0*/ 	.word	0x00000000


	//----- nvinfo : EIATTR_FRAME_SIZE
	.align		4
.L_609:
        /*0da4*/ 	.byte	0x04, 0x11
        /*0da6*/ 	.short	(.L_611 - .L_610)
	.align		4
.L_610:
        /*0da8*/ 	.word	index@(_ZN2at4cuda17kernelHistogram1DIddlLi1ELi2ELin1ELNS0_23CUDAHistogramMemoryTypeE0EZNS0_21CUDA_tensor_histogramIddLb0EEEbNS_6TensorES4_S4_lNS_14AccumulateTypeIT0_Lb1EE4typeES8_NS0_13TensorArgTypeES9_S9_EUllE0_EEvNS0_6detail10TensorInfoIT_T1_EESF_NSC_IKS6_SE_EElS8_S8_SE_T6_)
        /*0dac*/ 	.word	0x00000000


	//----- nvinfo : EIATTR_REGCOUNT
	.align		4
.L_611:
        /*0db0*/ 	.byte	0x04, 0x2f
        /*0db2*/ 	.short	(.L_613 - .L_612)
	.align		4
.L_612:
        /*0db4*/ 	.word	index@(_ZN2at4cuda17kernelHistogram1DIddlLi1ELi2ELin1ELNS0_23CUDAHistogramMemoryTypeE1EZNS0_21CUDA_tensor_histogramIddLb0EEEbNS_6TensorES4_S4_lNS_14AccumulateTypeIT0_Lb1EE4typeES8_NS0_13TensorArgTypeES9_S9_EUllE0_EEvNS0_6detail10TensorInfoIT_T1_EESF_NSC_IKS6_SE_EElS8_S8_SE_T6_)
        /*0db8*/ 	.word	0x00000024


	//----- nvinfo : EIATTR_FRAME_SIZE
	.align		4
.L_613:
        /*0dbc*/ 	.byte	0x04, 0x11
        /*0dbe*/ 	.short	(.L_615 - .L_614)
	.align		4
.L_614:
        /*0dc0*/ 	.word	index@($__internal_7_$__cuda_sm20_div_s64)
        /*0dc4*/ 	.word	0x00000000


	//----- nvinfo : EIATTR_FRAME_SIZE
	.align		4
.L_615:
        /*0dc8*/ 	.byte	0x04, 0x11
        /*0dca*/ 	.short	(.L_617 - .L_616)
	.align		4
.L_616:
        /*0dcc*/ 	.word	index@($__internal_6_$__cuda_sm20_div_rn_f64_full)
        /*0dd0*/ 	.word	0x00000000


	//----- nvinfo : EIATTR_FRAME_SIZE
	.align		4
.L_617:
        /*0dd4*/ 	.byte	0x04, 0x11
        /*0dd6*/ 	.short	(.L_619 - .L_618)
	.align		4
.L_618:
        /*0dd8*/ 	.word	index@(_ZN2at4cuda17kernelHistogram1DIddlLi1ELi2ELin1ELNS0_23CUDAHistogramMemoryTypeE1EZNS0_21CUDA_tensor_histogramIddLb0EEEbNS_6TensorES4_S4_lNS_14AccumulateTypeIT0_Lb1EE4typeES8_NS0_13TensorArgTypeES9_S9_EUllE0_EEvNS0_6detail10TensorInfoIT_T1_EESF_NSC_IKS6_SE_EElS8_S8_SE_T6_)
        /*0ddc*/ 	.word	0x00000000


	//----- nvinfo : EIATTR_REGCOUNT
	.align		4
.L_619:
        /*0de0*/ 	.byte	0x04, 0x2f
        /*0de2*/ 	.short	(.L_621 - .L_620)
	.align		4
.L_620:
        /*0de4*/ 	.word	index@(_ZN2at4cuda17kernelHistogram1DIfflLi1ELi2ELin1ELNS0_23CUDAHistogramMemoryTypeE0EZNS0_21CUDA_tensor_histogramIffLb0EEEbNS_6TensorES4_S4_lNS_14AccumulateTypeIT0_Lb1EE4typeES8_NS0_13TensorArgTypeES9_S9_EUllE_EEvNS0_6detail10TensorInfoIT_T1_EESF_NSC_IKS6_SE_EElS8_S8_SE_T6_)
        /*0de8*/ 	.word	0x0000002c


	//----- nvinfo : EIATTR_FRAME_SIZE
	.align		4
.L_621:
        /*0dec*/ 	.byte	0x04, 0x11
        /*0dee*/ 	.short	(.L_623 - .L_622)
	.align		4
.L_622:
        /*0df0*/ 	.word	index@($__internal_5_$__cuda_sm20_div_u64)
        /*0df4*/ 	.word	0x00000000


	//----- nvinfo : EIATTR_FRAME_SIZE
	.align		4
.L_623:
        /*0df8*/ 	.byte	0x04, 0x11
        /*0dfa*/ 	.short	(.L_625 - .L_624)
	.align		4
.L_624:
        /*0dfc*/ 	.word	index@($__internal_4_$__cuda_sm20_div_s64)
        /*0e00*/ 	.word	0x00000000


	//----- nvinfo : EIATTR_FRAME_SIZE
	.align		4
.L_625:
        /*0e04*/ 	.byte	0x04, 0x11
        /*0e06*/ 	.short	(.L_627 - .L_626)
	.align		4
.L_626:
        /*0e08*/ 	.word	index@(_ZN2at4cuda17kernelHistogram1DIfflLi1ELi2ELin1ELNS0_23CUDAHistogramMemoryTypeE0EZNS0_21CUDA_tensor_histogramIffLb0EEEbNS_6TensorES4_S4_lNS_14AccumulateTypeIT0_Lb1EE4typeES8_NS0_13TensorArgTypeES9_S9_EUllE_EEvNS0_6detail10TensorInfoIT_T1_EESF_NSC_IKS6_SE_EElS8_S8_SE_T6_)
        /*0e0c*/ 	.word	0x00000000


	//----- nvinfo : EIATTR_REGCOUNT
	.align		4
.L_627:
        /*0e10*/ 	.byte	0x04, 0x2f
        /*0e12*/ 	.short	(.L_629 - .L_628)
	.align		4
.L_628:
        /*0e14*/ 	.word	index@(_ZN2at4cuda17kernelHistogram1DIfflLi1ELi2ELin1ELNS0_23CUDAHistogramMemoryTypeE1EZNS0_21CUDA_tensor_histogramIffLb0EEEbNS_6TensorES4_S4_lNS_14AccumulateTypeIT0_Lb1EE4typeES8_NS0_13TensorArgTypeES9_S9_EUllE_EEvNS0_6detail10TensorInfoIT_T1_EESF_NSC_IKS6_SE_EElS8_S8_SE_T6_)
        /*0e18*/ 	.word	0x00000024


	//----- nvinfo : EIATTR_FRAME_SIZE
	.align		4
.L_629:
        /*0e1c*/ 	.byte	0x04, 0x11
        /*0e1e*/ 	.short	(.L_631 - .L_630)
	.align		4
.L_630:
        /*0e20*/ 	.word	index@($__internal_3_$__cuda_sm20_div_s64)
        /*0e24*/ 	.word	0x00000000


	//----- nvinfo : EIATTR_FRAME_SIZE
	.align		4
.L_631:
        /*0e28*/ 	.byte	0x04, 0x11
        /*0e2a*/ 	.short	(.L_633 - .L_632)
	.align		4
.L_632:
        /*0e2c*/ 	.word	index@(_ZN2at4cuda17kernelHistogram1DIfflLi1ELi2ELin1ELNS0_23CUDAHistogramMemoryTypeE1EZNS0_21CUDA_tensor_histogramIffLb0EEEbNS_6TensorES4_S4_lNS_14AccumulateTypeIT0_Lb1EE4typeES8_NS0_13TensorArgTypeES9_S9_EUllE_EEvNS0_6detail10TensorInfoIT_T1_EESF_NSC_IKS6_SE_EElS8_S8_SE_T6_)
        /*0e30*/ 	.word	0x00000000


	//----- nvinfo : EIATTR_REGCOUNT
	.align		4
.L_633:
        /*0e34*/ 	.byte	0x04, 0x2f
        /*0e36*/ 	.short	(.L_635 - .L_634)
	.align		4
.L_634:
        /*0e38*/ 	.word	index@(_ZN2at4cuda17kernelHistogram1DIfflLi1ELi2ELin1ELNS0_23CUDAHistogramMemoryTypeE0EZNS0_21CUDA_tensor_histogramIffLb0EEEbNS_6TensorES4_S4_lNS_14AccumulateTypeIT0_Lb1EE4typeES8_NS0_13TensorArgTypeES9_S9_EUllE0_EEvNS0_6detail10TensorInfoIT_T1_EESF_NSC_IKS6_SE_EElS8_S8_SE_T6_)
        /*0e3c*/ 	.word	0x0000002c


	//----- nvinfo : EIATTR_FRAME_SIZE
	.align		4
.L_635:
        /*0e40*/ 	.byte	0x04, 0x11
        /*0e42*/ 	.short	(.L_637 - .L_636)
	.align		4
.L_636:
        /*0e44*/ 	.word	index@($__internal_2_$__cuda_sm20_div_u64)
        /*0e48*/ 	.word	0x00000000


	//----- nvinfo : EIATTR_FRAME_SIZE
	.align		4
.L_637:
        /*0e4c*/ 	.byte	0x04, 0x11
        /*0e4e*/ 	.short	(.L_639 - .L_638)
	.align		4
.L_638:
        /*0e50*/ 	.word	index@($__internal_1_$__cuda_sm20_div_s64)
        /*0e54*/ 	.word	0x00000000


	//----- nvinfo : EIATTR_FRAME_SIZE
	.align		4
.L_639:
        /*0e58*/ 	.byte	0x04, 0x11
        /*0e5a*/ 	.short	(.L_641 - .L_640)
	.align		4
.L_640:
        /*0e5c*/ 	.word	index@(_ZN2at4cuda17kernelHistogram1DIfflLi1ELi2ELin1ELNS0_23CUDAHistogramMemoryTypeE0EZNS0_21CUDA_tensor_histogramIffLb0EEEbNS_6TensorES4_S4_lNS_14AccumulateTypeIT0_Lb1EE4typeES8_NS0_13TensorArgTypeES9_S9_EUllE0_EEvNS0_6detail10TensorInfoIT_T1_EESF_NSC_IKS6_SE_EElS8_S8_SE_T6_)
        /*0e60*/ 	.word	0x00000000


	//----- nvinfo : EIATTR_REGCOUNT
	.align		4
.L_641:
        /*0e64*/ 	.byte	0x04, 0x2f
        /*0e66*/ 	.short	(.L_643 - .L_642)
	.align		4
.L_642:
        /*0e68*/ 	.word	index@(_ZN2at4cuda17kernelHistogram1DIfflLi1ELi2ELin1ELNS0_23CUDAHistogramMemoryTypeE1EZNS0_21CUDA_tensor_histogramIffLb0EEEbNS_6TensorES4_S4_lNS_14AccumulateTypeIT0_Lb1EE4typeES8_NS0_13TensorArgTypeES9_S9_EUllE0_EEvNS0_6detail10TensorInfoIT_T1_EESF_NSC_IKS6_SE_EElS8_S8_SE_T6_)
        /*0e6c*/ 	.word	0x00000024


	//----- nvinfo : EIATTR_FRAME_SIZE
	.align		4
.L_643:
        /*0e70*/ 	.byte	0x04, 0x11
        /*0e72*/ 	.short	(.L_645 - .L_644)
	.align		4
.L_644:
        /*0e74*/ 	.word	index@($__internal_0_$__cuda_sm20_div_s64)
        /*0e78*/ 	.word	0x00000000


	//----- nvinfo : EIATTR_FRAME_SIZE
	.align		4
.L_645:
        /*0e7c*/ 	.byte	0x04, 0x11
        /*0e7e*/ 	.short	(.L_647 - .L_646)
	.align		4
.L_646:
        /*0e80*/ 	.word	index@(_ZN2at4cuda17kernelHistogram1DIfflLi1ELi2ELin1ELNS0_23CUDAHistogramMemoryTypeE1EZNS0_21CUDA_tensor_histogramIffLb0EEEbNS_6TensorES4_S4_lNS_14AccumulateTypeIT0_Lb1EE4typeES8_NS0_13TensorArgTypeES9_S9_EUllE0_EEvNS0_6detail10TensorInfoIT_T1_EESF_NSC_IKS6_SE_EElS8_S8_SE_T6_)
        /*0e84*/ 	.word	0x00000000


	//----- nvinfo : EIATTR_MIN_STACK_SIZE
	.align		4
.L_647:
        /*0e88*/ 	.byte	0x04, 0x12
        /*0e8a*/ 	.short	(.L_649 - .L_648)
	.align		4
.L_648:
        /*0e8c*/ 	.word	index@(_ZN2at4cuda17kernelHistogram1DIfflLi1ELi2ELin1ELNS0_23CUDAHistogramMemoryTypeE1EZNS0_21CUDA_tensor_histogramIffLb0EEEbNS_6TensorES4_S4_lNS_14AccumulateTypeIT0_Lb1EE4typeES8_NS0_13TensorArgTypeES9_S9_EUllE0_EEvNS0_6detail10TensorInfoIT_T1_EESF_NSC_IKS6_SE_EElS8_S8_SE_T6_)
        /*0e90*/ 	.word	0x00000000


	//----- nvinfo : EIATTR_MIN_STACK_SIZE
	.align		4
.L_649:
        /*0e94*/ 	.byte	0x04, 0x12
        /*0e96*/ 	.short	(.L_651 - .L_650)
	.align		4
.L_650:
        /*0e98*/ 	.word	index@(_ZN2at4cuda17kernelHistogram1DIfflLi1ELi2ELin1ELNS0_23CUDAHistogramMemoryTypeE0EZNS0_21CUDA_tensor_histogramIffLb0EEEbNS_6TensorES4_S4_lNS_14AccumulateTypeIT0_Lb1EE4typeES8_NS0_13TensorArgTypeES9_S9_EUllE0_EEvNS0_6detail10TensorInfoIT_T1_EESF_NSC_IKS6_SE_EElS8_S8_SE_T6_)
        /*0e9c*/ 	.word	0x00000000


	//----- nvinfo : EIATTR_MIN_STACK_SIZE
	.align		4
.L_651:
        /*0ea0*/ 	.byte	0x04, 0x12
        /*0ea2*/ 	.short	(.L_653 - .L_652)
	.align		4
.L_652:
        /*0ea4*/ 	.word	index@(_ZN2at4cuda17kernelHistogram1DIfflLi1ELi2ELin1ELNS0_23CUDAHistogramMemoryTypeE1EZNS0_21CUDA_tensor_histogramIffLb0EEEbNS_6TensorES4_S4_lNS_14AccumulateTypeIT0_Lb1EE4typeES8_NS0_13TensorArgTypeES9_S9_EUllE_EEvNS0_6detail10TensorInfoIT_T1_EESF_NSC_IKS6_SE_EElS8_S8_SE_T6_)
        /*0ea8*/ 	.word	0x00000000


	//----- nvinfo : EIATTR_MIN_STACK_SIZE
	.align		4
.L_653:
        /*0eac*/ 	.byte	0x04, 0x12
        /*0eae*/ 	.short	(.L_655 - .L_654)
	.align		4
.L_654:
        /*0eb0*/ 	.word	index@(_ZN2at4cuda17kernelHistogram1DIfflLi1ELi2ELin1ELNS0_23CUDAHistogramMemoryTypeE0EZNS0_21CUDA_tensor_histogramIffLb0EEEbNS_6TensorES4_S4_lNS_14AccumulateTypeIT0_Lb1EE4typeES8_NS0_13TensorArgTypeES9_S9_EUllE_EEvNS0_6detail10TensorInfoIT_T1_EESF_NSC_IKS6_SE_EElS8_S8_SE_T6_)
        /*0eb4*/ 	.word	0x00000000


	//----- nvinfo : EIATTR_MIN_STACK_SIZE
	.align		4
.L_655:
        /*0eb8*/ 	.byte	0x04, 0x12
        /*0eba*/ 	.short	(.L_657 - .L_656)
	.align		4
.L_656:
        /*0ebc*/ 	.word	index@(_ZN2at4cuda17kernelHistogram1DIddlLi1ELi2ELin1ELNS0_23CUDAHistogramMemoryTypeE1EZNS0_21CUDA_tensor_histogramIddLb0EEEbNS_6TensorES4_S4_lNS_14AccumulateTypeIT0_Lb1EE4typeES8_NS0_13TensorArgTypeES9_S9_EUllE0_EEvNS0_6detail10TensorInfoIT_T1_EESF_NSC_IKS6_SE_EElS8_S8_SE_T6_)
        /*0ec0*/ 	.word	0x00000000


	//----- nvinfo : EIATTR_MIN_STACK_SIZE
	.align		4
.L_657:
        /*0ec4*/ 	.byte	0x04, 0x12
        /*0ec6*/ 	.short	(.L_659 - .L_658)
	.align		4
.L_658:
        /*0ec8*/ 	.word	index@(_ZN2at4cuda17kernelHistogram1DIddlLi1ELi2ELin1ELNS0_23CUDAHistogramMemoryTypeE0EZNS0_21CUDA_tensor_histogramIddLb0EEEbNS_6TensorES4_S4_lNS_14AccumulateTypeIT0_Lb1EE4typeES8_NS0_13TensorArgTypeES9_S9_EUllE0_EEvNS0_6detail10TensorInfoIT_T1_EESF_NSC_IKS6_SE_EElS8_S8_SE_T6_)
        /*0ecc*/ 	.word	0x00000000


	//----- nvinfo : EIATTR_MIN_STACK_SIZE
	.align		4
.L_659:
        /*0ed0*/ 	.byte	0x04, 0x12
        /*0ed2*/ 	.short	(.L_661 - .L_660)
	.align		4
.L_660:
        /*0ed4*/ 	.word	index@(_ZN2at4cuda17kernelHistogram1DIddlLi1ELi2ELin1ELNS0_23CUDAHistogramMemoryTypeE1EZNS0_21CUDA_tensor_histogramIddLb0EEEbNS_6TensorES4_S4_lNS_14AccumulateTypeIT0_Lb1EE4typeES8_NS0_13TensorArgTypeES9_S9_EUllE_EEvNS0_6detail10TensorInfoIT_T1_EESF_NSC_IKS6_SE_EElS8_S8_SE_T6_)
        /*0ed8*/ 	.word	0x00000000


	//----- nvinfo : EIATTR_MIN_STACK_SIZE
	.align		4
.L_661:
        /*0edc*/ 	.byte	0x04, 0x12
        /*0ede*/ 	.short	(.L_663 - .L_662)
	.align		4
.L_662:
        /*0ee0*/ 	.word	index@(_ZN2at4cuda17kernelHistogram1DIddlLi1ELi2ELin1ELNS0_23CUDAHistogramMemoryTypeE0EZNS0_21CUDA_tensor_histogramIddLb0EEEbNS_6TensorES4_S4_lNS_14AccumulateTypeIT0_Lb1EE4typeES8_NS0_13TensorArgTypeES9_S9_EUllE_EEvNS0_6detail10TensorInfoIT_T1_EESF_NSC_IKS6_SE_EElS8_S8_SE_T6_)
        /*0ee4*/ 	.word	0x00000000


	//----- nvinfo : EIATTR_MIN_STACK_SIZE
	.align		4
.L_663:
        /*0ee8*/ 	.byte	0x04, 0x12
        /*0eea*/ 	.short	(.L_665 - .L_664)
	.align		4
.L_664:
        /*0eec*/ 	.word	index@(_ZN2at4cuda17kernelHistogram1DIsslLi1ELi2ELin1ELNS0_23CUDAHistogramMemoryTypeE1EZNS0_21CUDA_tensor_histogramIssLb0EEEbNS_6TensorES4_S4_lNS_14AccumulateTypeIT0_Lb1EE4typeES8_NS0_13TensorArgTypeES9_S9_EUllE0_EEvNS0_6detail10TensorInfoIT_T1_EESF_NSC_IKS6_SE_EElS8_S8_SE_T6_)
        /*0ef0*/ 	.word	0x00000000


	//----- nvinfo : EIATTR_MIN_STACK_SIZE
	.align		4
.L_665:
        /*0ef4*/ 	.byte	0x04, 0x12
        /*0ef6*/ 	.short	(.L_667 - .L_666)
	.align		4
.L_666:
        /*0ef8*/ 	.word	index@(_ZN2at4cuda17kernelHistogram1DIsslLi1ELi2ELin1ELNS0_23CUDAHistogramMemoryTypeE0EZNS0_21CUDA_tensor_histogramIssLb0EEEbNS_6TensorES4_S4_lNS_14AccumulateTypeIT0_Lb1EE4typeES8_NS0_13TensorArgTypeES9_S9_EUllE0_EEvNS0_6detail10TensorInfoIT_T1_EESF_NSC_IKS6_SE_EElS8_S8_SE_T6_)
        /*0efc*/ 	.word	0x00000000


	//----- nvinfo : EIATTR_MIN_STACK_SIZE
	.align		4
.L_667:
        /*0f00*/ 	.byte	0x04, 0x12
        /*0f02*/ 	.short	(.L_669 - .L_668)
	.align		4
.L_668:
        /*0f04*/ 	.word	index@(_ZN2at4cuda17kernelHistogram1DIsslLi1ELi2ELin1ELNS0_23CUDAHistogramMemoryTypeE1EZNS0_21CUDA_tensor_histogramIssLb0EEEbNS_6TensorES4_S4_lNS_14AccumulateTypeIT0_Lb1EE4typeES8_NS0_13TensorArgTypeES9_S9_EUllE_EEvNS0_6detail10TensorInfoIT_T1_EESF_NSC_IKS6_SE_EElS8_S8_SE_T6_)
        /*0f08*/ 	.word	0x00000000


	//----- nvinfo : EIATTR_MIN_STACK_SIZE
	.align		4
.L_669:
        /*0f0c*/ 	.byte	0x04, 0x12
        /*0f0e*/ 	.short	(.L_671 - .L_670)
	.align		4
.L_670:
        /*0f10*/ 	.word	index@(_ZN2at4cuda17kernelHistogram1DIsslLi1ELi2ELin1ELNS0_23CUDAHistogramMemoryTypeE0EZNS0_21CUDA_tensor_histogramIssLb0EEEbNS_6TensorES4_S4_lNS_14AccumulateTypeIT0_Lb1EE4typeES8_NS0_13TensorArgTypeES9_S9_EUllE_EEvNS0_6detail10TensorInfoIT_T1_EESF_NSC_IKS6_SE_EElS8_S8_SE_T6_)
        /*0f14*/ 	.word	0x00000000


	//----- nvinfo : EIATTR_MIN_STACK_SIZE
	.align		4
.L_671:
        /*0f18*/ 	.byte	0x04, 0x12
        /*0f1a*/ 	.short	(.L_673 - .L_672)
	.align		4
.L_672:
        /*0f1c*/ 	.word	index@(_ZN2at4cuda17kernelHistogram1DIiilLi1ELi2ELin1ELNS0_23CUDAHistogramMemoryTypeE1EZNS0_21CUDA_tensor_histogramIiiLb0EEEbNS_6TensorES4_S4_lNS_14AccumulateTypeIT0_Lb1EE4typeES8_NS0_13TensorArgTypeES9_S9_EUllE0_EEvNS0_6detail10TensorInfoIT_T1_EESF_NSC_IKS6_SE_EElS8_S8_SE_T6_)
        /*0f20*/ 	.word	0x00000000


	//----- nvinfo : EIATTR_MIN_STACK_SIZE
	.align		4
.L_673:
        /*0f24*/ 	.byte	0x04, 0x12
        /*0f26*/ 	.short	(.L_675 - .L_674)
	.align		4
.L_674:
        /*0f28*/ 	.word	index@(_ZN2at4cuda17kernelHistogram1DIiilLi1ELi2ELin1ELNS0_23CUDAHistogramMemoryTypeE0EZNS0_21CUDA_tensor_histogramIiiLb0EEEbNS_6TensorES4_S4_lNS_14AccumulateTypeIT0_Lb1EE4typeES8_NS0_13TensorArgTypeES9_S9_EUllE0_EEvNS0_6detail10TensorInfoIT_T1_EESF_NSC_IKS6_SE_EElS8_S8_SE_T6_)
        /*0f2c*/ 	.word	0x00000000


	//----- nvinfo : EIATTR_MIN_STACK_SIZE
	.align		4
.L_675:
        /*0f30*/ 	.byte	0x04, 0x12
        /*0f32*/ 	.short	(.L_677 - .L_676)
	.align		4
.L_676:
        /*0f34*/ 	.word	index@(_ZN2at4cuda17kernelHistogram1DIiilLi1ELi2ELin1ELNS0_23CUDAHistogramMemoryTypeE1EZNS0_21CUDA_tensor_histogramIiiLb0EEEbNS_6TensorES4_S4_lNS_14AccumulateTypeIT0_Lb1EE4typeES8_NS0_13TensorArgTypeES9_S9_EUllE_EEvNS0_6detail10TensorInfoIT_T1_EESF_NSC_IKS6_SE_EElS8_S8_SE_T6_)
        /*0f38*/ 	.word	0x00000000


	//----- nvinfo : EIATTR_MIN_STACK_SIZE
	.align		4
.L_677:
        /*0f3c*/ 	.byte	0x04, 0x12
        /*0f3e*/ 	.short	(.L_679 - .L_678)
	.align		4
.L_678:
        /*0f40*/ 	.word	index@(_ZN2at4cuda17kernelHistogram1DIiilLi1ELi2ELin1ELNS0_23CUDAHistogramMemoryTypeE0EZNS0_21CUDA_tensor_histogramIiiLb0EEEbNS_6TensorES4_S4_lNS_14AccumulateTypeIT0_Lb1EE4typeES8_NS0_13TensorArgTypeES9_S9_EUllE_EEvNS0_6detail10TensorInfoIT_T1_EESF_NSC_IKS6_SE_EElS8_S8_SE_T6_)
        /*0f44*/ 	.word	0x00000000


	//----- nvinfo : EIATTR_MIN_STACK_SIZE
	.align		4
.L_679:
        /*0f48*/ 	.byte	0x04, 0x12
        /*0f4a*/ 	.short	(.L_681 - .L_680)
	.align		4
.L_680:
        /*0f4c*/ 	.word	index@(_ZN2at4cuda17kernelHistogram1DIaalLi1ELi2ELin1ELNS0_23CUDAHistogramMemoryTypeE1EZNS0_21CUDA_tensor_histogramIaaLb0EEEbNS_6TensorES4_S4_lNS_14AccumulateTypeIT0_Lb1EE4typeES8_NS0_13TensorArgTypeES9_S9_EUllE0_EEvNS0_6detail10TensorInfoIT_T1_EESF_NSC_IKS6_SE_EElS8_S8_SE_T6_)
        /*0f50*/ 	.word	0x00000000


	//----- nvinfo : EIATTR_MIN_STACK_SIZE
	.align		4
.L_681:
        /*0f54*/ 	.byte	0x04, 0x12
        /*0f56*/ 	.short	(.L_683 - .L_682)
	.align		4
.L_682:
        /*0f58*/ 	.word	index@(_ZN2at4cuda17kernelHistogram1DIaalLi1ELi2ELin1ELNS0_23CUDAHistogramMemoryTypeE0EZNS0_21CUDA_tensor_histogramIaaLb0EEEbNS_6TensorES4_S4_lNS_14AccumulateTypeIT0_Lb1EE4typeES8_NS0_13TensorArgTypeES9_S9_EUllE0_EEvNS0_6detail10TensorInfoIT_T1_EESF_NSC_IKS6_SE_EElS8_S8_SE_T6_)
        /*0f5c*/ 	.word	0x00000000


	//----- nvinfo : EIATTR_MIN_STACK_SIZE
	.align		4
.L_683:
        /*0f60*/ 	.byte	0x04, 0x12
        /*0f62*/ 	.short	(.L_685 - .L_684)
	.align		4
.L_684:
        /*0f64*/ 	.word	index@(_ZN2at4cuda17kernelHistogram1DIaalLi1ELi2ELin1ELNS0_23CUDAHistogramMemoryTypeE1EZNS0_21CUDA_tensor_histogramIaaLb0EEEbNS_6TensorES4_S4_lNS_14AccumulateTypeIT0_Lb1EE4typeES8_NS0_13TensorArgTypeES9_S9_EUllE_EEvNS0_6detail10TensorInfoIT_T1_EESF_NSC_IKS6_SE_EElS8_S8_SE_T6_)
        /*0f68*/ 	.word	0x00000000


	//----- nvinfo : EIATTR_MIN_STACK_SIZE
	.align		4
.L_685:
        /*0f6c*/ 	.byte	0x04, 0x12
        /*0f6e*/ 	.short	(.L_687 - .L_686)
	.align		4
.L_686:
        /*0f70*/ 	.word	index@(_ZN2at4cuda17kernelHistogram1DIaalLi1ELi2ELin1ELNS0_23CUDAHistogramMemoryTypeE0EZNS0_21CUDA_tensor_histogramIaaLb0EEEbNS_6TensorES4_S4_lNS_14AccumulateTypeIT0_Lb1EE4typeES8_NS0_13TensorArgTypeES9_S9_EUllE_EEvNS0_6detail10TensorInfoIT_T1_EESF_NSC_IKS6_SE_EElS8_S8_SE_T6_)
        /*0f74*/ 	.word	0x00000000


	//----- nvinfo : EIATTR_MIN_STACK_SIZE
	.align		4
.L_687:
        /*0f78*/ 	.byte	0x04, 0x12
        /*0f7a*/ 	.short	(.L_689 - .L_688)
	.align		4
.L_688:
        /*0f7c*/ 	.word	index@(_ZN2at4cuda17kernelHistogram1DIhhlLi1ELi2ELin1ELNS0_23CUDAHistogramMemoryTypeE1EZNS0_21CUDA_tensor_histogramIhhLb0EEEbNS_6TensorES4_S4_lNS_14AccumulateTypeIT0_Lb1EE4typeES8_NS0_13TensorArgTypeES9_S9_EUllE0_EEvNS0_6detail10TensorInfoIT_T1_EESF_NSC_IKS6_SE_EElS8_S8_SE_T6_)
        /*0f80*/ 	.word	0x00000000


	//----- nvinfo : EIATTR_MIN_STACK_SIZE
	.align		4
.L_689:
        /*0f84*/ 	.byte	0x04, 0x12
        /*0f86*/ 	.short	(.L_691 - .L_690)
	.align		4
.L_690:
        /*0f88*/ 	.word	index@(_ZN2at4cuda17kernelHistogram1DIhhlLi1ELi2ELin1ELNS0_23CUDAHistogramMemoryTypeE0EZNS0_21CUDA_tensor_histogramIhhLb0EEEbNS_6TensorES4_S4_lNS_14AccumulateTypeIT0_Lb1EE4typeES8_NS0_13TensorArgTypeES9_S9_EUllE0_EEvNS0_6detail10TensorInfoIT_T1_EESF_NSC_IKS6_SE_EElS8_S8_SE_T6_)
        /*0f8c*/ 	.word	0x00000000


	//----- nvinfo : EIATTR_MIN_STACK_SIZE
	.align		4
.L_691:
        /*0f90*/ 	.byte	0x04, 0x12
        /*0f92*/ 	.short	(.L_693 - .L_692)
	.align		4
.L_692:
        /*0f94*/ 	.word	index@(_ZN2at4cuda17kernelHistogram1DIhhlLi1ELi2ELin1ELNS0_23CUDAHistogramMemoryTypeE1EZNS0_21CUDA_tensor_histogramIhhLb0EEEbNS_6TensorES4_S4_lNS_14AccumulateTypeIT0_Lb1EE4typeES8_NS0_13TensorArgTypeES9_S9_EUllE_EEvNS0_6detail10TensorInfoIT_T1_EESF_NSC_IKS6_SE_EElS8_S8_SE_T6_)
        /*0f98*/ 	.word	0x00000000


	//----- nvinfo : EIATTR_MIN_STACK_SIZE
	.align		4
.L_693:
        /*0f9c*/ 	.byte	0x04, 0x12
        /*0f9e*/ 	.short	(.L_695 - .L_694)
	.align		4
.L_694:
        /*0fa0*/ 	.word	index@(_ZN2at4cuda17kernelHistogram1DIhhlLi1ELi2ELin1ELNS0_23CUDAHistogramMemoryTypeE0EZNS0_21CUDA_tensor_histogramIhhLb0EEEbNS_6TensorES4_S4_lNS_14AccumulateTypeIT0_Lb1EE4typeES8_NS0_13TensorArgTypeES9_S9_EUllE_EEvNS0_6detail10TensorInfoIT_T1_EESF_NSC_IKS6_SE_EElS8_S8_SE_T6_)
        /*0fa4*/ 	.word	0x00000000


	//----- nvinfo : EIATTR_MIN_STACK_SIZE
	.align		4
.L_695:
        /*0fa8*/ 	.byte	0x04, 0x12
        /*0faa*/ 	.short	(.L_697 - .L_696)
	.align		4
.L_696:
        /*0fac*/ 	.word	index@(_ZN2at4cuda17kernelHistogram1DIdslLi1ELi2ELin1ELNS0_23CUDAHistogramMemoryTypeE1EZNS0_21CUDA_tensor_histogramIdsLb1EEEbNS_6TensorES4_S4_lNS_14AccumulateTypeIT0_Lb1EE4typeES8_NS0_13TensorArgTypeES9_S9_EUllE0_EEvNS0_6detail10TensorInfoIT_T1_EESF_NSC_IKS6_SE_EElS8_S8_SE_T6_)
        /*0fb0*/ 	.word	0x00000000


	//----- nvinfo : EIATTR_MIN_STACK_SIZE
	.align		4
.L_697:
        /*0fb4*/ 	.byte	0x04, 0x12
        /*0fb6*/ 	.short	(.L_699 - .L_698)
	.align		4
.L_698:
        /*0fb8*/ 	.word	index@(_ZN2at4cuda17kernelHistogram1DIdslLi1ELi2ELin1ELNS0_23CUDAHistogramMemoryTypeE0EZNS0_21CUDA_tensor_histogramIdsLb1EEEbNS_6TensorES4_S4_lNS_14AccumulateTypeIT0_Lb1EE4typeES8_NS0_13TensorArgTypeES9_S9_EUllE0_EEvNS0_6detail10TensorInfoIT_T1_EESF_NSC_IKS6_SE_EElS8_S8_SE_T6_)
        /*0fbc*/ 	.word	0x00000000


	//----- nvinfo : EIATTR_MIN_STACK_SIZE
	.align		4
.L_699:
        /*0fc0*/ 	.byte	0x04, 0x12
        /*0fc2*/ 	.short	(.L_701 - .L_700)
	.align		4
.L_700:
        /*0fc4*/ 	.word	index@(_ZN2at4cuda17kernelHistogram1DIdslLi1ELi2ELin1ELNS0_23CUDAHistogramMemoryTypeE1EZNS0_21CUDA_tensor_histogramIdsLb1EEEbNS_6TensorES4_S4_lNS_14AccumulateTypeIT0_Lb1EE4typeES8_NS0_13TensorArgTypeES9_S9_EUllE_EEvNS0_6detail10TensorInfoIT_T1_EESF_NSC_IKS6_SE_EElS8_S8_SE_T6_)
        /*0fc8*/ 	.word	0x00000000


	//----- nvinfo : EIATTR_MIN_STACK_SIZE
	.align		4
.L_701:
        /*0fcc*/ 	.byte	0x04, 0x12
        /*0fce*/ 	.short	(.L_703 - .L_702)
	.align		4
.L_702:
        /*0fd0*/ 	.word	index@(_ZN2at4cuda17kernelHistogram1DIdslLi1ELi2ELin1ELNS0_23CUDAHistogramMemoryTypeE0EZNS0_21CUDA_tensor_histogramIdsLb1EEEbNS_6TensorES4_S4_lNS_14AccumulateTypeIT0_Lb1EE4typeES8_NS0_13TensorArgTypeES9_S9_EUllE_EEvNS0_6detail10TensorInfoIT_T1_EESF_NSC_IKS6_SE_EElS8_S8_SE_T6_)
        /*0fd4*/ 	.word	0x00000000


	//----- nvinfo : EIATTR_MIN_STACK_SIZE
	.align		4
.L_703:
        /*0fd8*/ 	.byte	0x04, 0x12
        /*0fda*/ 	.short	(.L_705 - .L_704)
	.align		4
.L_704:
        /*0fdc*/ 	.word	index@(_ZN2at4cuda17kernelHistogram1DIlslLi1ELi2ELin1ELNS0_23CUDAHistogramMemoryTypeE1EZNS0_21CUDA_tensor_histogramIlsLb0EEEbNS_6TensorES4_S4_lNS_14AccumulateTypeIT0_Lb1EE4typeES8_NS0_13TensorArgTypeES9_S9_EUllE0_EEvNS0_6detail10TensorInfoIT_T1_EESF_NSC_IKS6_SE_EElS8_S8_SE_T6_)
        /*0fe0*/ 	.word	0x00000000


	//----- nvinfo : EIATTR_MIN_STACK_SIZE
	.align		4
.L_705:
        /*0fe4*/ 	.byte	0x04, 0x12
        /*0fe6*/ 	.short	(.L_707 - .L_706)
	.align		4
.L_706:
        /*0fe8*/ 	.word	index@(_ZN2at4cuda17kernelHistogram1DIlslLi1ELi2ELin1ELNS0_23CUDAHistogramMemoryTypeE0EZNS0_21CUDA_tensor_histogramIlsLb0EEEbNS_6TensorES4_S4_lNS_14AccumulateTypeIT0_Lb1EE4typeES8_NS0_13TensorArgTypeES9_S9_EUllE0_EEvNS0_6detail10TensorInfoIT_T1_EESF_NSC_IKS6_SE_EElS8_S8_SE_T6_)
        /*0fec*/ 	.word	0x00000000


	//----- nvinfo : EIATTR_MIN_STACK_SIZE
	.align		4
.L_707:
        /*0ff0*/ 	.byte	0x04, 0x12
        /*0ff2*/ 	.short	(.L_709 - .L_708)
	.align		4
.L_708:
        /*0ff4*/ 	.word	index@(_ZN2at4cuda17kernelHistogram1DIlslLi1ELi2ELin1ELNS0_23CUDAHistogramMemoryTypeE1EZNS0_21CUDA_tensor_histogramIlsLb0EEEbNS_6TensorES4_S4_lNS_14AccumulateTypeIT0_Lb1EE4typeES8_NS0_13TensorArgTypeES9_S9_EUllE_EEvNS0_6detail10TensorInfoIT_T1_EESF_NSC_IKS6_SE_EElS8_S8_SE_T6_)
        /*0ff8*/ 	.word	0x00000000


	//----- nvinfo : EIATTR_MIN_STACK_SIZE
	.align		4
.L_709:
        /*0ffc*/ 	.byte	0x04, 0x12
        /*0ffe*/ 	.short	(.L_711 - .L_710)
	.align		4
.L_710:
        /*1000*/ 	.word	index@(_ZN2at4cuda17kernelHistogram1DIlslLi1ELi2ELin1ELNS0_23CUDAHistogramMemoryTypeE0EZNS0_21CUDA_tensor_histogramIlsLb0EEEbNS_6TensorES4_S4_lNS_14AccumulateTypeIT0_Lb1EE4typeES8_NS0_13TensorArgTypeES9_S9_EUllE_EEvNS0_6detail10TensorInfoIT_T1_EESF_NSC_IKS6_SE_EElS8_S8_SE_T6_)
        /*1004*/ 	.word	0x00000000


	//----- nvinfo : EIATTR_MIN_STACK_SIZE
	.align		4
.L_711:
        /*1008*/ 	.byte	0x04, 0x12
        /*100a*/ 	.short	(.L_713 - .L_712)
	.align		4
.L_712:
        /*100c*/ 	.word	index@(_ZN2at4cuda17kernelHistogram1DIfslLi1ELi2ELin1ELNS0_23CUDAHistogramMemoryTypeE1EZNS0_21CUDA_tensor_histogramIfsLb1EEEbNS_6TensorES4_S4_lNS_14AccumulateTypeIT0_Lb1EE4typeES8_NS0_13TensorArgTypeES9_S9_EUllE0_EEvNS0_6detail10TensorInfoIT_T1_EESF_NSC_IKS6_SE_EElS8_S8_SE_T6_)
        /*1010*/ 	.word	0x00000000


	//----- nvinfo : EIATTR_MIN_STACK_SIZE
	.align		4
.L_713:
        /*1014*/ 	.byte	0x04, 0x12
        /*1016*/ 	.short	(.L_715 - .L_714)
	.align		4
.L_714:
        /*1018*/ 	.word	index@(_ZN2at4cuda17kernelHistogram1DIfslLi1ELi2ELin1ELNS0_23CUDAHistogramMemoryTypeE0EZNS0_21CUDA_tensor_histogramIfsLb1EEEbNS_6TensorES4_S4_lNS_14AccumulateTypeIT0_Lb1EE4typeES8_NS0_13TensorArgTypeES9_S9_EUllE0_EEvNS0_6detail10TensorInfoIT_T1_EESF_NSC_IKS6_SE_EElS8_S8_SE_T6_)
        /*101c*/ 	.word	0x00000000


	//----- nvinfo : EIATTR_MIN_STACK_SIZE
	.align		4
.L_715:
        /*1020*/ 	.byte	0x04, 0x12
        /*1022*/ 	.short	(.L_717 - .L_716)
	.align		4
.L_716:
        /*1024*/ 	.word	index@(_ZN2at4cuda17kernelHistogram1DIfslLi1ELi2ELin1ELNS0_23CUDAHistogramMemoryTypeE1EZNS0_21CUDA_tensor_histogramIfsLb1EEEbNS_6TensorES4_S4_lNS_14AccumulateTypeIT0_Lb1EE4typeES8_NS0_13TensorArgTypeES9_S9_EUllE_EEvNS0_6detail10TensorInfoIT_T1_EESF_NSC_IKS6_SE_EElS8_S8_SE_T6_)
        /*1028*/ 	.word	0x00000000


	//----- nvinfo : EIATTR_MIN_STACK_SIZE
	.align		4
.L_717:
        /*102c*/ 	.byte	0x04, 0x12
        /*102e*/ 	.short	(.L_719 - .L_718)
	.align		4
.L_718:
        /*1030*/ 	.word	index@(_ZN2at4cuda17kernelHistogram1DIfslLi1ELi2ELin1ELNS0_23CUDAHistogramMemoryTypeE0EZNS0_21CUDA_tensor_histogramIfsLb1EEEbNS_6TensorES4_S4_lNS_14AccumulateTypeIT0_Lb1EE4typeES8_NS0_13TensorArgTypeES9_S9_EUllE_EEvNS0_6detail10TensorInfoIT_T1_EESF_NSC_IKS6_SE_EElS8_S8_SE_T6_)
        /*1034*/ 	.word	0x00000000


	//----- nvinfo : EIATTR_MIN_STACK_SIZE
	.align		4
.L_719:
        /*1038*/ 	.byte	0x04, 0x12
        /*103a*/ 	.short	(.L_721 - .L_720)
	.align		4
.L_720:
        /*103c*/ 	.word	index@(_ZN2at4cuda17kernelHistogram1DIdllLi1ELi2ELin1ELNS0_23CUDAHistogramMemoryTypeE1EZNS0_21CUDA_tensor_histogramIdlLb1EEEbNS_6TensorES4_S4_lNS_14AccumulateTypeIT0_Lb1EE4typeES8_NS0_13TensorArgTypeES9_S9_EUllE0_EEvNS0_6detail10TensorInfoIT_T1_EESF_NSC_IKS6_SE_EElS8_S8_SE_T6_)
        /*1040*/ 	.word	0x00000000


	//----- nvinfo : EIATTR_MIN_STACK_SIZE
	.align		4
.L_721:
        /*1044*/ 	.byte	0x04, 0x12
        /*1046*/ 	.short	(.L_723 - .L_722)
	.align		4
.L_722:
        /*1048*/ 	.word	index@(_ZN2at4cuda17kernelHistogram1DIdllLi1ELi2ELin1ELNS0_23CUDAHistogramMemoryTypeE0EZNS0_21CUDA_tensor_histogramIdlLb1EEEbNS_6TensorES4_S4_lNS_14AccumulateTypeIT0_Lb1EE4typeES8_NS0_13TensorArgTypeES9_S9_EUllE0_EEvNS0_6detail10TensorInfoIT_T1_EESF_NSC_IKS6_SE_EElS8_S8_SE_T6_)
        /*104c*/ 	.word	0x00000000


	//----- nvinfo : EIATTR_MIN_STACK_SIZE
	.align		4
.L_723:
        /*1050*/ 	.byte	0x04, 0x12
        /*1052*/ 	.short	(.L_725 - .L_724)
	.align		4
.L_724:
        /*1054*/ 	.word	index@(_ZN2at4cuda17kernelHistogram1DIdllLi1ELi2ELin1ELNS0_23CUDAHistogramMemoryTypeE1EZNS0_21CUDA_tensor_histogramIdlLb1EEEbNS_6TensorES4_S4_lNS_14AccumulateTypeIT0_Lb1EE4typeES8_NS0_13TensorArgTypeES9_S9_EUllE_EEvNS0_6detail10TensorInfoIT_T1_EESF_NSC_IKS6_SE_EElS8_S8_SE_T6_)
        /*1058*/ 	.word	0x00000000


	//----- nvinfo : EIATTR_MIN_STACK_SIZE
	.align		4
.L_725:
        /*105c*/ 	.byte	0x04, 0x12
        /*105e*/ 	.short	(.L_727 - .L_726)
	.align		4
.L_726:
        /*1060*/ 	.word	index@(_ZN2at4cuda17kernelHistogram1DIdllLi1ELi2ELin1ELNS0_23CUDAHistogramMemoryTypeE0EZNS0_21CUDA_tensor_histogramIdlLb1EEEbNS_6TensorES4_S4_lNS_14AccumulateTypeIT0_Lb1EE4typeES8_NS0_13TensorArgTypeES9_S9_EUllE_EEvNS0_6detail10TensorInfoIT_T1_EESF_NSC_IKS6_SE_EElS8_S8_SE_T6_)
        /*1064*/ 	.word	0x00000000


	//----- nvinfo : EIATTR_MIN_STACK_SIZE
	.align		4
.L_727:
        /*1068*/ 	.byte	0x04, 0x12
        /*106a*/ 	.short	(.L_729 - .L_728)
	.align		4
.L_728:
        /*106c*/ 	.word	index@(_ZN2at4cuda17kernelHistogram1DIlllLi1ELi2ELin1ELNS0_23CUDAHistogramMemoryTypeE1EZNS0_21CUDA_tensor_histogramIllLb0EEEbNS_6TensorES4_S4_lNS_14AccumulateTypeIT0_Lb1EE4typeES8_NS0_13TensorArgTypeES9_S9_EUllE0_EEvNS0_6detail10TensorInfoIT_T1_EESF_NSC_IKS6_SE_EElS8_S8_SE_T6_)
        /*1070*/ 	.word	0x00000000


	//----- nvinfo : EIATTR_MIN_STACK_SIZE
	.align		4
.L_729:
        /*1074*/ 	.byte	0x04, 0x12
        /*1076*/ 	.short	(.L_731 - .L_730)
	.align		4
.L_730:
        /*1078*/ 	.word	index@(_ZN2at4cuda17kernelHistogram1DIlllLi1ELi2ELin1ELNS0_23CUDAHistogramMemoryTypeE0EZNS0_21CUDA_tensor_histogramIllLb0EEEbNS_6TensorES4_S4_lNS_14AccumulateTypeIT0_Lb1EE4typeES8_NS0_13TensorArgTypeES9_S9_EUllE0_EEvNS0_6detail10TensorInfoIT_T1_EESF_NSC_IKS6_SE_EElS8_S8_SE_T6_)
        /*107c*/ 	.word	0x00000000


	//----- nvinfo : EIATTR_MIN_STACK_SIZE
	.align		4
.L_731:
        /*1080*/ 	.byte	0x04, 0x12
        /*1082*/ 	.short	(.L_733 - .L_732)
	.align		4
.L_732:
        /*1084*/ 	.word	index@(_ZN2at4cuda17kernelHistogram1DIlllLi1ELi2ELin1ELNS0_23CUDAHistogramMemoryTypeE1EZNS0_21CUDA_tensor_histogramIllLb0EEEbNS_6TensorES4_S4_lNS_14AccumulateTypeIT0_Lb1EE4typeES8_NS0_13TensorArgTypeES9_S9_EUllE_EEvNS0_6detail10TensorInfoIT_T1_EESF_NSC_IKS6_SE_EElS8_S8_SE_T6_)
        /*1088*/ 	.word	0x00000000


	//----- nvinfo : EIATTR_MIN_STACK_SIZE
	.align		4
.L_733:
        /*108c*/ 	.byte	0x04, 0x12
        /*108e*/ 	.short	(.L_735 - .L_734)
	.align		4
.L_734:
        /*1090*/ 	.word	index@(_ZN2at4cuda17kernelHistogram1DIlllLi1ELi2ELin1ELNS0_23CUDAHistogramMemoryTypeE0EZNS0_21CUDA_tensor_histogramIllLb0EEEbNS_6TensorES4_S4_lNS_14AccumulateTypeIT0_Lb1EE4typeES8_NS0_13TensorArgTypeES9_S9_EUllE_EEvNS0_6detail10TensorInfoIT_T1_EESF_NSC_IKS6_SE_EElS8_S8_SE_T6_)
        /*1094*/ 	.word	0x00000000


	//----- nvinfo : EIATTR_MIN_STACK_SIZE
	.align		4
.L_735:
        /*1098*/ 	.byte	0x04, 0x12
        /*109a*/ 	.short	(.L_737 - .L_736)
	.align		4
.L_736:
        /*109c*/ 	.word	index@(_ZN2at4cuda17kernelHistogram1DIfllLi1ELi2ELin1ELNS0_23CUDAHistogramMemoryTypeE1EZNS0_21CUDA_tensor_histogramIflLb1EEEbNS_6TensorES4_S4_lNS_14AccumulateTypeIT0_Lb1EE4typeES8_NS0_13TensorArgTypeES9_S9_EUllE0_EEvNS0_6detail10TensorInfoIT_T1_EESF_NSC_IKS6_SE_EElS8_S8_SE_T6_)
        /*10a0*/ 	.word	0x00000000


	//----- nvinfo : EIATTR_MIN_STACK_SIZE
	.align		4
.L_737:
        /*10a4*/ 	.byte	0x04, 0x12
        /*10a6*/ 	.short	(.L_739 - .L_738)
	.align		4
.L_738:
        /*10a8*/ 	.word	index@(_ZN2at4cuda17kernelHistogram1DIfllLi1ELi2ELin1ELNS0_23CUDAHistogramMemoryTypeE0EZNS0_21CUDA_tensor_histogramIflLb1EEEbNS_6TensorES4_S4_lNS_14AccumulateTypeIT0_Lb1EE4typeES8_NS0_13TensorArgTypeES9_S9_EUllE0_EEvNS0_6detail10TensorInfoIT_T1_EESF_NSC_IKS6_SE_EElS8_S8_SE_T6_)
        /*10ac*/ 	.word	0x00000000


	//----- nvinfo : EIATTR_MIN_STACK_SIZE
	.align		4
.L_739:
        /*10b0*/ 	.byte	0x04, 0x12
        /*10b2*/ 	.short	(.L_741 - .L_740)
	.align		4
.L_740:
        /*10b4*/ 	.word	index@(_ZN2at4cuda17kernelHistogram1DIfllLi1ELi2ELin1ELNS0_23CUDAHistogramMemoryTypeE1EZNS0_21CUDA_tensor_histogramIflLb1EEEbNS_6TensorES4_S4_lNS_14AccumulateTypeIT0_Lb1EE4typeES8_NS0_13TensorArgTypeES9_S9_EUllE_EEvNS0_6detail10TensorInfoIT_T1_EESF_NSC_IKS6_SE_EElS8_S8_SE_T6_)
        /*10b8*/ 	.word	0x00000000


	//----- nvinfo : EIATTR_MIN_STACK_SIZE
	.align		4
.L_741:
        /*10bc*/ 	.byte	0x04, 0x12
        /*10be*/ 	.short	(.L_743 - .L_742)
	.align		4
.L_742:
        /*10c0*/ 	.word	index@(_ZN2at4cuda17kernelHistogram1DIfllLi1ELi2ELin1ELNS0_23CUDAHistogramMemoryTypeE0EZNS0_21CUDA_tensor_histogramIflLb1EEEbNS_6TensorES4_S4_lNS_14AccumulateTypeIT0_Lb1EE4typeES8_NS0_13TensorArgTypeES9_S9_EUllE_EEvNS0_6detail10TensorInfoIT_T1_EESF_NSC_IKS6_SE_EElS8_S8_SE_T6_)
        /*10c4*/ 	.word	0x00000000


	//----- nvinfo : EIATTR_MIN_STACK_SIZE
	.align		4
.L_743:
        /*10c8*/ 	.byte	0x04, 0x12
        /*10ca*/ 	.short	(.L_745 - .L_744)
	.align		4
.L_744:
        /*10cc*/ 	.word	index@(_ZN2at4cuda17kernelHistogram1DIdilLi1ELi2ELin1ELNS0_23CUDAHistogramMemoryTypeE1EZNS0_21CUDA_tensor_histogramIdiLb1EEEbNS_6TensorES4_S4_lNS_14AccumulateTypeIT0_Lb1EE4typeES8_NS0_13TensorArgTypeES9_S9_EUllE0_EEvNS0_6detail10TensorInfoIT_T1_EESF_NSC_IKS6_SE_EElS8_S8_SE_T6_)
        /*10d0*/ 	.word	0x00000000


	//----- nvinfo : EIATTR_MIN_STACK_SIZE
	.align		4
.L_745:
        /*10d4*/ 	.byte	0x04, 0x12
        /*10d6*/ 	.short	(.L_747 - .L_746)
	.align		4
.L_746:
        /*10d8*/ 	.word	index@(_ZN2at4cuda17kernelHistogram1DIdilLi1ELi2ELin1ELNS0_23CUDAHistogramMemoryTypeE0EZNS0_21CUDA_tensor_histogramIdiLb1EEEbNS_6TensorES4_S4_lNS_14AccumulateTypeIT0_Lb1EE4typeES8_NS0_13TensorArgTypeES9_S9_EUllE0_EEvNS0_6detail10TensorInfoIT_T1_EESF_NSC_IKS6_SE_EElS8_S8_SE_T6_)
        /*10dc*/ 	.word	0x00000000


	//----- nvinfo : EIATTR_MIN_STACK_SIZE
	.align		4
.L_747:
        /*10e0*/ 	.byte	0x04, 0x12
        /*10e2*/ 	.short	(.L_749 - .L_748)
	.align		4
.L_748:
        /*10e4*/ 	.word	index@(_ZN2at4cuda17kernelHistogram1DIdilLi1ELi2ELin1ELNS0_23CUDAHistogramMemoryTypeE1EZNS0_21CUDA_tensor_histogramIdiLb1EEEbNS_6TensorES4_S4_lNS_14AccumulateTypeIT0_Lb1EE4typeES8_NS0_13TensorArgTypeES9_S9_EUllE_EEvNS0_6detail10TensorInfoIT_T1_EESF_NSC_IKS6_SE_EElS8_S8_SE_T6_)
        /*10e8*/ 	.word	0x00000000


	//----- nvinfo : EIATTR_MIN_STACK_SIZE
	.align		4
.L_749:
        /*10ec*/ 	.byte	0x04, 0x12
        /*10ee*/ 	.short	(.L_751 - .L_750)
	.align		4
.L_750:
        /*10f0*/ 	.word	index@(_ZN2at4cuda17kernelHistogram1DIdilLi1ELi2ELin1ELNS0_23CUDAHistogramMemoryTypeE0EZNS0_21CUDA_tensor_histogramIdiLb1EEEbNS_6TensorES4_S4_lNS_14AccumulateTypeIT0_Lb1EE4typeES8_NS0_13TensorArgTypeES9_S9_EUllE_EEvNS0_6detail10TensorInfoIT_T1_EESF_NSC_IKS6_SE_EElS8_S8_SE_T6_)
        /*10f4*/ 	.word	0x00000000


	//----- nvinfo : EIATTR_MIN_STACK_SIZE
	.align		4
.L_751:
        /*10f8*/ 	.byte	0x04, 0x12
        /*10fa*/ 	.short	(.L_753 - .L_752)
	.align		4
.L_752:
        /*10fc*/ 	.word	index@(_ZN2at4cuda17kernelHistogram1DIlilLi1ELi2ELin1ELNS0_23CUDAHistogramMemoryTypeE1EZNS0_21CUDA_tensor_histogramIliLb0EEEbNS_6TensorES4_S4_lNS_14AccumulateTypeIT0_Lb1EE4typeES8_NS0_13TensorArgTypeES9_S9_EUllE0_EEvNS0_6detail10TensorInfoIT_T1_EESF_NSC_IKS6_SE_EElS8_S8_SE_T6_)
        /*1100*/ 	.word	0x00000000


	//----- nvinfo : EIATTR_MIN_STACK_SIZE
	.align		4
.L_753:
        /*1104*/ 	.byte	0x04, 0x12
        /*1106*/ 	.short	(.L_755 - .L_754)
	.align		4
.L_754:
        /*1108*/ 	.word	index@(_ZN2at4cuda17kernelHistogram1DIlilLi1ELi2ELin1ELNS0_23CUDAHistogramMemoryTypeE0EZNS0_21CUDA_tensor_histogramIliLb0EEEbNS_6TensorES4_S4_lNS_14AccumulateTypeIT0_Lb1EE4typeES8_NS0_13TensorArgTypeES9_S9_EUllE0_EEvNS0_6detail10TensorInfoIT_T1_EESF_NSC_IKS6_SE_EElS8_S8_SE_T6_)
        /*110c*/ 	.word	0x00000000


	//----- nvinfo : EIATTR_MIN_STACK_SIZE
	.align		4
.L_755:
        /*1110*/ 	.byte	0x04, 0x12
        /*1112*/ 	.short	(.L_757 - .L_756)
	.align		4
.L_756:
        /*1114*/ 	.word	index@(_ZN2at4cuda17kernelHistogram1DIlilLi1ELi2ELin1ELNS0_23CUDAHistogramMemoryTypeE1EZNS0_21CUDA_tensor_histogramIliLb0EEEbNS_6TensorES4_S4_lNS_14AccumulateTypeIT0_Lb1EE4typeES8_NS0_13TensorArgTypeES9_S9_EUllE_EEvNS0_6detail10TensorInfoIT_T1_EESF_NSC_IKS6_SE_EElS8_S8_SE_T6_)
        /*1118*/ 	.word	0x00000000


	//----- nvinfo : EIATTR_MIN_STACK_SIZE
	.align		4
.L_757:
        /*111c*/ 	.byte	0x04, 0x12
        /*111e*/ 	.short	(.L_759 - .L_758)
	.align		4
.L_758:
        /*1120*/ 	.word	index@(_ZN2at4cuda17kernelHistogram1DIlilLi1ELi2ELin1ELNS0_23CUDAHistogramMemoryTypeE0EZNS0_21CUDA_tensor_histogramIliLb0EEEbNS_6TensorES4_S4_lNS_14AccumulateTypeIT0_Lb1EE4typeES8_NS0_13TensorArgTypeES9_S9_EUllE_EEvNS0_6detail10TensorInfoIT_T1_EESF_NSC_IKS6_SE_EElS8_S8_SE_T6_)
        /*1124*/ 	.word	0x00000000


	//----- nvinfo : EIATTR_MIN_STACK_SIZE
	.align		4
.L_759:
        /*1128*/ 	.byte	0x04, 0x12
        /*112a*/ 	.short	(.L_761 - .L_760)
	.align		4
.L_760:
        /*112c*/ 	.word	index@(_ZN2at4cuda17kernelHistogram1DIfilLi1ELi2ELin1ELNS0_23CUDAHistogramMemoryTypeE1EZNS0_21CUDA_tensor_histogramIfiLb1EEEbNS_6TensorES4_S4_lNS_14AccumulateTypeIT0_Lb1EE4typeES8_NS0_13TensorArgTypeES9_S9_EUllE0_EEvNS0_6detail10TensorInfoIT_T1_EESF_NSC_IKS6_SE_EElS8_S8_SE_T6_)
        /*1130*/ 	.word	0x00000000


	//----- nvinfo : EIATTR_MIN_STACK_SIZE
	.align		4
.L_761:
        /*1134*/ 	.byte	0x04, 0x12
        /*1136*/ 	.short	(.L_763 - .L_762)
	.align		4
.L_762:
        /*1138*/ 	.word	index@(_ZN2at4cuda17kernelHistogram1DIfilLi1ELi2ELin1ELNS0_23CUDAHistogramMemoryTypeE0EZNS0_21CUDA_tensor_histogramIfiLb1EEEbNS_6TensorES4_S4_lNS_14AccumulateTypeIT0_Lb1EE4typeES8_NS0_13TensorArgTypeES9_S9_EUllE0_EEvNS0_6detail10TensorInfoIT_T1_EESF_NSC_IKS6_SE_EElS8_S8_SE_T6_)
        /*113c*/ 	.word	0x00000000


	//----- nvinfo : EIATTR_MIN_STACK_SIZE
	.align		4
.L_763:
        /*1140*/ 	.byte	0x04, 0x12
        /*1142*/ 	.short	(.L_765 - .L_764)
	.align		4
.L_764:
        /*1144*/ 	.word	index@(_ZN2at4cuda17kernelHistogram1DIfilLi1ELi2ELin1ELNS0_23CUDAHistogramMemoryTypeE1EZNS0_21CUDA_tensor_histogramIfiLb1EEEbNS_6TensorES4_S4_lNS_14AccumulateTypeIT0_Lb1EE4typeES8_NS0_13TensorArgTypeES9_S9_EUllE_EEvNS0_6detail10TensorInfoIT_T1_EESF_NSC_IKS6_SE_EElS8_S8_SE_T6_)
        /*1148*/ 	.word	0x00000000


	//----- nvinfo : EIATTR_MIN_STACK_SIZE
	.align		4
.L_765:
        /*114c*/ 	.byte	0x04, 0x12
        /*114e*/ 	.short	(.L_767 - .L_766)
	.align		4
.L_766:
        /*1150*/ 	.word	index@(_ZN2at4cuda17kernelHistogram1DIfilLi1ELi2ELin1ELNS0_23CUDAHistogramMemoryTypeE0EZNS0_21CUDA_tensor_histogramIfiLb1EEEbNS_6TensorES4_S4_lNS_14AccumulateTypeIT0_Lb1EE4typeES8_NS0_13TensorArgTypeES9_S9_EUllE_EEvNS0_6detail10TensorInfoIT_T1_EESF_NSC_IKS6_SE_EElS8_S8_SE_T6_)
        /*1154*/ 	.word	0x00000000


	//----- nvinfo : EIATTR_MIN_STACK_SIZE
	.align		4
.L_767:
        /*1158*/ 	.byte	0x04, 0x12
        /*115a*/ 	.short	(.L_769 - .L_768)
	.align		4
.L_768:
        /*115c*/ 	.word	index@(_ZN2at4cuda17kernelHistogram1DIdalLi1ELi2ELin1ELNS0_23CUDAHistogramMemoryTypeE1EZNS0_21CUDA_tensor_histogramIdaLb1EEEbNS_6TensorES4_S4_lNS_14AccumulateTypeIT0_Lb1EE4typeES8_NS0_13TensorArgTypeES9_S9_EUllE0_EEvNS0_6detail10TensorInfoIT_T1_EESF_NSC_IKS6_SE_EElS8_S8_SE_T6_)
        /*1160*/ 	.word	0x00000000


	//----- nvinfo : EIATTR_MIN_STACK_SIZE
	.align		4
.L_769:
        /*1164*/ 	.byte	0x04, 0x12
        /*1166*/ 	.short	(.L_771 - .L_770)
	.align		4
.L_770:
        /*1168*/ 	.word	index@(_ZN2at4cuda17kernelHistogram1DIdalLi1ELi2ELin1ELNS0_23CUDAHistogramMemoryTypeE0EZNS0_21CUDA_tensor_histogramIdaLb1EEEbNS_6TensorES4_S4_lNS_14AccumulateTypeIT0_Lb1EE4typeES8_NS0_13TensorArgTypeES9_S9_EUllE0_EEvNS0_6detail10TensorInfoIT_T1_EESF_NSC_IKS6_SE_EElS8_S8_SE_T6_)
        /*116c*/ 	.word	0x00000000


	//----- nvinfo : EIATTR_MIN_STACK_SIZE
	.align		4
.L_771:
        /*1170*/ 	.byte	0x04, 0x12
        /*1172*/ 	.short	(.L_773 - .L_772)
	.align		4
.L_772:
        /*1174*/ 	.word	index@(_ZN2at4cuda17kernelHistogram1DIdalLi1ELi2ELin1ELNS0_23CUDAHistogramMemoryTypeE1EZNS0_21CUDA_tensor_histogramIdaLb1EEEbNS_6TensorES4_S4_lNS_14AccumulateTypeIT0_Lb1EE4typeES8_NS0_13TensorArgTypeES9_S9_EUllE_EEvNS0_6detail10TensorInfoIT_T1_EESF_NSC_IKS6_SE_EElS8_S8_SE_T6_)
        /*1178*/ 	.word	0x00000000


	//----- nvinfo : EIATTR_MIN_STACK_SIZE
	.align		4
.L_773:
        /*117c*/ 	.byte	0x04, 0x12
        /*117e*/ 	.short	(.L_775 - .L_774)
	.align		4
.L_774:
        /*1180*/ 	.word	index@(_ZN2at4cuda17kernelHistogram1DIdalLi1ELi2ELin1ELNS0_23CUDAHistogramMemoryTypeE0EZNS0_21CUDA_tensor_histogramIdaLb1EEEbNS_6TensorES4_S4_lNS_14AccumulateTypeIT0_Lb1EE4typeES8_NS0_13TensorArgTypeES9_S9_EUllE_EEvNS0_6detail10TensorInfoIT_T1_EESF_NSC_IKS6_SE_EElS8_S8_SE_T6_)
        /*1184*/ 	.word	0x00000000


	//----- nvinfo : EIATTR_MIN_STACK_SIZE
	.align		4
.L_775:
        /*1188*/ 	.byte	0x04, 0x12
        /*118a*/ 	.short	(.L_777 - .L_776)
	.align		4
.L_776:
        /*118c*/ 	.word	index@(_ZN2at4cuda17kernelHistogram1DIlalLi1ELi2ELin1ELNS0_23CUDAHistogramMemoryTypeE1EZNS0_21CUDA_tensor_histogramIlaLb0EEEbNS_6TensorES4_S4_lNS_14AccumulateTypeIT0_Lb1EE4typeES8_NS0_13TensorArgTypeES9_S9_EUllE0_EEvNS0_6detail10TensorInfoIT_T1_EESF_NSC_IKS6_SE_EElS8_S8_SE_T6_)
        /*1190*/ 	.word	0x00000000


	//----- nvinfo : EIATTR_MIN_STACK_SIZE
	.align		4
.L_777:
        /*1194*/ 	.byte	0x04, 0x12
        /*1196*/ 	.short	(.L_779 - .L_778)
	.align		4
.L_778:
        /*1198*/ 	.word	index@(_ZN2at4cuda17kernelHistogram1DIlalLi1ELi2ELin1ELNS0_23CUDAHistogramMemoryTypeE0EZNS0_21CUDA_tensor_histogramIlaLb0EEEbNS_6TensorES4_S4_lNS_14AccumulateTypeIT0_Lb1EE4typeES8_NS0_13TensorArgTypeES9_S9_EUllE0_EEvNS0_6detail10TensorInfoIT_T1_EESF_NSC_IKS6_SE_EElS8_S8_SE_T6_)
        /*119c*/ 	.word	0x00000000


	//----- nvinfo : EIATTR_MIN_STACK_SIZE
	.align		4
.L_779:
        /*11a0*/ 	.byte	0x04, 0x12
        /*11a2*/ 	.short	(.L_781 - .L_780)
	.align		4
.L_780:
        /*11a4*/ 	.word	index@(_ZN2at4cuda17kernelHistogram1DIlalLi1ELi2ELin1ELNS0_23CUDAHistogramMemoryTypeE1EZNS0_21CUDA_tensor_histogramIlaLb0EEEbNS_6TensorES4_S4_lNS_14AccumulateTypeIT0_Lb1EE4typeES8_NS0_13TensorArgTypeES9_S9_EUllE_EEvNS0_6detail10TensorInfoIT_T1_EESF_NSC_IKS6_SE_EElS8_S8_SE_T6_)
        /*11a8*/ 	.word	0x00000000


	//----- nvinfo : EIATTR_MIN_STACK_SIZE
	.align		4
.L_781:
        /*11ac*/ 	.byte	0x04, 0x12
        /*11ae*/ 	.short	(.L_783 - .L_782)
	.align		4
.L_782:
        /*11b0*/ 	.word	index@(_ZN2at4cuda17kernelHistogram1DIlalLi1ELi2ELin1ELNS0_23CUDAHistogramMemoryTypeE0EZNS0_21CUDA_tensor_histogramIlaLb0EEEbNS_6TensorES4_S4_lNS_14AccumulateTypeIT0_Lb1EE4typeES8_NS0_13TensorArgTypeES9_S9_EUllE_EEvNS0_6detail10TensorInfoIT_T1_EESF_NSC_IKS6_SE_EElS8_S8_SE_T6_)
        /*11b4*/ 	.word	0x00000000


	//----- nvinfo : EIATTR_MIN_STACK_SIZE
	.align		4
.L_783:
        /*11b8*/ 	.byte	0x04, 0x12
        /*11ba*/ 	.short	(.L_785 - .L_784)
	.align		4
.L_784:
        /*11bc*/ 	.word	index@(_ZN2at4cuda17kernelHistogram1DIfalLi1ELi2ELin1ELNS0_23CUDAHistogramMemoryTypeE1EZNS0_21CUDA_tensor_histogramIfaLb1EEEbNS_6TensorES4_S4_lNS_14AccumulateTypeIT0_Lb1EE4typeES8_NS0_13TensorArgTypeES9_S9_EUllE0_EEvNS0_6detail10TensorInfoIT_T1_EESF_NSC_IKS6_SE_EElS8_S8_SE_T6_)
        /*11c0*/ 	.word	0x00000000


	//----- nvinfo : EIATTR_MIN_STACK_SIZE
	.align		4
.L_785:
        /*11c4*/ 	.byte	0x04, 0x12
        /*11c6*/ 	.short	(.L_787 - .L_786)
	.align		4
.L_786:
        /*11c8*/ 	.word	index@(_ZN2at4cuda17kernelHistogram1DIfalLi1ELi2ELin1ELNS0_23CUDAHistogramMemoryTypeE0EZNS0_21CUDA_tensor_histogramIfaLb1EEEbNS_6TensorES4_S4_lNS_14AccumulateTypeIT0_Lb1EE4typeES8_NS0_13TensorArgTypeES9_S9_EUllE0_EEvNS0_6detail10TensorInfoIT_T1_EESF_NSC_IKS6_SE_EElS8_S8_SE_T6_)
        /*11cc*/ 	.word	0x00000000


	//----- nvinfo : EIATTR_MIN_STACK_SIZE
	.align		4
.L_787:
        /*11d0*/ 	.byte	0x04, 0x12
        /*11d2*/ 	.short	(.L_789 - .L_788)
	.align		4
.L_788:
        /*11d4*/ 	.word	index@(_ZN2at4cuda17kernelHistogram1DIfalLi1ELi2ELin1ELNS0_23CUDAHistogramMemoryTypeE1EZNS0_21CUDA_tensor_histogramIfaLb1EEEbNS_6TensorES4_S4_lNS_14AccumulateTypeIT0_Lb1EE4typeES8_NS0_13TensorArgTypeES9_S9_EUllE_EEvNS0_6detail10TensorInfoIT_T1_EESF_NSC_IKS6_SE_EElS8_S8_SE_T6_)
        /*11d8*/ 	.word	0x00000000


	//----- nvinfo : EIATTR_MIN_STACK_SIZE
	.align		4
.L_789:
        /*11dc*/ 	.byte	0x04, 0x12
        /*11de*/ 	.short	(.L_791 - .L_790)
	.align		4
.L_790:
        /*11e0*/ 	.word	index@(_ZN2at4cuda17kernelHistogram1DIfalLi1ELi2ELin1ELNS0_23CUDAHistogramMemoryTypeE0EZNS0_21CUDA_tensor_histogramIfaLb1EEEbNS_6TensorES4_S4_lNS_14AccumulateTypeIT0_Lb1EE4typeES8_NS0_13TensorArgTypeES9_S9_EUllE_EEvNS0_6detail10TensorInfoIT_T1_EESF_NSC_IKS6_SE_EElS8_S8_SE_T6_)
        /*11e4*/ 	.word	0x00000000


	//----- nvinfo : EIATTR_MIN_STACK_SIZE
	.align		4
.L_791:
        /*11e8*/ 	.byte	0x04, 0x12
        /*11ea*/ 	.short	(.L_793 - .L_792)
	.align		4
.L_792:
        /*11ec*/ 	.word	index@(_ZN2at4cuda17kernelHistogram1DIdhlLi1ELi2ELin1ELNS0_23CUDAHistogramMemoryTypeE1EZNS0_21CUDA_tensor_histogramIdhLb1EEEbNS_6TensorES4_S4_lNS_14AccumulateTypeIT0_Lb1EE4typeES8_NS0_13TensorArgTypeES9_S9_EUllE0_EEvNS0_6detail10TensorInfoIT_T1_EESF_NSC_IKS6_SE_EElS8_S8_SE_T6_)
        /*11f0*/ 	.word	0x00000000


	//----- nvinfo : EIATTR_MIN_STACK_SIZE
	.align		4
.L_793:
        /*11f4*/ 	.byte	0x04, 0x12
        /*11f6*/ 	.short	(.L_795 - .L_794)
	.align		4
.L_794:
        /*11f8*/ 	.word	index@(_ZN2at4cuda17kernelHistogram1DIdhlLi1ELi2ELin1ELNS0_23CUDAHistogramMemoryTypeE0EZNS0_21CUDA_tensor_histogramIdhLb1EEEbNS_6TensorES4_S4_lNS_14AccumulateTypeIT0_Lb1EE4typeES8_NS0_13TensorArgTypeES9_S9_EUllE0_EEvNS0_6detail10TensorInfoIT_T1_EESF_NSC_IKS6_SE_EElS8_S8_SE_T6_)
        /*11fc*/ 	.word	0x00000000


	//----- nvinfo : EIATTR_MIN_STACK_SIZE
	.align		4
.L_795:
        /*1200*/ 	.byte	0x04, 0x12
        /*1202*/ 	.short	(.L_797 - .L_796)
	.align		4
.L_796:
        /*1204*/ 	.word	index@(_ZN2at4cuda17kernelHistogram1DIdhlLi1ELi2ELin1ELNS0_23CUDAHistogramMemoryTypeE1EZNS0_21CUDA_tensor_histogramIdhLb1EEEbNS_6TensorES4_S4_lNS_14AccumulateTypeIT0_Lb1EE4typeES8_NS0_13TensorArgTypeES9_S9_EUllE_EEvNS0_6detail10TensorInfoIT_T1_EESF_NSC_IKS6_SE_EElS8_S8_SE_T6_)
        /*1208*/ 	.word	0x00000000


	//----- nvinfo : EIATTR_MIN_STACK_SIZE
	.align		4
.L_797:
        /*120c*/ 	.byte	0x04, 0x12
        /*120e*/ 	.short	(.L_799 - .L_798)
	.align		4
.L_798:
        /*1210*/ 	.word	index@(_ZN2at4cuda17kernelHistogram1DIdhlLi1ELi2ELin1ELNS0_23CUDAHistogramMemoryTypeE0EZNS0_21CUDA_tensor_histogramIdhLb1EEEbNS_6TensorES4_S4_lNS_14AccumulateTypeIT0_Lb1EE4typeES8_NS0_13TensorArgTypeES9_S9_EUllE_EEvNS0_6detail10TensorInfoIT_T1_EESF_NSC_IKS6_SE_EElS8_S8_SE_T6_)
        /*1214*/ 	.word	0x00000000


	//----- nvinfo : EIATTR_MIN_STACK_SIZE
	.align		4
.L_799:
        /*1218*/ 	.byte	0x04, 0x12
        /*121a*/ 	.short	(.L_801 - .L_800)
	.align		4
.L_800:
        /*121c*/ 	.word	index@(_ZN2at4cuda17kernelHistogram1DIlhlLi1ELi2ELin1ELNS0_23CUDAHistogramMemoryTypeE1EZNS0_21CUDA_tensor_histogramIlhLb0EEEbNS_6TensorES4_S4_lNS_14AccumulateTypeIT0_Lb1EE4typeES8_NS0_13TensorArgTypeES9_S9_EUllE0_EEvNS0_6detail10TensorInfoIT_T1_EESF_NSC_IKS6_SE_EElS8_S8_SE_T6_)
        /*1220*/ 	.word	0x00000000


	//----- nvinfo : EIATTR_MIN_STACK_SIZE
	.align		4
.L_801:
        /*1224*/ 	.byte	0x04, 0x12
        /*1226*/ 	.short	(.L_803 - .L_802)
	.align		4
.L_802:
        /*1228*/ 	.word	index@(_ZN2at4cuda17kernelHistogram1DIlhlLi1ELi2ELin1ELNS0_23CUDAHistogramMemoryTypeE0EZNS0_21CUDA_tensor_histogramIlhLb0EEEbNS_6TensorES4_S4_lNS_14AccumulateTypeIT0_Lb1EE4typeES8_NS0_13TensorArgTypeES9_S9_EUllE0_EEvNS0_6detail10TensorInfoIT_T1_EESF_NSC_IKS6_SE_EElS8_S8_SE_T6_)
        /*122c*/ 	.word	0x00000000


	//----- nvinfo : EIATTR_MIN_STACK_SIZE
	.align		4
.L_803:
        /*1230*/ 	.byte	0x04, 0x12
        /*1232*/ 	.short	(.L_805 - .L_804)
	.align		4
.L_804:
        /*1234*/ 	.word	index@(_ZN2at4cuda17kernelHistogram1DIlhlLi1ELi2ELin1ELNS0_23CUDAHistogramMemoryTypeE1EZNS0_21CUDA_tensor_histogramIlhLb0EEEbNS_6TensorES4_S4_lNS_14AccumulateTypeIT0_Lb1EE4typeES8_NS0_13TensorArgTypeES9_S9_EUllE_EEvNS0_6detail10TensorInfoIT_T1_EESF_NSC_IKS6_SE_EElS8_S8_SE_T6_)
        /*1238*/ 	.word	0x00000000


	//----- nvinfo : EIATTR_MIN_STACK_SIZE
	.align		4
.L_805:
        /*123c*/ 	.byte	0x04, 0x12
        /*123e*/ 	.short	(.L_807 - .L_806)
	.align		4
.L_806:
        /*1240*/ 	.word	index@(_ZN2at4cuda17kernelHistogram1DIlhlLi1ELi2ELin1ELNS0_23CUDAHistogramMemoryTypeE0EZNS0_21CUDA_tensor_histogramIlhLb0EEEbNS_6TensorES4_S4_lNS_14AccumulateTypeIT0_Lb1EE4typeES8_NS0_13TensorArgTypeES9_S9_EUllE_EEvNS0_6detail10TensorInfoIT_T1_EESF_NSC_IKS6_SE_EElS8_S8_SE_T6_)
        /*1244*/ 	.word	0x00000000


	//----- nvinfo : EIATTR_MIN_STACK_SIZE
	.align		4
.L_807:
        /*1248*/ 	.byte	0x04, 0x12
        /*124a*/ 	.short	(.L_809 - .L_808)
	.align		4
.L_808:
        /*124c*/ 	.word	index@(_ZN2at4cuda17kernelHistogram1DIfhlLi1ELi2ELin1ELNS0_23CUDAHistogramMemoryTypeE1EZNS0_21CUDA_tensor_histogramIfhLb1EEEbNS_6TensorES4_S4_lNS_14AccumulateTypeIT0_Lb1EE4typeES8_NS0_13TensorArgTypeES9_S9_EUllE0_EEvNS0_6detail10TensorInfoIT_T1_EESF_NSC_IKS6_SE_EElS8_S8_SE_T6_)
        /*1250*/ 	.word	0x00000000


	//----- nvinfo : EIATTR_MIN_STACK_SIZE
	.align		4
.L_809:
        /*1254*/ 	.byte	0x04, 0x12
        /*1256*/ 	.short	(.L_811 - .L_810)
	.align		4
.L_810:
        /*1258*/ 	.word	index@(_ZN2at4cuda17kernelHistogram1DIfhlLi1ELi2ELin1ELNS0_23CUDAHistogramMemoryTypeE0EZNS0_21CUDA_tensor_histogramIfhLb1EEEbNS_6TensorES4_S4_lNS_14AccumulateTypeIT0_Lb1EE4typeES8_NS0_13TensorArgTypeES9_S9_EUllE0_EEvNS0_6detail10TensorInfoIT_T1_EESF_NSC_IKS6_SE_EElS8_S8_SE_T6_)
        /*125c*/ 	.word	0x00000000


	//----- nvinfo : EIATTR_MIN_STACK_SIZE
	.align		4
.L_811:
        /*1260*/ 	.byte	0x04, 0x12
        /*1262*/ 	.short	(.L_813 - .L_812)
	.align		4
.L_812:
        /*1264*/ 	.word	index@(_ZN2at4cuda17kernelHistogram1DIfhlLi1ELi2ELin1ELNS0_23CUDAHistogramMemoryTypeE1EZNS0_21CUDA_tensor_histogramIfhLb1EEEbNS_6TensorES4_S4_lNS_14AccumulateTypeIT0_Lb1EE4typeES8_NS0_13TensorArgTypeES9_S9_EUllE_EEvNS0_6detail10TensorInfoIT_T1_EESF_NSC_IKS6_SE_EElS8_S8_SE_T6_)
        /*1268*/ 	.word	0x00000000


	//----- nvinfo : EIATTR_MIN_STACK_SIZE
	.align		4
.L_813:
        /*126c*/ 	.byte	0x04, 0x12
        /*126e*/ 	.short	(.L_815 - .L_814)
	.align		4
.L_814:
        /*1270*/ 	.word	index@(_ZN2at4cuda17kernelHistogram1DIfhlLi1ELi2ELin1ELNS0_23CUDAHistogramMemoryTypeE0EZNS0_21CUDA_tensor_histogramIfhLb1EEEbNS_6TensorES4_S4_lNS_14AccumulateTypeIT0_Lb1EE4typeES8_NS0_13TensorArgTypeES9_S9_EUllE_EEvNS0_6detail10TensorInfoIT_T1_EESF_NSC_IKS6_SE_EElS8_S8_SE_T6_)
        /*1274*/ 	.word	0x00000000
.L_815:


//--------------------- .nv.compat                --------------------------
	.section	.nv.compat,"",@"SHT_CUDA_COMPAT_INFO"
	.align	4
        /*0000*/ 	.byte	0x02, 0x09, 0x01, 0x00, 0x02, 0x02, 0x01, 0x00, 0x02, 0x05, 0x05, 0x00, 0x03, 0x07, 0x01, 0x01
        /*0010*/ 	.byte	0x02, 0x03, 0x00, 0x00, 0x02, 0x06, 0x01, 0x00, 0x04, 0x0b, 0x08, 0x00, 0x01, 0x00, 0x00, 0x00
        /*0020*/ 	.byte	0x00, 0x00, 0x00, 0x00


//--------------------- .nv.info._ZN2at4cuda17kernelHistogram1DIfflLi1ELi2ELin1ELNS0_23CUDAHistogramMemoryTypeE1EZNS0_21CUDA_tensor_histogramIffLb0EEEbNS_6TensorES4_S4_lNS_14AccumulateTypeIT0_Lb1EE4typeES8_NS0_13TensorArgTypeES9_S9_EUllE0_EEvNS0_6detail10TensorInfoIT_T1_EESF_NSC_IKS6_SE_EElS8_S8_SE_T6_ --------------------------
	.section	.nv.info._ZN2at4cuda17kernelHistogram1DIfflLi1ELi2ELin1ELNS0_23CUDAHistogramMemoryTypeE1EZNS0_21CUDA_tensor_histogramIffLb0EEEbNS_6TensorES4_S4_lNS_14AccumulateTypeIT0_Lb1EE4typeES8_NS0_13TensorArgTypeES9_S9_EUllE0_EEvNS0_6detail10TensorInfoIT_T1_EESF_NSC_IKS6_SE_EElS8_S8_SE_T6_,"",@"SHT_CUDA_INFO"
	.sectionflags	@""
	.align	4


	//----- nvinfo : EIATTR_CUDA_API_VERSION
	.align		4
        /*0000*/ 	.byte	0x04, 0x37
        /*0002*/ 	.short	(.L_817 - .L_816)
.L_816:
        /*0004*/ 	.word	0x00000082


	//----- nvinfo : EIATTR_KPARAM_INFO
	.align		4
.L_817:
        /*0008*/ 	.byte	0x04, 0x17
        /*000a*/ 	.short	(.L_819 - .L_818)
.L_818:
        /*000c*/ 	.word	0x00000000
        /*0010*/ 	.short	0x0007
        /*0012*/ 	.short	0x04f8
        /*0014*/ 	.byte	0x00, 0xf0, 0x05, 0x00


	//----- nvinfo : EIATTR_KPARAM_INFO
	.align		4
.L_819:
        /*0018*/ 	.byte	0x04, 0x17
        /*001a*/ 	.short	(.L_821 - .L_820)
.L_820:
        /*001c*/ 	.word	0x00000000
        /*0020*/ 	.short	0x0006
        /*0022*/ 	.short	0x04f0
        /*0024*/ 	.byte	0x00, 0xf0, 0x21, 0x00


	//----- nvinfo : EIATTR_KPARAM_INFO
	.align		4
.L_821:
        /*0028*/ 	.byte	0x04, 0x17
        /*002a*/ 	.short	(.L_823 - .L_822)
.L_822:
        /*002c*/ 	.word	0x00000000
        /*0030*/ 	.short	0x0005
        /*0032*/ 	.short	0x04ec
        /*0034*/ 	.byte	0x00, 0xf0, 0x11, 0x00


	//----- nvinfo : EIATTR_KPARAM_INFO
	.align		4
.L_823:
        /*0038*/ 	.byte	0x04, 0x17
        /*003a*/ 	.short	(.L_825 - .L_824)
.L_824:
        /*003c*/ 	.word	0x00000000
        /*0040*/ 	.short	0x0004
        /*0042*/ 	.short	0x04e8
        /*0044*/ 	.byte	0x00, 0xf0, 0x11, 0x00


	//----- nvinfo : EIATTR_KPARAM_INFO
	.align		4
.L_825:
        /*0048*/ 	.byte	0x04, 0x17
        /*004a*/ 	.short	(.L_827 - .L_826)
.L_826:
        /*004c*/ 	.word	0x00000000
        /*0050*/ 	.short	0x0003
        /*0052*/ 	.short	0x04e0
        /*0054*/ 	.byte	0x00, 0xf0, 0x21, 0x00


	//----- nvinfo : EIATTR_KPARAM_INFO
	.align		4
.L_827:
        /*0058*/ 	.byte	0x04, 0x17
        /*005a*/ 	.short	(.L_829 - .L_828)
.L_828:
        /*005c*/ 	.word	0x00000000
        /*0060*/ 	.short	0x0002
        /*0062*/ 	.short	0x0340
        /*0064*/ 	.byte	0x00, 0xf0, 0x81, 0x06


	//----- nvinfo : EIATTR_KPARAM_INFO
	.align		4
.L_829:
        /*0068*/ 	.byte	0x04, 0x17
        /*006a*/ 	.short	(.L_831 - .L_830)
.L_830:
        /*006c*/ 	.word	0x00000000
        /*0070*/ 	.short	0x0001
        /*0072*/ 	.short	0x01a0
        /*0074*/ 	.byte	0x00, 0xf0, 0x81, 0x06


	//----- nvinfo : EIATTR_KPARAM_INFO
	.align		4
.L_831:
        /*0078*/ 	.byte	0x04, 0x17
        /*007a*/ 	.short	(.L_833 - .L_832)
.L_832:
        /*007c*/ 	.word	0x00000000
        /*0080*/ 	.short	0x0000
        /*0082*/ 	.short	0x0000
        /*0084*/ 	.byte	0x00, 0xf0, 0x81, 0x06


	//----- nvinfo : EIATTR_SPARSE_MMA_MASK
	.align		4
.L_833:
        /*0088*/ 	.byte	0x03, 0x50
        /*008a*/ 	.short	0x0000


	//----- nvinfo : EIATTR_MAXREG_COUNT
	.align		4
        /*008c*/ 	.byte	0x03, 0x1b
        /*008e*/ 	.short	0x0080


	//----- nvinfo : EIATTR_MERCURY_ISA_VERSION
	.align		4
        /*0090*/ 	.byte	0x03, 0x5f
        /*0092*/ 	.short	0x0101


	//----- nvinfo : EIATTR_VRC_CTA_INIT_COUNT
	.align		4
        /*0094*/ 	.byte	0x02, 0x4a
	.zero		1
	.zero		1


	//----- nvinfo : EIATTR_EXIT_INSTR_OFFSETS
	.align		4
        /*0098*/ 	.byte	0x04, 0x1c
        /*009a*/ 	.short	(.L_835 - .L_834)


	//   ....[0]....
.L_834:
        /*009c*/ 	.word	0x00000080


	//   ....[1]....
        /*00a0*/ 	.word	0x00003aa0


	//----- nvinfo : EIATTR_MAX_THREADS
	.align		4
.L_835:
        /*00a4*/ 	.byte	0x04, 0x05
        /*00a6*/ 	.short	(.L_837 - .L_836)
.L_836:
        /*00a8*/ 	.word	0x00000200
        /*00ac*/ 	.word	0x00000001
        /*00b0*/ 	.word	0x00000001


	//----- nvinfo : EIATTR_CRS_STACK_SIZE
	.align		4
.L_837:
        /*00b4*/ 	.byte	0x04, 0x1e
        /*00b6*/ 	.short	(.L_839 - .L_838)
.L_838:
        /*00b8*/ 	.word	0x00000000


	//----- nvinfo : EIATTR_CBANK_PARAM_SIZE
	.align		4
.L_839:
        /*00bc*/ 	.byte	0x03, 0x19
        /*00be*/ 	.short	0x04f9


	//----- nvinfo : EIATTR_PARAM_CBANK
	.align		4
        /*00c0*/ 	.byte	0x04, 0x0a
        /*00c2*/ 	.short	(.L_841 - .L_840)
	.align		4
.L_840:
        /*00c4*/ 	.word	index@(.nv.constant0._ZN2at4cuda17kernelHistogram1DIfflLi1ELi2ELin1ELNS0_23CUDAHistogramMemoryTypeE1EZNS0_21CUDA_tensor_histogramIffLb0EEEbNS_6TensorES4_S4_lNS_14AccumulateTypeIT0_Lb1EE4typeES8_NS0_13TensorArgTypeES9_S9_EUllE0_EEvNS0_6detail10TensorInfoIT_T1_EESF_NSC_IKS6_SE_EElS8_S8_SE_T6_)
        /*00c8*/ 	.short	0x0380
        /*00ca*/ 	.short	0x04f9


	//----- nvinfo : EIATTR_SW_WAR
	.align		4
.L_841:
        /*00cc*/ 	.byte	0x04, 0x36
        /*00ce*/ 	.short	(.L_843 - .L_842)
.L_842:
        /*00d0*/ 	.word	0x00000008
.L_843:


//--------------------- .nv.info._ZN2at4cuda17kernelHistogram1DIfflLi1ELi2ELin1ELNS0_23CUDAHistogramMemoryTypeE0EZNS0_21CUDA_tensor_histogramIffLb0EEEbNS_6TensorES4_S4_lNS_14AccumulateTypeIT0_Lb1EE4typeES8_NS0_13TensorArgTypeES9_S9_EUllE0_EEvNS0_6detail10TensorInfoIT_T1_EESF_NSC_IKS6_SE_EElS8_S8_SE_T6_ --------------------------
	.section	.nv.info._ZN2at4cuda17kernelHistogram1DIfflLi1ELi2ELin1ELNS0_23CUDAHistogramMemoryTypeE0EZNS0_21CUDA_tensor_histogramIffLb0EEEbNS_6TensorES4_S4_lNS_14AccumulateTypeIT0_Lb1EE4typeES8_NS0_13TensorArgTypeES9_S9_EUllE0_EEvNS0_6detail10TensorInfoIT_T1_EESF_NSC_IKS6_SE_EElS8_S8_SE_T6_,"",@"SHT_CUDA_INFO"
	.sectionflags	@""
	.align	4


	//----- nvinfo : EIATTR_CUDA_API_VERSION
	.align		4
        /*0000*/ 	.byte	0x04, 0x37
        /*0002*/ 	.short	(.L_845 - .L_844)
.L_844:
        /*0004*/ 	.word	0x00000082


	//----- nvinfo : EIATTR_KPARAM_INFO
	.align		4
.L_845:
        /*0008*/ 	.byte	0x04, 0x17
        /*000a*/ 	.short	(.L_847 - .L_846)
.L_846:
        /*000c*/ 	.word	0x00000000
        /*0010*/ 	.short	0x0007
        /*0012*/ 	.short	0x04f8
        /*0014*/ 	.byte	0x00, 0xf0, 0x05, 0x00


	//----- nvinfo : EIATTR_KPARAM_INFO
	.align		4
.L_847:
        /*0018*/ 	.byte	0x04, 0x17
        /*001a*/ 	.short	(.L_849 - .L_848)
.L_848:
        /*001c*/ 	.word	0x00000000
        /*0020*/ 	.short	0x0006
        /*0022*/ 	.short	0x04f0
        /*0024*/ 	.byte	0x00, 0xf0, 0x21, 0x00


	//----- nvinfo : EIATTR_KPARAM_INFO
	.align		4
.L_849:
        /*0028*/ 	.byte	0x04, 0x17
        /*002a*/ 	.short	(.L_851 - .L_850)
.L_850:
        /*002c*/ 	.word	0x00000000
        /*0030*/ 	.short	0x0005
        /*0032*/ 	.short	0x04ec
        /*0034*/ 	.byte	0x00, 0xf0, 0x11, 0x00


	//----- nvinfo : EIATTR_KPARAM_INFO
	.align		4
.L_851:
        /*0038*/ 	.byte	0x04, 0x17
        /*003a*/ 	.short	(.L_853 - .L_852)
.L_852:
        /*003c*/ 	.word	0x00000000
        /*0040*/ 	.short	0x0004
        /*0042*/ 	.short	0x04e8
        /*0044*/ 	.byte	0x00, 0xf0, 0x11, 0x00


	//----- nvinfo : EIATTR_KPARAM_INFO
	.align		4
.L_853:
        /*0048*/ 	.byte	0x04, 0x17
        /*004a*/ 	.short	(.L_855 - .L_854)
.L_854:
        /*004c*/ 	.word	0x00000000
        /*0050*/ 	.short	0x0003
        /*0052*/ 	.short	0x04e0
        /*0054*/ 	.byte	0x00, 0xf0, 0x21, 0x00


	//----- nvinfo : EIATTR_KPARAM_INFO
	.align		4
.L_855:
        /*0058*/ 	.byte	0x04, 0x17
        /*005a*/ 	.short	(.L_857 - .L_856)
.L_856:
        /*005c*/ 	.word	0x00000000
        /*0060*/ 	.short	0x0002
        /*0062*/ 	.short	0x0340
        /*0064*/ 	.byte	0x00, 0xf0, 0x81, 0x06


	//----- nvinfo : EIATTR_KPARAM_INFO
	.align		4
.L_857:
        /*0068*/ 	.byte	0x04, 0x17
        /*006a*/ 	.short	(.L_859 - .L_858)
.L_858:
        /*006c*/ 	.word	0x00000000
        /*0070*/ 	.short	0x0001
        /*0072*/ 	.short	0x01a0
        /*0074*/ 	.byte	0x00, 0xf0, 0x81, 0x06


	//----- nvinfo : EIATTR_KPARAM_INFO
	.align		4
.L_859:
        /*0078*/ 	.byte	0x04, 0x17
        /*007a*/ 	.short	(.L_861 - .L_860)
.L_860:
        /*007c*/ 	.word	0x00000000
        /*0080*/ 	.short	0x0000
        /*0082*/ 	.short	0x0000
        /*0084*/ 	.byte	0x00, 0xf0, 0x81, 0x06


	//----- nvinfo : EIATTR_SPARSE_MMA_MASK
	.align		4
.L_861:
        /*0088*/ 	.byte	0x03, 0x50
        /*008a*/ 	.short	0x0000


	//----- nvinfo : EIATTR_MAXREG_COUNT
	.align		4
        /*008c*/ 	.byte	0x03, 0x1b
        /*008e*/ 	.short	0x0080


	//----- nvinfo : EIATTR_NUM_BARRIERS
	.align		4
        /*0090*/ 	.byte	0x02, 0x4c
        /*0092*/ 	.byte	0x01
	.zero		1


	//----- nvinfo : EIATTR_MERCURY_ISA_VERSION
	.align		4
        /*0094*/ 	.byte	0x03, 0x5f
        /*0096*/ 	.short	0x0101


	//----- nvinfo : EIATTR_VRC_CTA_INIT_COUNT
	.align		4
        /*0098*/ 	.byte	0x02, 0x4a
	.zero		1
	.zero		1


	//----- nvinfo : EIATTR_EXIT_INSTR_OFFSETS
	.align		4
        /*009c*/ 	.byte	0x04, 0x1c
        /*009e*/ 	.short	(.L_863 - .L_862)


	//   ....[0]....
.L_862:
        /*00a0*/ 	.word	0x00004020


	//   ....[1]....
        /*00a4*/ 	.word	0x00004160


	//----- nvinfo : EIATTR_MAX_THREADS
	.align		4
.L_863:
        /*00a8*/ 	.byte	0x04, 0x05
        /*00aa*/ 	.short	(.L_865 - .L_864)
.L_864:
        /*00ac*/ 	.word	0x00000200
        /*00b0*/ 	.word	0x00000001
        /*00b4*/ 	.word	0x00000001


	//----- nvinfo : EIATTR_CRS_STACK_SIZE
	.align		4
.L_865:
        /*00b8*/ 	.byte	0x04, 0x1e
        /*00ba*/ 	.short	(.L_867 - .L_866)
.L_866:
        /*00bc*/ 	.word	0x00000000


	//----- nvinfo : EIATTR_CBANK_PARAM_SIZE
	.align		4
.L_867:
        /*00c0*/ 	.byte	0x03, 0x19
        /*00c2*/ 	.short	0x04f9


	//----- nvinfo : EIATTR_PARAM_CBANK
	.align		4
        /*00c4*/ 	.byte	0x04, 0x0a
        /*00c6*/ 	.short	(.L_869 - .L_868)
	.align		4
.L_868:
        /*00c8*/ 	.word	index@(.nv.constant0._ZN2at4cuda17kernelHistogram1DIfflLi1ELi2ELin1ELNS0_23CUDAHistogramMemoryTypeE0EZNS0_21CUDA_tensor_histogramIffLb0EEEbNS_6TensorES4_S4_lNS_14AccumulateTypeIT0_Lb1EE4typeES8_NS0_13TensorArgTypeES9_S9_EUllE0_EEvNS0_6detail10TensorInfoIT_T1_EESF_NSC_IKS6_SE_EElS8_S8_SE_T6_)
        /*00cc*/ 	.short	0x0380
        /*00ce*/ 	.short	0x04f9


	//----- nvinfo : EIATTR_SW_WAR
	.align		4
.L_869:
        /*00d0*/ 	.byte	0x04, 0x36
        /*00d2*/ 	.short	(.L_871 - .L_870)
.L_870:
        /*00d4*/ 	.word	0x00000008
.L_871:


//--------------------- .nv.info._ZN2at4cuda17kernelHistogram1DIfflLi1ELi2ELin1ELNS0_23CUDAHistogramMemoryTypeE1EZNS0_21CUDA_tensor_histogramIffLb0EEEbNS_6TensorES4_S4_lNS_14AccumulateTypeIT0_Lb1EE4typeES8_NS0_13TensorArgTypeES9_S9_EUllE_EEvNS0_6detail10TensorInfoIT_T1_EESF_NSC_IKS6_SE_EElS8_S8_SE_T6_ --------------------------
	.section	.nv.info._ZN2at4cuda17kernelHistogram1DIfflLi1ELi2ELin1ELNS0_23CUDAHistogramMemoryTypeE1EZNS0_21CUDA_tensor_histogramIffLb0EEEbNS_6TensorES4_S4_lNS_14AccumulateTypeIT0_Lb1EE4typeES8_NS0_13TensorArgTypeES9_S9_EUllE_EEvNS0_6detail10TensorInfoIT_T1_EESF_NSC_IKS6_SE_EElS8_S8_SE_T6_,"",@"SHT_CUDA_INFO"
	.sectionflags	@""
	.align	4


	//----- nvinfo : EIATTR_CUDA_API_VERSION
	.align		4
        /*0000*/ 	.byte	0x04, 0x37
        /*0002*/ 	.short	(.L_873 - .L_872)
.L_872:
        /*0004*/ 	.word	0x00000082


	//----- nvinfo : EIATTR_KPARAM_INFO
	.align		4
.L_873:
        /*0008*/ 	.byte	0x04, 0x17
        /*000a*/ 	.short	(.L_875 - .L_874)
.L_874:
        /*000c*/ 	.word	0x00000000
        /*0010*/ 	.short	0x0007
        /*0012*/ 	.short	0x04f8
        /*0014*/ 	.byte	0x00, 0xf0, 0x81, 0x06


	//----- nvinfo : EIATTR_KPARAM_INFO
	.align		4
.L_875:
        /*0018*/ 	.byte	0x04, 0x17
        /*001a*/ 	.short	(.L_877 - .L_876)
.L_876:
        /*001c*/ 	.word	0x00000000
        /*0020*/ 	.short	0x0006
        /*0022*/ 	.short	0x04f0
        /*0024*/ 	.byte	0x00, 0xf0, 0x21, 0x00


	//----- nvinfo : EIATTR_KPARAM_INFO
	.align		4
.L_877:
        /*0028*/ 	.byte	0x04, 0x17
        /*002a*/ 	.short	(.L_879 - .L_878)
.L_878:
        /*002c*/ 	.word	0x00000000
        /*0030*/ 	.short	0x0005
        /*0032*/ 	.short	0x04ec
        /*0034*/ 	.byte	0x00, 0xf0, 0x11, 0x00


	//----- nvinfo : EIATTR_KPARAM_INFO
	.align		4
.L_879:
        /*0038*/ 	.byte	0x04, 0x17
        /*003a*/ 	.short	(.L_881 - .L_880)
.L_880:
        /*003c*/ 	.word	0x00000000
        /*0040*/ 	.short	0x0004
        /*0042*/ 	.short	0x04e8
        /*0044*/ 	.byte	0x00, 0xf0, 0x11, 0x00


	//----- nvinfo : EIATTR_KPARAM_INFO
	.align		4
.L_881:
        /*0048*/ 	.byte	0x04, 0x17
        /*004a*/ 	.short	(.L_883 - .L_882)
.L_882:
        /*004c*/ 	.word	0x00000000
        /*0050*/ 	.short	0x0003
        /*0052*/ 	.short	0x04e0
        /*0054*/ 	.byte	0x00, 0xf0, 0x21, 0x00


	//----- nvinfo : EIATTR_KPARAM_INFO
	.align		4
.L_883:
        /*0058*/ 	.byte	0x04, 0x17
        /*005a*/ 	.short	(.L_885 - .L_884)
.L_884:
        /*005c*/ 	.word	0x00000000
        /*0060*/ 	.short	0x0002
        /*0062*/ 	.short	0x0340
        /*0064*/ 	.byte	0x00, 0xf0, 0x81, 0x06


	//----- nvinfo : EIATTR_KPARAM_INFO
	.align		4
.L_885:
        /*0068*/ 	.byte	0x04, 0x17
        /*006a*/ 	.short	(.L_887 - .L_886)
.L_886:
        /*006c*/ 	.word	0x00000000
        /*0070*/ 	.short	0x0001
        /*0072*/ 	.short	0x01a0
        /*0074*/ 	.byte	0x00, 0xf0, 0x81, 0x06


	//----- nvinfo : EIATTR_KPARAM_INFO
	.align		4
.L_887:
        /*0078*/ 	.byte	0x04, 0x17
        /*007a*/ 	.short	(.L_889 - .L_888)
.L_888:
        /*007c*/ 	.word	0x00000000
        /*0080*/ 	.short	0x0000
        /*0082*/ 	.short	0x0000
        /*0084*/ 	.byte	0x00, 0xf0, 0x81, 0x06


	//----- nvinfo : EIATTR_SPARSE_MMA_MASK
	.align		4
.L_889:
        /*0088*/ 	.byte	0x03, 0x50
        /*008a*/ 	.short	0x0000


	//----- nvinfo : EIATTR_MAXREG_COUNT
	.align		4
        /*008c*/ 	.byte	0x03, 0x1b
        /*008e*/ 	.short	0x0080


	//----- nvinfo : EIATTR_MERCURY_ISA_VERSION
	.align		4
        /*0090*/ 	.byte	0x03, 0x5f
        /*0092*/ 	.short	0x0101


	//----- nvinfo : EIATTR_VRC_CTA_INIT_COUNT
	.align		4
        /*0094*/ 	.byte	0x02, 0x4a
	.zero		1
	.zero		1


	//----- nvinfo : EIATTR_EXIT_INSTR_OFFSETS
	.align		4
        /*0098*/ 	.byte	0x04, 0x1c
        /*009a*/ 	.short	(.L_891 - .L_890)


	//   ....[0]....
.L_890:
        /*009c*/ 	.word	0x00000080


	//   ....[1]....
        /*00a0*/ 	.word	0x00003b20


	//----- nvinfo : EIATTR_MAX_THREADS
	.align		4
.L_891:
        /*00a4*/ 	.byte	0x04, 0x05
        /*00a6*/ 	.short	(.L_893 - .L_892)
.L_892:
        /*00a8*/ 	.word	0x00000200
        /*00ac*/ 	.word	0x00000001
        /*00b0*/ 	.word	0x00000001


	//----- nvinfo : EIATTR_CRS_STACK_SIZE
	.align		4
.L_893:
        /*00b4*/ 	.byte	0x04, 0x1e
        /*00b6*/ 	.short	(.L_895 - .L_894)
.L_894:
        /*00b8*/ 	.word	0x00000000


	//----- nvinfo : EIATTR_CBANK_PARAM_SIZE
	.align		4
.L_895:
        /*00bc*/ 	.byte	0x03, 0x19
        /*00be*/ 	.short	0x0698


	//----- nvinfo : EIATTR_PARAM_CBANK
	.align		4
        /*00c0*/ 	.byte	0x04, 0x0a
        /*00c2*/ 	.short	(.L_897 - .L_896)
	.align		4
.L_896:
        /*00c4*/ 	.word	index@(.nv.constant0._ZN2at4cuda17kernelHistogram1DIfflLi1ELi2ELin1ELNS0_23CUDAHistogramMemoryTypeE1EZNS0_21CUDA_tensor_histogramIffLb0EEEbNS_6TensorES4_S4_lNS_14AccumulateTypeIT0_Lb1EE4typeES8_NS0_13TensorArgTypeES9_S9_EUllE_EEvNS0_6detail10TensorInfoIT_T1_EESF_NSC_IKS6_SE_EElS8_S8_SE_T6_)
        /*00c8*/ 	.short	0x0380
        /*00ca*/ 	.short	0x0698


	//----- nvinfo : EIATTR_SW_WAR
	.align		4
.L_897:
        /*00cc*/ 	.byte	0x04, 0x36
        /*00ce*/ 	.short	(.L_899 - .L_898)
.L_898:
        /*00d0*/ 	.word	0x00000008
.L_899:


//--------------------- .nv.info._ZN2at4cuda17kernelHistogram1DIfflLi1ELi2ELin1ELNS0_23CUDAHistogramMemoryTypeE0EZNS0_21CUDA_tensor_histogramIffLb0EEEbNS_6TensorES4_S4_lNS_14AccumulateTypeIT0_Lb1EE4typeES8_NS0_13TensorArgTypeES9_S9_EUllE_EEvNS0_6detail10TensorInfoIT_T1_EESF_NSC_IKS6_SE_EElS8_S8_SE_T6_ --------------------------
	.section	.nv.info._ZN2at4cuda17kernelHistogram1DIfflLi1ELi2ELin1ELNS0_23CUDAHistogramMemoryTypeE0EZNS0_21CUDA_tensor_histogramIffLb0EEEbNS_6TensorES4_S4_lNS_14AccumulateTypeIT0_Lb1EE4typeES8_NS0_13TensorArgTypeES9_S9_EUllE_EEvNS0_6detail10TensorInfoIT_T1_EESF_NSC_IKS6_SE_EElS8_S8_SE_T6_,"",@"SHT_CUDA_INFO"
	.sectionflags	@""
	.align	4


	//----- nvinfo : EIATTR_CUDA_API_VERSION
	.align		4
        /*0000*/ 	.byte	0x04, 0x37
        /*0002*/ 	.short	(.L_901 - .L_900)
.L_900:
        /*0004*/ 	.word	0x00000082


	//----- nvinfo : EIATTR_KPARAM_INFO
	.align		4
.L_901:
        /*0008*/ 	.byte	0x04, 0x17
        /*000a*/ 	.short	(.L_903 - .L_902)
.L_902:
        /*000c*/ 	.word	0x00000000
        /*0010*/ 	.short	0x0007
        /*0012*/ 	.short	0x04f8
        /*0014*/ 	.byte	0x00, 0xf0, 0x81, 0x06


	//----- nvinfo : EIATTR_KPARAM_INFO
	.align		4
.L_903:
        /*0018*/ 	.byte	0x04, 0x17
        /*001a*/ 	.short	(.L_905 - .L_904)
.L_904:
        /*001c*/ 	.word	0x00000000
        /*0020*/ 	.short	0x0006
        /*0022*/ 	.short	0x04f0
        /*0024*/ 	.byte	0x00, 0xf0, 0x21, 0x00


	//----- nvinfo : EIATTR_KPARAM_INFO
	.align		4
.L_905:
        /*0028*/ 	.byte	0x04, 0x17
        /*002a*/ 	.short	(.L_907 - .L_906)
.L_906:
        /*002c*/ 	.word	0x00000000
        /*0030*/ 	.short	0x0005
        /*0032*/ 	.short	0x04ec
        /*0034*/ 	.byte	0x00, 0xf0, 0x11, 0x00


	//----- nvinfo : EIATTR_KPARAM_INFO
	.align		4
.L_907:
        /*0038*/ 	.byte	0x04, 0x17
        /*003a*/ 	.short	(.L_909 - .L_908)
.L_908:
        /*003c*/ 	.word	0x00000000
        /*0040*/ 	.short	0x0004
        /*0042*/ 	.short	0x04e8
        /*0044*/ 	.byte	0x00, 0xf0, 0x11, 0x00


	//----- nvinfo : EIATTR_KPARAM_INFO
	.align		4
.L_909:
        /*0048*/ 	.byte	0x04, 0x17
        /*004a*/ 	.short	(.L_911 - .L_910)
.L_910:
        /*004c*/ 	.word	0x00000000
        /*0050*/ 	.short	0x0003
        /*0052*/ 	.short	0x04e0
        /*0054*/ 	.byte	0x00, 0xf0, 0x21, 0x00


	//----- nvinfo : EIATTR_KPARAM_INFO
	.align		4
.L_911:
        /*0058*/ 	.byte	0x04, 0x17
        /*005a*/ 	.short	(.L_913 - .L_912)
.L_912:
        /*005c*/ 	.word	0x00000000
        /*0060*/ 	.short	0x0002
        /*0062*/ 	.short	0x0340
        /*0064*/ 	.byte	0x00, 0xf0, 0x81, 0x06


	//----- nvinfo : EIATTR_KPARAM_INFO
	.align		4
.L_913:
        /*0068*/ 	.byte	0x04, 0x17
        /*006a*/ 	.short	(.L_915 - .L_914)
.L_914:
        /*006c*/ 	.word	0x00000000
        /*0070*/ 	.short	0x0001
        /*0072*/ 	.short	0x01a0
        /*0074*/ 	.byte	0x00, 0xf0, 0x81, 0x06


	//----- nvinfo : EIATTR_KPARAM_INFO
	.align		4
.L_915:
        /*0078*/ 	.byte	0x04, 0x17
        /*007a*/ 	.short	(.L_917 - .L_916)
.L_916:
        /*007c*/ 	.word	0x00000000
        /*0080*/ 	.short	0x0000
        /*0082*/ 	.short	0x0000
        /*0084*/ 	.byte	0x00, 0xf0, 0x81, 0x06


	//----- nvinfo : EIATTR_SPARSE_MMA_MASK
	.align		4
.L_917:
        /*0088*/ 	.byte	0x03, 0x50
        /*008a*/ 	.short	0x0000


	//----- nvinfo : EIATTR_MAXREG_COUNT
	.align		4
        /*008c*/ 	.byte	0x03, 0x1b
        /*008e*/ 	.short	0x0080


	//----- nvinfo : EIATTR_NUM_BARRIERS
	.align		4
        /*0090*/ 	.byte	0x02, 0x4c
        /*0092*/ 	.byte	0x01
	.zero		1


	//----- nvinfo : EIATTR_MERCURY_ISA_VERSION
	.align		4
        /*0094*/ 	.byte	0x03, 0x5f
        /*0096*/ 	.short	0x0101


	//----- nvinfo : EIATTR_VRC_CTA_INIT_COUNT
	.align		4
        /*0098*/ 	.byte	0x02, 0x4a
	.zero		1
	.zero		1


	//----- nvinfo : EIATTR_EXIT_INSTR_OFFSETS
	.align		4
        /*009c*/ 	.byte	0x04, 0x1c
        /*009e*/ 	.short	(.L_919 - .L_918)


	//   ....[0]....
.L_918:
        /*00a0*/ 	.word	0x000040b0


	//   ....[1]....
        /*00a4*/ 	.word	0x000041f0


	//----- nvinfo : EIATTR_MAX_THREADS
	.align		4
.L_919:
        /*00a8*/ 	.byte	0x04, 0x05
        /*00aa*/ 	.short	(.L_921 - .L_920)
.L_920:
        /*00ac*/ 	.word	0x00000200
        /*00b0*/ 	.word	0x00000001
        /*00b4*/ 	.word	0x00000001


	//----- nvinfo : EIATTR_CRS_STACK_SIZE
	.align		4
.L_921:
        /*00b8*/ 	.byte	0x04, 0x1e
        /*00ba*/ 	.short	(.L_923 - .L_922)
.L_922:
        /*00bc*/ 	.word	0x00000000


	//----- nvinfo : EIATTR_CBANK_PARAM_SIZE
	.align		4
.L_923:
        /*00c0*/ 	.byte	0x03, 0x19
        /*00c2*/ 	.short	0x0698


	//----- nvinfo : EIATTR_PARAM_CBANK
	.align		4
        /*00c4*/ 	.byte	0x04, 0x0a
        /*00c6*/ 	.short	(.L_925 - .L_924)
	.align		4
.L_924:
        /*00c8*/ 	.word	index@(.nv.constant0._ZN2at4cuda17kernelHistogram1DIfflLi1ELi2ELin1ELNS0_23CUDAHistogramMemoryTypeE0EZNS0_21CUDA_tensor_histogramIffLb0EEEbNS_6TensorES4_S4_lNS_14AccumulateTypeIT0_Lb1EE4typeES8_NS0_13TensorArgTypeES9_S9_EUllE_EEvNS0_6detail10TensorInfoIT_T1_EESF_NSC_IKS6_SE_EElS8_S8_SE_T6_)
        /*00cc*/ 	.short	0x0380
        /*00ce*/ 	.short	0x0698


	//----- nvinfo : EIATTR_SW_WAR
	.align		4
.L_925:
        /*00d0*/ 	.byte	0x04, 0x36
        /*00d2*/ 	.short	(.L_927 - .L_926)
.L_926:
        /*00d4*/ 	.word	0x00000008
.L_927:


//--------------------- .nv.info._ZN2at4cuda17kernelHistogram1DIddlLi1ELi2ELin1ELNS0_23CUDAHistogramMemoryTypeE1EZNS0_21CUDA_tensor_histogramIddLb0EEEbNS_6TensorES4_S4_lNS_14AccumulateTypeIT0_Lb1EE4typeES8_NS0_13TensorArgTypeES9_S9_EUllE0_EEvNS0_6detail10TensorInfoIT_T1_EESF_NSC_IKS6_SE_EElS8_S8_SE_T6_ --------------------------
	.section	.nv.info._ZN2at4cuda17kernelHistogram1DIddlLi1ELi2ELin1ELNS0_23CUDAHistogramMemoryTypeE1EZNS0_21CUDA_tensor_histogramIddLb0EEEbNS_6TensorES4_S4_lNS_14AccumulateTypeIT0_Lb1EE4typeES8_NS0_13TensorArgTypeES9_S9_EUllE0_EEvNS0_6detail10TensorInfoIT_T1_EESF_NSC_IKS6_SE_EElS8_S8_SE_T6_,"",@"SHT_CUDA_INFO"
	.sectionflags	@""
	.align	4


	//----- nvinfo : EIATTR_CUDA_API_VERSION
	.align		4
        /*0000*/ 	.byte	0x04, 0x37
        /*0002*/ 	.short	(.L_929 - .L_928)
.L_928:
        /*0004*/ 	.word	0x00000082


	//----- nvinfo : EIATTR_KPARAM_INFO
	.align		4
.L_929:
        /*0008*/ 	.byte	0x04, 0x17
        /*000a*/ 	.short	(.L_931 - .L_930)
.L_930:
        /*000c*/ 	.word	0x00000000
        /*0010*/ 	.short	0x0007
        /*0012*/ 	.short	0x0500
        /*0014*/ 	.byte	0x00, 0xf0, 0x05, 0x00


	//----- nvinfo : EIATTR_KPARAM_INFO
	.align		4
.L_931:
        /*0018*/ 	.byte	0x04, 0x17
        /*001a*/ 	.short	(.L_933 - .L_932)
.L_932:
        /*001c*/ 	.word	0x00000000
        /*0020*/ 	.short	0x0006
        /*0022*/ 	.short	0x04f8
        /*0024*/ 	.byte	0x00, 0xf0, 0x21, 0x00


	//----- nvinfo : EIATTR_KPARAM_INFO
	.align		4
.L_933:
        /*0028*/ 	.byte	0x04, 0x17
        /*002a*/ 	.short	(.L_935 - .L_934)
.L_934:
        /*002c*/ 	.word	0x00000000
        /*0030*/ 	.short	0x0005
        /*0032*/ 	.short	0x04f0
        /*0034*/ 	.byte	0x00, 0xf0, 0x21, 0x00


	//----- nvinfo : EIATTR_KPARAM_INFO
	.align		4
.L_935:
        /*0038*/ 	.byte	0x04, 0x17
        /*003a*/ 	.short	(.L_937 - .L_936)
.L_936:
        /*003c*/ 	.word	0x00000000
        /*0040*/ 	.short	0x0004
        /*0042*/ 	.short	0x04e8
        /*0044*/ 	.byte	0x00, 0xf0, 0x21, 0x00


	//----- nvinfo : EIATTR_KPARAM_INFO
	.align		4
.L_937:
        /*0048*/ 	.byte	0x04, 0x17
        /*004a*/ 	.short	(.L_939 - .L_938)
.L_938:
        /*004c*/ 	.word	0x00000000
        /*0050*/ 	.short	0x0003
        /*0052*/ 	.short	0x04e0
        /*0054*/ 	.byte	0x00, 0xf0, 0x21, 0x00


	//----- nvinfo : EIATTR_KPARAM_INFO
	.align		4
.L_939:
        /*0058*/ 	.byte	0x04, 0x17
        /*005a*/ 	.short	(.L_941 - .L_940)
.L_940:
        /*005c*/ 	.word	0x00000000
        /*0060*/ 	.short	0x0002
        /*0062*/ 	.short	0x0340
        /*0064*/ 	.byte	0x00, 0xf0, 0x81, 0x06


	//----- nvinfo : EIATTR_KPARAM_INFO
	.align		4
.L_941:
        /*0068*/ 	.byte	0x04, 0x17
        /*006a*/ 	.short	(.L_943 - .L_942)
.L_942:
        /*006c*/ 	.word	0x00000000
        /*0070*/ 	.short	0x0001
        /*0072*/ 	.short	0x01a0
        /*0074*/ 	.byte	0x00, 0xf0, 0x81, 0x06


	//----- nvinfo : EIATTR_KPARAM_INFO
	.align		4
.L_943:
        /*0078*/ 	.byte	0x04, 0x17
        /*007a*/ 	.short	(.L_945 - .L_944)
.L_944:
        /*007c*/ 	.word	0x00000000
        /*0080*/ 	.short	0x0000
        /*0082*/ 	.short	0x0000
        /*0084*/ 	.byte	0x00, 0xf0, 0x81, 0x06


	//----- nvinfo : EIATTR_SPARSE_MMA_MASK
	.align		4
.L_945:
        /*0088*/ 	.byte	0x03, 0x50
        /*008a*/ 	.short	0x0000


	//----- nvinfo : EIATTR_MAXREG_COUNT
	.align		4
        /*008c*/ 	.byte	0x03, 0x1b
        /*008e*/ 	.short	0x0080


	//----- nvinfo : EIATTR_MERCURY_ISA_VERSION
	.align		4
        /*0090*/ 	.byte	0x03, 0x5f
        /*0092*/ 	.short	0x0101


	//----- nvinfo : EIATTR_VRC_CTA_INIT_COUNT
	.align		4
        /*0094*/ 	.byte	0x02, 0x4a
	.zero		1
	.zero		1


	//----- nvinfo : EIATTR_EXIT_INSTR_OFFSETS
	.align		4
        /*0098*/ 	.byte	0x04, 0x1c
        /*009a*/ 	.short	(.L_947 - .L_946)


	//   ....[0]....
.L_946:
        /*009c*/ 	.word	0x00000080


	//   ....[1]....
        /*00a0*/ 	.word	0x00003c00


	//----- nvinfo : EIATTR_MAX_THREADS
	.align		4
.L_947:
        /*00a4*/ 	.byte	0x04, 0x05
        /*00a6*/ 	.short	(.L_949 - .L_948)
.L_948:
        /*00a8*/ 	.word	0x00000200
        /*00ac*/ 	.word	0x00000001
        /*00b0*/ 	.word	0x00000001


	//----- nvinfo : EIATTR_CRS_STACK_SIZE
	.align		4
.L_949:
        /*00b4*/ 	.byte	0x04, 0x1e
        /*00b6*/ 	.short	(.L_951 - .L_950)
.L_950:
        /*00b8*/ 	.word	0x00000000


	//----- nvinfo : EIATTR_CBANK_PARAM_SIZE
	.align		4
.L_951:
        /*00bc*/ 	.byte	0x03, 0x19
        /*00be*/ 	.short	0x0501


	//----- nvinfo : EIATTR_PARAM_CBANK
	.align		4
        /*00c0*/ 	.byte	0x04, 0x0a
        /*00c2*/ 	.short	(.L_953 - .L_952)
	.align		4
.L_952:
        /*00c4*/ 	.word	index@(.nv.constant0._ZN2at4cuda17kernelHistogram1DIddlLi1ELi2ELin1ELNS0_23CUDAHistogramMemoryTypeE1EZNS0_21CUDA_tensor_histogramIddLb0EEEbNS_6TensorES4_S4_lNS_14AccumulateTypeIT0_Lb1EE4typeES8_NS0_13TensorArgTypeES9_S9_EUllE0_EEvNS0_6detail10TensorInfoIT_T1_EESF_NSC_IKS6_SE_EElS8_S8_SE_T6_)
        /*00c8*/ 	.short	0x0380
        /*00ca*/ 	.short	0x0501


	//----- nvinfo : EIATTR_SW_WAR
	.align		4
.L_953:
        /*00cc*/ 	.byte	0x04, 0x36
        /*00ce*/ 	.short	(.L_955 - .L_954)
.L_954:
        /*00d0*/ 	.word	0x00000008
.L_955:


//--------------------- .nv.info._ZN2at4cuda17kernelHistogram1DIddlLi1ELi2ELin1ELNS0_23CUDAHistogramMemoryTypeE0EZNS0_21CUDA_tensor_histogramIddLb0EEEbNS_6TensorES4_S4_lNS_14AccumulateTypeIT0_Lb1EE4typeES8_NS0_13TensorArgTypeES9_S9_EUllE0_EEvNS0_6detail10TensorInfoIT_T1_EESF_NSC_IKS6_SE_EElS8_S8_SE_T6_ --------------------------
	.section	.nv.info._ZN2at4cuda17kernelHistogram1DIddlLi1ELi2ELin1ELNS0_23CUDAHistogramMemoryTypeE0EZNS0_21CUDA_tensor_histogramIddLb0EEEbNS_6TensorES4_S4_lNS_14AccumulateTypeIT0_Lb1EE4typeES8_NS0_13TensorArgTypeES9_S9_EUllE0_EEvNS0_6detail10TensorInfoIT_T1_EESF_NSC_IKS6_SE_EElS8_S8_SE_T6_,"",@"SHT_CUDA_INFO"
	.sectionflags	@""
	.align	4


	//----- nvinfo : EIATTR_CUDA_API_VERSION
	.align		4
        /*0000*/ 	.byte	0x04, 0x37
        /*0002*/ 	.short	(.L_957 - .L_956)
.L_956:
        /*0004*/ 	.word	0x00000082


	//----- nvinfo : EIATTR_KPARAM_INFO
	.align		4
.L_957:
        /*0008*/ 	.byte	0x04, 0x17
        /*000a*/ 	.short	(.L_959 - .L_958)
.L_958:
        /*000c*/ 	.word	0x00000000
        /*0010*/ 	.short	0x0007
        /*0012*/ 	.short	0x0500
        /*0014*/ 	.byte	0x00, 0xf0, 0x05, 0x00


	//----- nvinfo : EIATTR_KPARAM_INFO
	.align		4
.L_959:
        /*0018*/ 	.byte	0x04, 0x17
        /*001a*/ 	.short	(.L_961 - .L_960)
.L_960:
        /*001c*/ 	.word	0x00000000
        /*0020*/ 	.short	0x0006
        /*0022*/ 	.short	0x04f8
        /*0024*/ 	.byte	0x00, 0xf0, 0x21, 0x00


	//----- nvinfo : EIATTR_KPARAM_INFO
	.align		4
.L_961:
        /*0028*/ 	.byte	0x04, 0x17
        /*002a*/ 	.short	(.L_963 - .L_962)
.L_962:
        /*002c*/ 	.word	0x00000000
        /*0030*/ 	.short	0x0005
        /*0032*/ 	.short	0x04f0
        /*0034*/ 	.byte	0x00, 0xf0, 0x21, 0x00


	//----- nvinfo : EIATTR_KPARAM_INFO
	.align		4
.L_963:
        /*0038*/ 	.byte	0x04, 0x17
        /*003a*/ 	.short	(.L_965 - .L_964)
.L_964:
        /*003c*/ 	.word	0x00000000
        /*0040*/ 	.short	0x0004
        /*0042*/ 	.short	0x04e8
        /*0044*/ 	.byte	0x00, 0xf0, 0x21, 0x00


	//----- nvinfo : EIATTR_KPARAM_INFO
	.align		4
.L_965:
        /*0048*/ 	.byte	0x04, 0x17
        /*004a*/ 	.short	(.L_967 - .L_966)
.L_966:
        /*004c*/ 	.word	0x00000000
        /*0050*/ 	.short	0x0003
        /*0052*/ 	.short	0x04e0
        /*0054*/ 	.byte	0x00, 0xf0, 0x21, 0x00


	//----- nvinfo : EIATTR_KPARAM_INFO
	.align		4
.L_967:
        /*0058*/ 	.byte	0x04, 0x17
        /*005a*/ 	.short	(.L_969 - .L_968)
.L_968:
        /*005c*/ 	.word	0x00000000
        /*0060*/ 	.short	0x0002
        /*0062*/ 	.short	0x0340
        /*0064*/ 	.byte	0x00, 0xf0, 0x81, 0x06


	//----- nvinfo : EIATTR_KPARAM_INFO
	.align		4
.L_969:
        /*0068*/ 	.byte	0x04, 0x17
        /*006a*/ 	.short	(.L_971 - .L_970)
.L_970:
        /*006c*/ 	.word	0x00000000
        /*0070*/ 	.short	0x0001
        /*0072*/ 	.short	0x01a0
        /*0074*/ 	.byte	0x00, 0xf0, 0x81, 0x06


	//----- nvinfo : EIATTR_KPARAM_INFO
	.align		4
.L_971:
        /*0078*/ 	.byte	0x04, 0x17
        /*007a*/ 	.short	(.L_973 - .L_972)
.L_972:
        /*007c*/ 	.word	0x00000000
        /*0080*/ 	.short	0x0000
        /*0082*/ 	.short	0x0000
        /*0084*/ 	.byte	0x00, 0xf0, 0x81, 0x06


	//----- nvinfo : EIATTR_SPARSE_MMA_MASK
	.align		4
.L_973:
        /*0088*/ 	.byte	0x03, 0x50
        /*008a*/ 	.short	0x0000


	//----- nvinfo : EIATTR_MAXREG_COUNT
	.align		4
        /*008c*/ 	.byte	0x03, 0x1b
        /*008e*/ 	.short	0x0080


	//----- nvinfo : EIATTR_NUM_BARRIERS
	.align		4
        /*0090*/ 	.byte	0x02, 0x4c
        /*0092*/ 	.byte	0x01
	.zero		1


	//----- nvinfo : EIATTR_MERCURY_ISA_VERSION
	.align		4
        /*0094*/ 	.byte	0x03, 0x5f
        /*0096*/ 	.short	0x0101


	//----- nvinfo : EIATTR_VRC_CTA_INIT_COUNT
	.align		4
        /*0098*/ 	.byte	0x02, 0x4a
	.zero		1
	.zero		1


	//----- nvinfo : EIATTR_EXIT_INSTR_OFFSETS
	.align		4
        /*009c*/ 	.byte	0x04, 0x1c
        /*009e*/ 	.short	(.L_975 - .L_974)


	//   ....[0]....
.L_974:
        /*00a0*/ 	.word	0x00004100


	//   ....[1]....
        /*00a4*/ 	.word	0x00004240


	//----- nvinfo : EIATTR_MAX_THREADS
	.align		4
.L_975:
        /*00a8*/ 	.byte	0x04, 0x05
        /*00aa*/ 	.short	(.L_977 - .L_976)
.L_976:
        /*00ac*/ 	.word	0x00000200
        /*00b0*/ 	.word	0x00000001
        /*00b4*/ 	.word	0x00000001


	//----- nvinfo : EIATTR_CRS_STACK_SIZE
	.align		4
.L_977:
        /*00b8*/ 	.byte	0x04, 0x1e
        /*00ba*/ 	.short	(.L_979 - .L_978)
.L_978:
        /*00bc*/ 	.word	0x00000000


	//----- nvinfo : EIATTR_CBANK_PARAM_SIZE
	.align		4
.L_979:
        /*00c0*/ 	.byte	0x03, 0x19
        /*00c2*/ 	.short	0x0501


	//----- nvinfo : EIATTR_PARAM_CBANK
	.align		4
        /*00c4*/ 	.byte	0x04, 0x0a
        /*00c6*/ 	.short	(.L_981 - .L_980)
	.align		4
.L_980:
        /*00c8*/ 	.word	index@(.nv.constant0._ZN2at4cuda17kernelHistogram1DIddlLi1ELi2ELin1ELNS0_23CUDAHistogramMemoryTypeE0EZNS0_21CUDA_tensor_histogramIddLb0EEEbNS_6TensorES4_S4_lNS_14AccumulateTypeIT0_Lb1EE4typeES8_NS0_13TensorArgTypeES9_S9_EUllE0_EEvNS0_6detail10TensorInfoIT_T1_EESF_NSC_IKS6_SE_EElS8_S8_SE_T6_)
        /*00cc*/ 	.short	0x0380
        /*00ce*/ 	.short	0x0501


	//----- nvinfo : EIATTR_SW_WAR
	.align		4
.L_981:
        /*00d0*/ 	.byte	0x04, 0x36
        /*00d2*/ 	.short	(.L_983 - .L_982)
.L_982:
        /*00d4*/ 	.word	0x00000008
.L_983:


//--------------------- .nv.info._ZN2at4cuda17kernelHistogram1DIddlLi1ELi2ELin1ELNS0_23CUDAHistogramMemoryTypeE1EZNS0_21CUDA_tensor_histogramIddLb0EEEbNS_6TensorES4_S4_lNS_14AccumulateTypeIT0_Lb1EE4typeES8_NS0_13TensorArgTypeES9_S9_EUllE_EEvNS0_6detail10TensorInfoIT_T1_EESF_NSC_IKS6_SE_EElS8_S8_SE_T6_ --------------------------
	.section	.nv.info._ZN2at4cuda17kernelHistogram1DIddlLi1ELi2ELin1ELNS0_23CUDAHistogramMemoryTypeE1EZNS0_21CUDA_tensor_histogramIddLb0EEEbNS_6TensorES4_S4_lNS_14AccumulateTypeIT0_Lb1EE4typeES8_NS0_13TensorArgTypeES9_S9_EUllE_EEvNS0_6detail10TensorInfoIT_T1_EESF_NSC_IKS6_SE_EElS8_S8_SE_T6_,"",@"SHT_CUDA_INFO"
	.sectionflags	@""
	.align	4


	//----- nvinfo : EIATTR_CUDA_API_VERSION
	.align		4
        /*0000*/ 	.byte	0x04, 0x37
        /*0002*/ 	.short	(.L_985 - .L_984)
.L_984:
        /*0004*/ 	.word	0x00000082


	//----- nvinfo : EIATTR_KPARAM_INFO
	.align		4
.L_985:
        /*0008*/ 	.byte	0x04, 0x17
        /*000a*/ 	.short	(.L_987 - .L_986)
.L_986:
        /*000c*/ 	.word	0x00000000
        /*0010*/ 	.short	0x0007
        /*0012*/ 	.short	0x0500
        /*0014*/ 	.byte	0x00, 0xf0, 0x81, 0x06


	//----- nvinfo : EIATTR_KPARAM_INFO
	.align		4
.L_987:
        /*0018*/ 	.byte	0x04, 0x17
        /*001a*/ 	.short	(.L_989 - .L_988)
.L_988:
        /*001c*/ 	.word	0x00000000
        /*0020*/ 	.short	0x0006
        /*0022*/ 	.short	0x04f8
        /*0024*/ 	.byte	0x00, 0xf0, 0x21, 0x00


	//----- nvinfo : EIATTR_KPARAM_INFO
	.align		4
.L_989:
        /*0028*/ 	.byte	0x04, 0x17
        /*002a*/ 	.short	(.L_991 - .L_990)
.L_990:
        /*002c*/ 	.word	0x00000000
        /*0030*/ 	.short	0x0005
        /*0032*/ 	.short	0x04f0
        /*0034*/ 	.byte	0x00, 0xf0, 0x21, 0x00


	//----- nvinfo : EIATTR_KPARAM_INFO
	.align		4
.L_991:
        /*0038*/ 	.byte	0x04, 0x17
        /*003a*/ 	.short	(.L_993 - .L_992)
.L_992:
        /*003c*/ 	.word	0x00000000
        /*0040*/ 	.short	0x0004
        /*0042*/ 	.short	0x04e8
        /*0044*/ 	.byte	0x00, 0xf0, 0x21, 0x00


	//----- nvinfo : EIATTR_KPARAM_INFO
	.align		4
.L_993:
        /*0048*/ 	.byte	0x04, 0x17
        /*004a*/ 	.short	(.L_995 - .L_994)
.L_994:
        /*004c*/ 	.word	0x00000000
        /*0050*/ 	.short	0x0003
        /*0052*/ 	.short	0x04e0
        /*0054*/ 	.byte	0x00, 0xf0, 0x21, 0x00


	//----- nvinfo : EIATTR_KPARAM_INFO
	.align		4
.L_995:
        /*0058*/ 	.byte	0x04, 0x17
        /*005a*/ 	.short	(.L_997 - .L_996)
.L_996:
        /*005c*/ 	.word	0x00000000
        /*0060*/ 	.short	0x0002
        /*0062*/ 	.short	0x0340
        /*0064*/ 	.byte	0x00, 0xf0, 0x81, 0x06


	//----- nvinfo : EIATTR_KPARAM_INFO
	.align		4
.L_997:
        /*0068*/ 	.byte	0x04, 0x17
        /*006a*/ 	.short	(.L_999 - .L_998)
.L_998:
        /*006c*/ 	.word	0x00000000
        /*0070*/ 	.short	0x0001
        /*0072*/ 	.short	0x01a0
        /*0074*/ 	.byte	0x00, 0xf0, 0x81, 0x06


	//----- nvinfo : EIATTR_KPARAM_INFO
	.align		4
.L_999:
        /*0078*/ 	.byte	0x04, 0x17
        /*007a*/ 	.short	(.L_1001 - .L_1000)
.L_1000:
        /*007c*/ 	.word	0x00000000
        /*0080*/ 	.short	0x0000
        /*0082*/ 	.short	0x0000
        /*0084*/ 	.byte	0x00, 0xf0, 0x81, 0x06


	//----- nvinfo : EIATTR_SPARSE_MMA_MASK
	.align		4
.L_1001:
        /*0088*/ 	.byte	0x03, 0x50
        /*008a*/ 	.short	0x0000


	//----- nvinfo : EIATTR_MAXREG_COUNT
	.align		4
        /*008c*/ 	.byte	0x03, 0x1b
        /*008e*/ 	.short	0x0080


	//----- nvinfo : EIATTR_MERCURY_ISA_VERSION
	.align		4
        /*0090*/ 	.byte	0x03, 0x5f
        /*0092*/ 	.short	0x0101


	//----- nvinfo : EIATTR_VRC_CTA_INIT_COUNT
	.align		4
        /*0094*/ 	.byte	0x02, 0x4a
	.zero		1
	.zero		1


	//----- nvinfo : EIATTR_EXIT_INSTR_OFFSETS
	.align		4
        /*0098*/ 	.byte	0x04, 0x1c
        /*009a*/ 	.short	(.L_1003 - .L_1002)


	//   ....[0]....
.L_1002:
        /*009c*/ 	.word	0x00000080


	//   ....[1]....
        /*00a0*/ 	.word	0x00003c70


	//----- nvinfo : EIATTR_MAX_THREADS
	.align		4
.L_1003:
        /*00a4*/ 	.byte	0x04, 0x05
        /*00a6*/ 	.short	(.L_1005 - .L_1004)
.L_1004:
        /*00a8*/ 	.word	0x00000200
        /*00ac*/ 	.word	0x00000001
        /*00b0*/ 	.word	0x00000001


	//----- nvinfo : EIATTR_CRS_STACK_SIZE
	.align		4
.L_1005:
        /*00b4*/ 	.byte	0x04, 0x1e
        /*00b6*/ 	.short	(.L_1007 - .L_1006)
.L_1006:
        /*00b8*/ 	.word	0x00000000


	//----- nvinfo : EIATTR_CBANK_PARAM_SIZE
	.align		4
.L_1007:
        /*00bc*/ 	.byte	0x03, 0x19
        /*00be*/ 	.short	0x06a0


	//----- nvinfo : EIATTR_PARAM_CBANK
	.align		4
        /*00c0*/ 	.byte	0x04, 0x0a
        /*00c2*/ 	.short	(.L_1009 - .L_1008)
	.align		4
.L_1008:
        /*00c4*/ 	.word	index@(.nv.constant0._ZN2at4cuda17kernelHistogram1DIddlLi1ELi2ELin1ELNS0_23CUDAHistogramMemoryTypeE1EZNS0_21CUDA_tensor_histogramIddLb0EEEbNS_6TensorES4_S4_lNS_14AccumulateTypeIT0_Lb1EE4typeES8_NS0_13TensorArgTypeES9_S9_EUllE_EEvNS0_6detail10TensorInfoIT_T1_EESF_NSC_IKS6_SE_EElS8_S8_SE_T6_)
        /*00c8*/ 	.short	0x0380
        /*00ca*/ 	.short	0x06a0


	//----- nvinfo : EIATTR_SW_WAR
	.align		4
.L_1009:
        /*00cc*/ 	.byte	0x04, 0x36
        /*00ce*/ 	.short	(.L_1011 - .L_1010)
.L_1010:
        /*00d0*/ 	.word	0x00000008
.L_1011:


//--------------------- .nv.info._ZN2at4cuda17kernelHistogram1DIddlLi1ELi2ELin1ELNS0_23CUDAHistogramMemoryTypeE0EZNS0_21CUDA_tensor_histogramIddLb0EEEbNS_6TensorES4_S4_lNS_14AccumulateTypeIT0_Lb1EE4typeES8_NS0_13TensorArgTypeES9_S9_EUllE_EEvNS0_6detail10TensorInfoIT_T1_EESF_NSC_IKS6_SE_EElS8_S8_SE_T6_ --------------------------
	.section	.nv.info._ZN2at4cuda17kernelHistogram1DIddlLi1ELi2ELin1ELNS0_23CUDAHistogramMemoryTypeE0EZNS0_21CUDA_tensor_histogramIddLb0EEEbNS_6TensorES4_S4_lNS_14AccumulateTypeIT0_Lb1EE4typeES8_NS0_13TensorArgTypeES9_S9_EUllE_EEvNS0_6detail10TensorInfoIT_T1_EESF_NSC_IKS6_SE_EElS8_S8_SE_T6_,"",@"SHT_CUDA_INFO"
	.sectionflags	@""
	.align	4


	//----- nvinfo : EIATTR_CUDA_API_VERSION
	.align		4
        /*0000*/ 	.byte	0x04, 0x37
        /*0002*/ 	.short	(.L_1013 - .L_1012)
.L_1012:
        /*0004*/ 	.word	0x00000082


	//----- nvinfo : EIATTR_KPARAM_INFO
	.align		4
.L_1013:
        /*0008*/ 	.byte	0x04, 0x17
        /*000a*/ 	.short	(.L_1015 - .L_1014)
.L_1014:
        /*000c*/ 	.word	0x00000000
        /*0010*/ 	.short	0x0007
        /*0012*/ 	.short	0x0500
        /*0014*/ 	.byte	0x00, 0xf0, 0x81, 0x06


	//----- nvinfo : EIATTR_KPARAM_INFO
	.align		4
.L_1015:
        /*0018*/ 	.byte	0x04, 0x17
        /*001a*/ 	.short	(.L_1017 - .L_1016)
.L_1016:
        /*001c*/ 	.word	0x00000000
        /*0020*/ 	.short	0x0006
        /*0022*/ 	.short	0x04f8
        /*0024*/ 	.byte	0x00, 0xf0, 0x21, 0x00


	//----- nvinfo : EIATTR_KPARAM_INFO
	.align		4
.L_1017:
        /*0028*/ 	.byte	0x04, 0x17
        /*002a*/ 	.short	(.L_1019 - .L_1018)
.L_1018:
        /*002c*/ 	.word	0x00000000
        /*0030*/ 	.short	0x0005
        /*0032*/ 	.short	0x04f0
        /*0034*/ 	.byte	0x00, 0xf0, 0x21, 0x00


	//----- nvinfo : EIATTR_KPARAM_INFO
	.align		4
.L_1019:
        /*0038*/ 	.byte	0x04, 0x17
        /*003a*/ 	.short	(.L_1021 - .L_1020)
.L_1020:
        /*003c*/ 	.word	0x00000000
        /*0040*/ 	.short	0x0004
        /*0042*/ 	.short	0x04e8
        /*0044*/ 	.byte	0x00, 0xf0, 0x21, 0x00


	//----- nvinfo : EIATTR_KPARAM_INFO
	.align		4
.L_1021:
        /*0048*/ 	.byte	0x04, 0x17
        /*004a*/ 	.short	(.L_1023 - .L_1022)
.L_1022:
        /*004c*/ 	.word	0x00000000
        /*0050*/ 	.short	0x0003
        /*0052*/ 	.short	0x04e0
        /*0054*/ 	.byte	0x00, 0xf0, 0x21, 0x00


	//----- nvinfo : EIATTR_KPARAM_INFO
	.align		4
.L_1023:
        /*0058*/ 	.byte	0x04, 0x17
        /*005a*/ 	.short	(.L_1025 - .L_1024)
.L_1024:
        /*005c*/ 	.word	0x00000000
        /*0060*/ 	.short	0x0002
        /*0062*/ 	.short	0x0340
        /*0064*/ 	.byte	0x00, 0xf0, 0x81, 0x06


	//----- nvinfo : EIATTR_KPARAM_INFO
	.align		4
.L_1025:
        /*0068*/ 	.byte	0x04, 0x17
        /*006a*/ 	.short	(.L_1027 - .L_1026)
.L_1026:
        /*006c*/ 	.word	0x00000000
        /*0070*/ 	.short	0x0001
        /*0072*/ 	.short	0x01a0
        /*0074*/ 	.byte	0x00, 0xf0, 0x81, 0x06


	//----- nvinfo : EIATTR_KPARAM_INFO
	.align		4
.L_1027:
        /*0078*/ 	.byte	0x04, 0x17
        /*007a*/ 	.short	(.L_1029 - .L_1028)
.L_1028:
        /*007c*/ 	.word	0x00000000
        /*0080*/ 	.short	0x0000
        /*0082*/ 	.short	0x0000
        /*0084*/ 	.byte	0x00, 0xf0, 0x81, 0x06


	//----- nvinfo : EIATTR_SPARSE_MMA_MASK
	.align		4
.L_1029:
        /*0088*/ 	.byte	0x03, 0x50
        /*008a*/ 	.short	0x0000


	//----- nvinfo : EIATTR_MAXREG_COUNT
	.align		4
        /*008c*/ 	.byte	0x03, 0x1b
        /*008e*/ 	.short	0x0080


	//----- nvinfo : EIATTR_NUM_BARRIERS
	.align		4
        /*0090*/ 	.byte	0x02, 0x4c
        /*0092*/ 	.byte	0x01
	.zero		1


	//----- nvinfo : EIATTR_MERCURY_ISA_VERSION
	.align		4
        /*0094*/ 	.byte	0x03, 0x5f
        /*0096*/ 	.short	0x0101


	//----- nvinfo : EIATTR_VRC_CTA_INIT_COUNT
	.align		4
        /*0098*/ 	.byte	0x02, 0x4a
	.zero		1
	.zero		1


	//----- nvinfo : EIATTR_EXIT_INSTR_OFFSETS
	.align		4
        /*009c*/ 	.byte	0x04, 0x1c
        /*009e*/ 	.short	(.L_1031 - .L_1030)


	//   ....[0]....
.L_1030:
        /*00a0*/ 	.word	0x00004190


	//   ....[1]....
        /*00a4*/ 	.word	0x000042d0


	//----- nvinfo : EIATTR_MAX_THREADS
	.align		4
.L_1031:
        /*00a8*/ 	.byte	0x04, 0x05
        /*00aa*/ 	.short	(.L_1033 - .L_1032)
.L_1032:
        /*00ac*/ 	.word	0x00000200
        /*00b0*/ 	.word	0x00000001
        /*00b4*/ 	.word	0x00000001


	//----- nvinfo : EIATTR_CRS_STACK_SIZE
	.align		4
.L_1033:
        /*00b8*/ 	.byte	0x04, 0x1e
        /*00ba*/ 	.short	(.L_1035 - .L_1034)
.L_1034:
        /*00bc*/ 	.word	0x00000000


	//----- nvinfo : EIATTR_CBANK_PARAM_SIZE
	.align		4
.L_1035:
        /*00c0*/ 	.byte	0x03, 0x19
        /*00c2*/ 	.short	0x06a0


	//----- nvinfo : EIATTR_PARAM_CBANK
	.align		4
        /*00c4*/ 	.byte	0x04, 0x0a
        /*00c6*/ 	.short	(.L_1037 - .L_1036)
	.align		4
.L_1036:
        /*00c8*/ 	.word	index@(.nv.constant0._ZN2at4cuda17kernelHistogram1DIddlLi1ELi2ELin1ELNS0_23CUDAHistogramMemoryTypeE0EZNS0_21CUDA_tensor_histogramIddLb0EEEbNS_6TensorES4_S4_lNS_14AccumulateTypeIT0_Lb1EE4typeES8_NS0_13TensorArgTypeES9_S9_EUllE_EEvNS0_6detail10TensorInfoIT_T1_EESF_NSC_IKS6_SE_EElS8_S8_SE_T6_)
        /*00cc*/ 	.short	0x0380
        /*00ce*/ 	.short	0x06a0


	//----- nvinfo : EIATTR_SW_WAR
	.align		4
.L_1037:
        /*00d0*/ 	.byte	0x04, 0x36
        /*00d2*/ 	.short	(.L_1039 - .L_1038)
.L_1038:
        /*00d4*/ 	.word	0x00000008
.L_1039:


//--------------------- .nv.info._ZN2at4cuda17kernelHistogram1DIsslLi1ELi2ELin1ELNS0_23CUDAHistogramMemoryTypeE1EZNS0_21CUDA_tensor_histogramIssLb0EEEbNS_6TensorES4_S4_lNS_14AccumulateTypeIT0_Lb1EE4typeES8_NS0_13TensorArgTypeES9_S9_EUllE0_EEvNS0_6detail10TensorInfoIT_T1_EESF_NSC_IKS6_SE_EElS8_S8_SE_T6_ --------------------------
	.section	.nv.info._ZN2at4cuda17kernelHistogram1DIsslLi1ELi2ELin1ELNS0_23CUDAHistogramMemoryTypeE1EZNS0_21CUDA_tensor_histogramIssLb0EEEbNS_6TensorES4_S4_lNS_14AccumulateTypeIT0_Lb1EE4typeES8_NS0_13TensorArgTypeES9_S9_EUllE0_EEvNS0_6detail10TensorInfoIT_T1_EESF_NSC_IKS6_SE_EElS8_S8_SE_T6_,"",@"SHT_CUDA_INFO"
	.sectionflags	@""
	.align	4


	//----- nvinfo : EIATTR_CUDA_API_VERSION
	.align		4
        /*0000*/ 	.byte	0x04, 0x37
        /*0002*/ 	.short	(.L_1041 - .L_1040)
.L_1040:
        /*0004*/ 	.word	0x00000082


	//----- nvinfo : EIATTR_KPARAM_INFO
	.align		4
.L_1041:
        /*0008*/ 	.byte	0x04, 0x17
        /*000a*/ 	.short	(.L_1043 - .L_1042)
.L_1042:
        /*000c*/ 	.word	0x00000000
        /*0010*/ 	.short	0x0007
        /*0012*/ 	.short	0x0500
        /*0014*/ 	.byte	0x00, 0xf0, 0x05, 0x00


	//----- nvinfo : EIATTR_KPARAM_INFO
	.align		4
.L_1043:
        /*0018*/ 	.byte	0x04, 0x17
        /*001a*/ 	.short	(.L_1045 - .L_1044)
.L_1044:
        /*001c*/ 	.word	0x00000000
        /*0020*/ 	.short	0x0006
        /*0022*/ 	.short	0x04f8
        /*0024*/ 	.byte	0x00, 0xf0, 0x21, 0x00


	//----- nvinfo : EIATTR_KPARAM_INFO
	.align		4
.L_1045:
        /*0028*/ 	.byte	0x04, 0x17
        /*002a*/ 	.short	(.L_1047 - .L_1046)
.L_1046:
        /*002c*/ 	.word	0x00000000
        /*0030*/ 	.short	0x0005
        /*0032*/ 	.short	0x04f0
        /*0034*/ 	.byte	0x00, 0xf0, 0x21, 0x00


	//----- nvinfo : EIATTR_KPARAM_INFO
	.align		4
.L_1047:
        /*0038*/ 	.byte	0x04, 0x17
        /*003a*/ 	.short	(.L_1049 - .L_1048)
.L_1048:
        /*003c*/ 	.word	0x00000000
        /*0040*/ 	.short	0x0004
        /*0042*/ 	.short	0x04e8
        /*0044*/ 	.byte	0x00, 0xf0, 0x21, 0x00


	//----- nvinfo : EIATTR_KPARAM_INFO
	.align		4
.L_1049:
        /*0048*/ 	.byte	0x04, 0x17
        /*004a*/ 	.short	(.L_1051 - .L_1050)
.L_1050:
        /*004c*/ 	.word	0x00000000
        /*0050*/ 	.short	0x0003
        /*0052*/ 	.short	0x04e0
        /*0054*/ 	.byte	0x00, 0xf0, 0x21, 0x00


	//----- nvinfo : EIATTR_KPARAM_INFO
	.align		4
.L_1051:
        /*0058*/ 	.byte	0x04, 0x17
        /*005a*/ 	.short	(.L_1053 - .L_1052)
.L_1052:
        /*005c*/ 	.word	0x00000000
        /*0060*/ 	.short	0x0002
        /*0062*/ 	.short	0x0340
        /*0064*/ 	.byte	0x00, 0xf0, 0x81, 0x06


	//----- nvinfo : EIATTR_KPARAM_INFO
	.align		4
.L_1053:
        /*0068*/ 	.byte	0x04, 0x17
        /*006a*/ 	.short	(.L_1055 - .L_1054)
.L_1054:
        /*006c*/ 	.word	0x00000000
        /*0070*/ 	.short	0x0001
        /*0072*/ 	.short	0x01a0
        /*0074*/ 	.byte	0x00, 0xf0, 0x81, 0x06


	//----- nvinfo : EIATTR_KPARAM_INFO
	.align		4
.L_1055:
        /*0078*/ 	.byte	0x04, 0x17
        /*007a*/ 	.short	(.L_1057 - .L_1056)
.L_1056:
        /*007c*/ 	.word	0x00000000
        /*0080*/ 	.short	0x0000
        /*0082*/ 	.short	0x0000
        /*0084*/ 	.byte	0x00, 0xf0, 0x81, 0x06


	//----- nvinfo : EIATTR_SPARSE_MMA_MASK
	.align		4
.L_1057:
        /*0088*/ 	.byte	0x03, 0x50
        /*008a*/ 	.short	0x0000


	//----- nvinfo : EIATTR_MAXREG_COUNT
	.align		4
        /*008c*/ 	.byte	0x03, 0x1b
        /*008e*/ 	.short	0x0080


	//----- nvinfo : EIATTR_MERCURY_ISA_VERSION
	.align		4
        /*0090*/ 	.byte	0x03, 0x5f
        /*0092*/ 	.short	0x0101


	//----- nvinfo : EIATTR_VRC_CTA_INIT_COUNT
	.align		4
        /*0094*/ 	.byte	0x02, 0x4a
	.zero		1
	.zero		1


	//----- nvinfo : EIATTR_EXIT_INSTR_OFFSETS
	.align		4
        /*0098*/ 	.byte	0x04, 0x1c
        /*009a*/ 	.short	(.L_1059 - .L_1058)


	//   ....[0]....
.L_1058:
        /*009c*/ 	.word	0x00000080


	//   ....[1]....
        /*00a0*/ 	.word	0x00000730


	//   ....[2]....
        /*00a4*/ 	.word	0x00004400


	//----- nvinfo : EIATTR_MAX_THREADS
	.align		4
.L_1059:
        /*00a8*/ 	.byte	0x04, 0x05
        /*00aa*/ 	.short	(.L_1061 - .L_1060)
.L_1060:
        /*00ac*/ 	.word	0x00000200
        /*00b0*/ 	.word	0x00000001
        /*00b4*/ 	.word	0x00000001


	//----- nvinfo : EIATTR_CRS_STACK_SIZE
	.align		4
.L_1061:
        /*00b8*/ 	.byte	0x04, 0x1e
        /*00ba*/ 	.short	(.L_1063 - .L_1062)
.L_1062:
        /*00bc*/ 	.word	0x00000000


	//----- nvinfo : EIATTR_CBANK_PARAM_SIZE
	.align		4
.L_1063:
        /*00c0*/ 	.byte	0x03, 0x19
        /*00c2*/ 	.short	0x0501


	//----- nvinfo : EIATTR_PARAM_CBANK
	.align		4
        /*00c4*/ 	.byte	0x04, 0x0a
        /*00c6*/ 	.short	(.L_1065 - .L_1064)
	.align		4
.L_1064:
        /*00c8*/ 	.word	index@(.nv.constant0._ZN2at4cuda17kernelHistogram1DIsslLi1ELi2ELin1ELNS0_23CUDAHistogramMemoryTypeE1EZNS0_21CUDA_tensor_histogramIssLb0EEEbNS_6TensorES4_S4_lNS_14AccumulateTypeIT0_Lb1EE4typeES8_NS0_13TensorArgTypeES9_S9_EUllE0_EEvNS0_6detail10TensorInfoIT_T1_EESF_NSC_IKS6_SE_EElS8_S8_SE_T6_)
        /*00cc*/ 	.short	0x0380
        /*00ce*/ 	.short	0x0501


	//----- nvinfo : EIATTR_SW_WAR
	.align		4
.L_1065:
        /*00d0*/ 	.byte	0x04, 0x36
        /*00d2*/ 	.short	(.L_1067 - .L_1066)
.L_1066:
        /*00d4*/ 	.word	0x00000008
.L_1067:


//--------------------- .nv.info._ZN2at4cuda17kernelHistogram1DIsslLi1ELi2ELin1ELNS0_23CUDAHistogramMemoryTypeE0EZNS0_21CUDA_tensor_histogramIssLb0EEEbNS_6TensorES4_S4_lNS_14AccumulateTypeIT0_Lb1EE4typeES8_NS0_13TensorArgTypeES9_S9_EUllE0_EEvNS0_6detail10TensorInfoIT_T1_EESF_NSC_IKS6_SE_EElS8_S8_SE_T6_ --------------------------
	.section	.nv.info._ZN2at4cuda17kernelHistogram1DIsslLi1ELi2ELin1ELNS0_23CUDAHistogramMemoryTypeE0EZNS0_21CUDA_tensor_histogramIssLb0EEEbNS_6TensorES4_S4_lNS_14AccumulateTypeIT0_Lb1EE4typeES8_NS0_13TensorArgTypeES9_S9_EUllE0_EEvNS0_6detail10TensorInfoIT_T1_EESF_NSC_IKS6_SE_EElS8_S8_SE_T6_,"",@"SHT_CUDA_INFO"
	.sectionflags	@""
	.align	4


	//----- nvinfo : EIATTR_CUDA_API_VERSION
	.align		4
        /*0000*/ 	.byte	0x04, 0x37
        /*0002*/ 	.short	(.L_1069 - .L_1068)
.L_1068:
        /*0004*/ 	.word	0x00000082


	//----- nvinfo : EIATTR_KPARAM_INFO
	.align		4
.L_1069:
        /*0008*/ 	.byte	0x04, 0x17
        /*000a*/ 	.short	(.L_1071 - .L_1070)
.L_1070:
        /*000c*/ 	.word	0x00000000
        /*0010*/ 	.short	0x0007
        /*0012*/ 	.short	0x0500
        /*0014*/ 	.byte	0x00, 0xf0, 0x05, 0x00


	//----- nvinfo : EIATTR_KPARAM_INFO
	.align		4
.L_1071:
        /*0018*/ 	.byte	0x04, 0x17
        /*001a*/ 	.short	(.L_1073 - .L_1072)
.L_1072:
        /*001c*/ 	.word	0x00000000
        /*0020*/ 	.short	0x0006
        /*0022*/ 	.short	0x04f8
        /*0024*/ 	.byte	0x00, 0xf0, 0x21, 0x00


	//----- nvinfo : EIATTR_KPARAM_INFO
	.align		4
.L_1073:
        /*0028*/ 	.byte	0x04, 0x17
        /*002a*/ 	.short	(.L_1075 - .L_1074)
.L_1074:
        /*002c*/ 	.word	0x00000000
        /*0030*/ 	.short	0x0005
        /*0032*/ 	.short	0x04f0
        /*0034*/ 	.byte	0x00, 0xf0, 0x21, 0x00


	//----- nvinfo : EIATTR_KPARAM_INFO
	.align		4
.L_1075:
        /*0038*/ 	.byte	0x04, 0x17
        /*003a*/ 	.short	(.L_1077 - .L_1076)
.L_1076:
        /*003c*/ 	.word	0x00000000
        /*0040*/ 	.short	0x0004
        /*0042*/ 	.short	0x04e8
        /*0044*/ 	.byte	0x00, 0xf0, 0x21, 0x00


	//----- nvinfo : EIATTR_KPARAM_INFO
	.align		4
.L_1077:
        /*0048*/ 	.byte	0x04, 0x17
        /*004a*/ 	.short	(.L_1079 - .L_1078)
.L_1078:
        /*004c*/ 	.word	0x00000000
        /*0050*/ 	.short	0x0003
        /*0052*/ 	.short	0x04e0
        /*0054*/ 	.byte	0x00, 0xf0, 0x21, 0x00


	//----- nvinfo : EIATTR_KPARAM_INFO
	.align		4
.L_1079:
        /*0058*/ 	.byte	0x04, 0x17
        /*005a*/ 	.short	(.L_1081 - .L_1080)
.L_1080:
        /*005c*/ 	.word	0x00000000
        /*0060*/ 	.short	0x0002
        /*0062*/ 	.short	0x0340
        /*0064*/ 	.byte	0x00, 0xf0, 0x81, 0x06


	//----- nvinfo : EIATTR_KPARAM_INFO
	.align		4
.L_1081:
        /*0068*/ 	.byte	0x04, 0x17
        /*006a*/ 	.short	(.L_1083 - .L_1082)
.L_1082:
        /*006c*/ 	.word	0x00000000
        /*0070*/ 	.short	0x0001
        /*0072*/ 	.short	0x01a0
        /*0074*/ 	.byte	0x00, 0xf0, 0x81, 0x06


	//----- nvinfo : EIATTR_KPARAM_INFO
	.align		4
.L_1083:
        /*0078*/ 	.byte	0x04, 0x17
        /*007a*/ 	.short	(.L_1085 - .L_1084)
.L_1084:
        /*007c*/ 	.word	0x00000000
        /*0080*/ 	.short	0x0000
        /*0082*/ 	.short	0x0000
        /*0084*/ 	.byte	0x00, 0xf0, 0x81, 0x06


	//----- nvinfo : EIATTR_SPARSE_MMA_MASK
	.align		4
.L_1085:
        /*0088*/ 	.byte	0x03, 0x50
        /*008a*/ 	.short	0x0000


	//----- nvinfo : EIATTR_MAXREG_COUNT
	.align		4
        /*008c*/ 	.byte	0x03, 0x1b
        /*008e*/ 	.short	0x0080


	//----- nvinfo : EIATTR_NUM_BARRIERS
	.align		4
        /*0090*/ 	.byte	0x02, 0x4c
        /*0092*/ 	.byte	0x01
	.zero		1


	//----- nvinfo : EIATTR_MERCURY_ISA_VERSION
	.align		4
        /*0094*/ 	.byte	0x03, 0x5f
        /*0096*/ 	.short	0x0101


	//----- nvinfo : EIATTR_VRC_CTA_INIT_COUNT
	.align		4
        /*0098*/ 	.byte	0x02, 0x4a
	.zero		1
	.zero		1


	//----- nvinfo : EIATTR_EXIT_INSTR_OFFSETS
	.align		4
        /*009c*/ 	.byte	0x04, 0x1c
        /*009e*/ 	.short	(.L_1087 - .L_1086)


	//   ....[0]....
.L_1086:
        /*00a0*/ 	.word	0x000049e0


	//   ....[1]....
        /*00a4*/ 	.word	0x00004c80


	//----- nvinfo : EIATTR_MAX_THREADS
	.align		4
.L_1087:
        /*00a8*/ 	.byte	0x04, 0x05
        /*00aa*/ 	.short	(.L_1089 - .L_1088)
.L_1088:
        /*00ac*/ 	.word	0x00000200
        /*00b0*/ 	.word	0x00000001
        /*00b4*/ 	.word	0x00000001


	//----- nvinfo : EIATTR_CRS_STACK_SIZE
	.align		4
.L_1089:
        /*00b8*/ 	.byte	0x04, 0x1e
        /*00ba*/ 	.short	(.L_1091 - .L_1090)
.L_1090:
        /*00bc*/ 	.word	0x00000000


	//----- nvinfo : EIATTR_CBANK_PARAM_SIZE
	.align		4
.L_1091:
        /*00c0*/ 	.byte	0x03, 0x19
        /*00c2*/ 	.short	0x0501


	//----- nvinfo : EIATTR_PARAM_CBANK
	.align		4
        /*00c4*/ 	.byte	0x04, 0x0a
        /*00c6*/ 	.short	(.L_1093 - .L_1092)
	.align		4
.L_1092:
        /*00c8*/ 	.word	index@(.nv.constant0._ZN2at4cuda17kernelHistogram1DIsslLi1ELi2ELin1ELNS0_23CUDAHistogramMemoryTypeE0EZNS0_21CUDA_tensor_histogramIssLb0EEEbNS_6TensorES4_S4_lNS_14AccumulateTypeIT0_Lb1EE4typeES8_NS0_13TensorArgTypeES9_S9_EUllE0_EEvNS0_6detail10TensorInfoIT_T1_EESF_NSC_IKS6_SE_EElS8_S8_SE_T6_)
        /*00cc*/ 	.short	0x0380
        /*00ce*/ 	.short	0x0501


	//----- nvinfo : EIATTR_SW_WAR
	.align		4
.L_1093:
        /*00d0*/ 	.byte	0x04, 0x36
        /*00d2*/ 	.short	(.L_1095 - .L_1094)
.L_1094:
        /*00d4*/ 	.word	0x00000008
.L_1095:


//--------------------- .nv.info._ZN2at4cuda17kernelHistogram1DIsslLi1ELi2ELin1ELNS0_23CUDAHistogramMemoryTypeE1EZNS0_21CUDA_tensor_histogramIssLb0EEEbNS_6TensorES4_S4_lNS_14AccumulateTypeIT0_Lb1EE4typeES8_NS0_13TensorArgTypeES9_S9_EUllE_EEvNS0_6detail10TensorInfoIT_T1_EESF_NSC_IKS6_SE_EElS8_S8_SE_T6_ --------------------------
	.section	.nv.info._ZN2at4cuda17kernelHistogram1DIsslLi1ELi2ELin1ELNS0_23CUDAHistogramMemoryTypeE1EZNS0_21CUDA_tensor_histogramIssLb0EEEbNS_6TensorES4_S4_lNS_14AccumulateTypeIT0_Lb1EE4typeES8_NS0_13TensorArgTypeES9_S9_EUllE_EEvNS0_6detail10TensorInfoIT_T1_EESF_NSC_IKS6_SE_EElS8_S8_SE_T6_,"",@"SHT_CUDA_INFO"
	.sectionflags	@""
	.align	4


	//----- nvinfo : EIATTR_CUDA_API_VERSION
	.align		4
        /*0000*/ 	.byte	0x04, 0x37
        /*0002*/ 	.short	(.L_1097 - .L_1096)
.L_1096:
        /*0004*/ 	.word	0x00000082


	//----- nvinfo : EIATTR_KPARAM_INFO
	.align		4
.L_1097:
        /*0008*/ 	.byte	0x04, 0x17
        /*000a*/ 	.short	(.L_1099 - .L_1098)
.L_1098:
        /*000c*/ 	.word	0x00000000
        /*0010*/ 	.short	0x0007
        /*0012*/ 	.short	0x0500
        /*0014*/ 	.byte	0x00, 0xf0, 0x81, 0x06


	//----- nvinfo : EIATTR_KPARAM_INFO
	.align		4
.L_1099:
        /*0018*/ 	.byte	0x04, 0x17
        /*001a*/ 	.short	(.L_1101 - .L_1100)
.L_1100:
        /*001c*/ 	.word	0x00000000
        /*0020*/ 	.short	0x0006
        /*0022*/ 	.short	0x04f8
        /*0024*/ 	.byte	0x00, 0xf0, 0x21, 0x00


	//----- nvinfo : EIATTR_KPARAM_INFO
	.align		4
.L_1101:
        /*0028*/ 	.byte	0x04, 0x17
        /*002a*/ 	.short	(.L_1103 - .L_1102)
.L_1102:
        /*002c*/ 	.word	0x00000000
        /*0030*/ 	.short	0x0005
        /*0032*/ 	.short	0x04f0
        /*0034*/ 	.byte	0x00, 0xf0, 0x21, 0x00


	//----- nvinfo : EIATTR_KPARAM_INFO
	.align		4
.L_1103:
        /*0038*/ 	.byte	0x04, 0x17
        /*003a*/ 	.short	(.L_1105 - .L_1104)
.L_1104:
        /*003c*/ 	.word	0x00000000
        /*0040*/ 	.short	0x0004
        /*0042*/ 	.short	0x04e8
        /*0044*/ 	.byte	0x00, 0xf0, 0x21, 0x00


	//----- nvinfo : EIATTR_KPARAM_INFO
	.align		4
.L_1105:
        /*0048*/ 	.byte	0x04, 0x17
        /*004a*/ 	.short	(.L_1107 - .L_1106)
.L_1106:
        /*004c*/ 	.word	0x00000000
        /*0050*/ 	.short	0x0003
        /*0052*/ 	.short	0x04e0
        /*0054*/ 	.byte	0x00, 0xf0, 0x21, 0x00


	//----- nvinfo : EIATTR_KPARAM_INFO
	.align		4
.L_1107:
        /*0058*/ 	.byte	0x04, 0x17
        /*005a*/ 	.short	(.L_1109 - .L_1108)
.L_1108:
        /*005c*/ 	.word	0x00000000
        /*0060*/ 	.short	0x0002
        /*0062*/ 	.short	0x0340
        /*0064*/ 	.byte	0x00, 0xf0, 0x81, 0x06


	//----- nvinfo : EIATTR_KPARAM_INFO
	.align		4
.L_1109:
        /*0068*/ 	.byte	0x04, 0x17
        /*006a*/ 	.short	(.L_1111 - .L_1110)
.L_1110:
        /*006c*/ 	.word	0x00000000
        /*0070*/ 	.short	0x0001
        /*0072*/ 	.short	0x01a0
        /*0074*/ 	.byte	0x00, 0xf0, 0x81, 0x06


	//----- nvinfo : EIATTR_KPARAM_INFO
	.align		4
.L_1111:
        /*0078*/ 	.byte	0x04, 0x17
        /*007a*/ 	.short	(.L_1113 - .L_1112)
.L_1112:
        /*007c*/ 	.word	0x00000000
        /*0080*/ 	.short	0x0000
        /*0082*/ 	.short	0x0000
        /*0084*/ 	.byte	0x00, 0xf0, 0x81, 0x06


	//----- nvinfo : EIATTR_SPARSE_MMA_MASK
	.align		4
.L_1113:
        /*0088*/ 	.byte	0x03, 0x50
        /*008a*/ 	.short	0x0000


	//----- nvinfo : EIATTR_MAXREG_COUNT
	.align		4
        /*008c*/ 	.byte	0x03, 0x1b
        /*008e*/ 	.short	0x0080


	//----- nvinfo : EIATTR_MERCURY_ISA_VERSION
	.align		4
        /*0090*/ 	.byte	0x03, 0x5f
        /*0092*/ 	.short	0x0101


	//----- nvinfo : EIATTR_VRC_CTA_INIT_COUNT
	.align		4
        /*0094*/ 	.byte	0x02, 0x4a
	.zero		1
	.zero		1


	//----- nvinfo : EIATTR_EXIT_INSTR_OFFSETS
	.align		4
        /*0098*/ 	.byte	0x04, 0x1c
        /*009a*/ 	.short	(.L_1115 - .L_1114)


	//   ....[0]....
.L_1114:
        /*009c*/ 	.word	0x00000080


	//   ....[1]....
        /*00a0*/ 	.word	0x000007d0


	//   ....[2]....
        /*00a4*/ 	.word	0x00004540


	//----- nvinfo : EIATTR_MAX_THREADS
	.align		4
.L_1115:
        /*00a8*/ 	.byte	0x04, 0x05
        /*00aa*/ 	.short	(.L_1117 - .L_1116)
.L_1116:
        /*00ac*/ 	.word	0x00000200
        /*00b0*/ 	.word	0x00000001
        /*00b4*/ 	.word	0x00000001


	//----- nvinfo : EIATTR_CRS_STACK_SIZE
	.align		4
.L_1117:
        /*00b8*/ 	.byte	0x04, 0x1e
        /*00ba*/ 	.short	(.L_1119 - .L_1118)
.L_1118:
        /*00bc*/ 	.word	0x00000000


	//----- nvinfo : EIATTR_CBANK_PARAM_SIZE
	.align		4
.L_1119:
        /*00c0*/ 	.byte	0x03, 0x19
        /*00c2*/ 	.short	0x06a0


	//----- nvinfo : EIATTR_PARAM_CBANK
	.align		4
        /*00c4*/ 	.byte	0x04, 0x0a
        /*00c6*/ 	.short	(.L_1121 - .L_1120)
	.align		4
.L_1120:
        /*00c8*/ 	.word	index@(.nv.constant0._ZN2at4cuda17kernelHistogram1DIsslLi1ELi2ELin1ELNS0_23CUDAHistogramMemoryTypeE1EZNS0_21CUDA_tensor_histogramIssLb0EEEbNS_6TensorES4_S4_lNS_14AccumulateTypeIT0_Lb1EE4typeES8_NS0_13TensorArgTypeES9_S9_EUllE_EEvNS0_6detail10TensorInfoIT_T1_EESF_NSC_IKS6_SE_EElS8_S8_SE_T6_)
        /*00cc*/ 	.short	0x0380
        /*00ce*/ 	.short	0x06a0


	//----- nvinfo : EIATTR_SW_WAR
	.align		4
.L_1121:
        /*00d0*/ 	.byte	0x04, 0x36
        /*00d2*/ 	.short	(.L_1123 - .L_1122)
.L_1122:
        /*00d4*/ 	.word	0x00000008
.L_1123:


//--------------------- .nv.info._ZN2at4cuda17kernelHistogram1DIsslLi1ELi2ELin1ELNS0_23CUDAHistogramMemoryTypeE0EZNS0_21CUDA_tensor_histogramIssLb0EEEbNS_6TensorES4_S4_lNS_14AccumulateTypeIT0_Lb1EE4typeES8_NS0_13TensorArgTypeES9_S9_EUllE_EEvNS0_6detail10TensorInfoIT_T1_EESF_NSC_IKS6_SE_EElS8_S8_SE_T6_ --------------------------
	.section	.nv.info._ZN2at4cuda17kernelHistogram1DIsslLi1ELi2ELin1ELNS0_23CUDAHistogramMemoryTypeE0EZNS0_21CUDA_tensor_histogramIssLb0EEEbNS_6TensorES4_S4_lNS_14AccumulateTypeIT0_Lb1EE4typeES8_NS0_13TensorArgTypeES9_S9_EUllE_EEvNS0_6detail10TensorInfoIT_T1_EESF_NSC_IKS6_SE_EElS8_S8_SE_T6_,"",@"SHT_CUDA_INFO"
	.sectionflags	@""
	.align	4


	//----- nvinfo : EIATTR_CUDA_API_VERSION
	.align		4
        /*0000*/ 	.byte	0x04, 0x37
        /*0002*/ 	.short	(.L_1125 - .L_1124)
.L_1124:
        /*0004*/ 	.word	0x00000082


	//----- nvinfo : EIATTR_KPARAM_INFO
	.align		4
.L_1125:
        /*0008*/ 	.byte	0x04, 0x17
        /*000a*/ 	.short	(.L_1127 - .L_1126)
.L_1126:
        /*000c*/ 	.word	0x00000000
        /*0010*/ 	.short	0x0007
        /*0012*/ 	.short	0x0500
        /*0014*/ 	.byte	0x00, 0xf0, 0x81, 0x06


	//----- nvinfo : EIATTR_KPARAM_INFO
	.align		4
.L_1127:
        /*0018*/ 	.byte	0x04, 0x17
        /*001a*/ 	.short	(.L_1129 - .L_1128)
.L_1128:
        /*001c*/ 	.word	0x00000000
        /*0020*/ 	.short	0x0006
        /*0022*/ 	.short	0x04f8
        /*0024*/ 	.byte	0x00, 0xf0, 0x21, 0x00


	//----- nvinfo : EIATTR_KPARAM_INFO
	.align		4
.L_1129:
        /*0028*/ 	.byte	0x04, 0x17
        /*002a*/ 	.short	(.L_1131 - .L_1130)
.L_1130:
        /*002c*/ 	.word	0x00000000
        /*0030*/ 	.short	0x0005
        /*0032*/ 	.short	0x04f0
        /*0034*/ 	.byte	0x00, 0xf0, 0x21, 0x00


	//----- nvinfo : EIATTR_KPARAM_INFO
	.align		4
.L_1131:
        /*0038*/ 	.byte	0x04, 0x17
        /*003a*/ 	.short	(.L_1133 - .L_1132)
.L_1132:
        /*003c*/ 	.word	0x00000000
        /*0040*/ 	.short	0x0004
        /*0042*/ 	.short	0x04e8
        /*0044*/ 	.byte	0x00, 0xf0, 0x21, 0x00


	//----- nvinfo : EIATTR_KPARAM_INFO
	.align		4
.L_1133:
        /*0048*/ 	.byte	0x04, 0x17
        /*004a*/ 	.short	(.L_1135 - .L_1134)
.L_1134:
        /*004c*/ 	.word	0x00000000
        /*0050*/ 	.short	0x0003
        /*0052*/ 	.short	0x04e0
        /*0054*/ 	.byte	0x00, 0xf0, 0x21, 0x00


	//----- nvinfo : EIATTR_KPARAM_INFO
	.align		4
.L_1135:
        /*0058*/ 	.byte	0x04, 0x17
        /*005a*/ 	.short	(.L_1137 - .L_1136)
.L_1136:
        /*005c*/ 	.word	0x00000000
        /*0060*/ 	.short	0x0002
        /*0062*/ 	.short	0x0340
        /*0064*/ 	.byte	0x00, 0xf0, 0x81, 0x06


	//----- nvinfo : EIATTR_KPARAM_INFO
	.align		4
.L_1137:
        /*0068*/ 	.byte	0x04, 0x17
        /*006a*/ 	.short	(.L_1139 - .L_1138)
.L_1138:
        /*006c*/ 	.word	0x00000000
        /*0070*/ 	.short	0x0001
        /*0072*/ 	.short	0x01a0
        /*0074*/ 	.byte	0x00, 0xf0, 0x81, 0x06


	//----- nvinfo : EIATTR_KPARAM_INFO
	.align		4
.L_1139:
        /*0078*/ 	.byte	0x04, 0x17
        /*007a*/ 	.short	(.L_1141 - .L_1140)
.L_1140:
        /*007c*/ 	.word	0x00000000
        /*0080*/ 	.short	0x0000
        /*0082*/ 	.short	0x0000
        /*0084*/ 	.byte	0x00, 0xf0, 0x81, 0x06


	//----- nvinfo : EIATTR_SPARSE_MMA_MASK
	.align		4
.L_1141:
        /*0088*/ 	.byte	0x03, 0x50
        /*008a*/ 	.short	0x0000


	//----- nvinfo : EIATTR_MAXREG_COUNT
	.align		4
        /*008c*/ 	.byte	0x03, 0x1b
        /*008e*/ 	.short	0x0080


	//----- nvinfo : EIATTR_NUM_BARRIERS
	.align		4
        /*0090*/ 	.byte	0x02, 0x4c
        /*0092*/ 	.byte	0x01
	.zero		1


	//----- nvinfo : EIATTR_MERCURY_ISA_VERSION
	.align		4
        /*0094*/ 	.byte	0x03, 0x5f
        /*0096*/ 	.short	0x0101


	//----- nvinfo : EIATTR_VRC_CTA_INIT_COUNT
	.align		4
        /*0098*/ 	.byte	0x02, 0x4a
	.zero		1
	.zero		1


	//----- nvinfo : EIATTR_EXIT_INSTR_OFFSETS
	.align		4
        /*009c*/ 	.byte	0x04, 0x1c
        /*009e*/ 	.short	(.L_1143 - .L_1142)


	//   ....[0]....
.L_1142:
        /*00a0*/ 	.word	0x00004b30


	//   ....[1]....
        /*00a4*/ 	.word	0x00004dd0


	//----- nvinfo : EIATTR_MAX_THREADS
	.align		4
.L_1143:
        /*00a8*/ 	.byte	0x04, 0x05
        /*00aa*/ 	.short	(.L_1145 - .L_1144)
.L_1144:
        /*00ac*/ 	.word	0x00000200
        /*00b0*/ 	.word	0x00000001
        /*00b4*/ 	.word	0x00000001


	//----- nvinfo : EIATTR_CRS_STACK_SIZE
	.align		4
.L_1145:
        /*00b8*/ 	.byte	0x04, 0x1e
        /*00ba*/ 	.short	(.L_1147 - .L_1146)
.L_1146:
        /*00bc*/ 	.word	0x00000000


	//----- nvinfo : EIATTR_CBANK_PARAM_SIZE
	.align		4
.L_1147:
        /*00c0*/ 	.byte	0x03, 0x19
        /*00c2*/ 	.short	0x06a0


	//----- nvinfo : EIATTR_PARAM_CBANK
	.align		4
        /*00c4*/ 	.byte	0x04, 0x0a
        /*00c6*/ 	.short	(.L_1149 - .L_1148)
	.align		4
.L_1148:
        /*00c8*/ 	.word	index@(.nv.constant0._ZN2at4cuda17kernelHistogram1DIsslLi1ELi2ELin1ELNS0_23CUDAHistogramMemoryTypeE0EZNS0_21CUDA_tensor_histogramIssLb0EEEbNS_6TensorES4_S4_lNS_14AccumulateTypeIT0_Lb1EE4typeES8_NS0_13TensorArgTypeES9_S9_EUllE_EEvNS0_6detail10TensorInfoIT_T1_EESF_NSC_IKS6_SE_EElS8_S8_SE_T6_)
        /*00cc*/ 	.short	0x0380
        /*00ce*/ 	.short	0x06a0


	//----- nvinfo : EIATTR_SW_WAR
	.align		4
.L_1149:
        /*00d0*/ 	.byte	0x04, 0x36
        /*00d2*/ 	.short	(.L_1151 - .L_1150)
.L_1150:
        /*00d4*/ 	.word	0x00000008
.L_1151:


//--------------------- .nv.info._ZN2at4cuda17kernelHistogram1DIiilLi1ELi2ELin1ELNS0_23CUDAHistogramMemoryTypeE1EZNS0_21CUDA_tensor_histogramIiiLb0EEEbNS_6TensorES4_S4_lNS_14AccumulateTypeIT0_Lb1EE4typeES8_NS0_13TensorArgTypeES9_S9_EUllE0_EEvNS0_6detail10TensorInfoIT_T1_EESF_NSC_IKS6_SE_EElS8_S8_SE_T6_ --------------------------
	.section	.nv.info._ZN2at4cuda17kernelHistogram1DIiilLi1ELi2ELin1ELNS0_23CUDAHistogramMemoryTypeE1EZNS0_21CUDA_tensor_histogramIiiLb0EEEbNS_6TensorES4_S4_lNS_14AccumulateTypeIT0_Lb1EE4typeES8_NS0_13TensorArgTypeES9_S9_EUllE0_EEvNS0_6detail10TensorInfoIT_T1_EESF_NSC_IKS6_SE_EElS8_S8_SE_T6_,"",@"SHT_CUDA_INFO"
	.sectionflags	@""
	.align	4


	//----- nvinfo : EIATTR_CUDA_API_VERSION
	.align		4
        /*0000*/ 	.byte	0x04, 0x37
        /*0002*/ 	.short	(.L_1153 - .L_1152)
.L_1152:
        /*0004*/ 	.word	0x00000082


	//----- nvinfo : EIATTR_KPARAM_INFO
	.align		4
.L_1153:
        /*0008*/ 	.byte	0x04, 0x17
        /*000a*/ 	.short	(.L_1155 - .L_1154)
.L_1154:
        /*000c*/ 	.word	0x00000000
        /*0010*/ 	.short	0x0007
        /*0012*/ 	.short	0x0500
        /*0014*/ 	.byte	0x00, 0xf0, 0x05, 0x00


	//----- nvinfo : EIATTR_KPARAM_INFO
	.align		4
.L_1155:
        /*0018*/ 	.byte	0x04, 0x17
        /*001a*/ 	.short	(.L_1157 - .L_1156)
.L_1156:
        /*001c*/ 	.word	0x00000000
        /*0020*/ 	.short	0x0006
        /*0022*/ 	.short	0x04f8
        /*0024*/ 	.byte	0x00, 0xf0, 0x21, 0x00


	//----- nvinfo : EIATTR_KPARAM_INFO
	.align		4
.L_1157:
        /*0028*/ 	.byte	0x04, 0x17
        /*002a*/ 	.short	(.L_1159 - .L_1158)
.L_1158:
        /*002c*/ 	.word	0x00000000
        /*0030*/ 	.short	0x0005
        /*0032*/ 	.short	0x04f0
        /*0034*/ 	.byte	0x00, 0xf0, 0x21, 0x00


	//----- nvinfo : EIATTR_KPARAM_INFO
	.align		4
.L_1159:
        /*0038*/ 	.byte	0x04, 0x17
        /*003a*/ 	.short	(.L_1161 - .L_1160)
.L_1160:
        /*003c*/ 	.word	0x00000000
        /*0040*/ 	.short	0x0004
        /*0042*/ 	.short	0x04e8
        /*0044*/ 	.byte	0x00, 0xf0, 0x21, 0x00


	//----- nvinfo : EIATTR_KPARAM_INFO
	.align		4
.L_1161:
        /*0048*/ 	.byte	0x04, 0x17
        /*004a*/ 	.short	(.L_1163 - .L_1162)
.L_1162:
        /*004c*/ 	.word	0x00000000
        /*0050*/ 	.short	0x0003
        /*0052*/ 	.short	0x04e0
        /*0054*/ 	.byte	0x00, 0xf0, 0x21, 0x00


	//----- nvinfo : EIATTR_KPARAM_INFO
	.align		4
.L_1163:
        /*0058*/ 	.byte	0x04, 0x17
        /*005a*/ 	.short	(.L_1165 - .L_1164)
.L_1164:
        /*005c*/ 	.word	0x00000000
        /*0060*/ 	.short	0x0002
        /*0062*/ 	.short	0x0340
        /*0064*/ 	.byte	0x00, 0xf0, 0x81, 0x06


	//----- nvinfo : EIATTR_KPARAM_INFO
	.align		4
.L_1165:
        /*0068*/ 	.byte	0x04, 0x17
        /*006a*/ 	.short	(.L_1167 - .L_1166)
.L_1166:
        /*006c*/ 	.word	0x00000000
        /*0070*/ 	.short	0x0001
        /*0072*/ 	.short	0x01a0
        /*0074*/ 	.byte	0x00, 0xf0, 0x81, 0x06


	//----- nvinfo : EIATTR_KPARAM_INFO
	.align		4
.L_1167:
        /*0078*/ 	.byte	0x04, 0x17
        /*007a*/ 	.short	(.L_1169 - .L_1168)
.L_1168:
        /*007c*/ 	.word	0x00000000
        /*0080*/ 	.short	0x0000
        /*0082*/ 	.short	0x0000
        /*0084*/ 	.byte	0x00, 0xf0, 0x81, 0x06


	//----- nvinfo : EIATTR_SPARSE_MMA_MASK
	.align		4
.L_1169:
        /*0088*/ 	.byte	0x03, 0x50
        /*008a*/ 	.short	0x0000


	//----- nvinfo : EIATTR_MAXREG_COUNT
	.align		4
        /*008c*/ 	.byte	0x03, 0x1b
        /*008e*/ 	.short	0x0080


	//----- nvinfo : EIATTR_MERCURY_ISA_VERSION
	.align		4
        /*0090*/ 	.byte	0x03, 0x5f
        /*0092*/ 	.short	0x0101


	//----- nvinfo : EIATTR_VRC_CTA_INIT_COUNT
	.align		4
        /*0094*/ 	.byte	0x02, 0x4a
	.zero		1
	.zero		1


	//----- nvinfo : EIATTR_EXIT_INSTR_OFFSETS
	.align		4
        /*0098*/ 	.byte	0x04, 0x1c
        /*009a*/ 	.short	(.L_1171 - .L_1170)


	//   ....[0]....
.L_1170:
        /*009c*/ 	.word	0x00000080


	//   ....[1]....
        /*00a0*/ 	.word	0x00003c20


	//   ....[2]....
        /*00a4*/ 	.word	0x000044b0


	//   ....[3]....
        /*00a8*/ 	.word	0x00005560


	//----- nvinfo : EIATTR_MAX_THREADS
	.align		4
.L_1171:
        /*00ac*/ 	.byte	0x04, 0x05
        /*00ae*/ 	.short	(.L_1173 - .L_1172)
.L_1172:
        /*00b0*/ 	.word	0x00000200
        /*00b4*/ 	.word	0x00000001
        /*00b8*/ 	.word	0x00000001


	//----- nvinfo : EIATTR_CRS_STACK_SIZE
	.align		4
.L_1173:
        /*00bc*/ 	.byte	0x04, 0x1e
        /*00be*/ 	.short	(.L_1175 - .L_1174)
.L_1174:
        /*00c0*/ 	.word	0x00000000


	//----- nvinfo : EIATTR_CBANK_PARAM_SIZE
	.align		4
.L_1175:
        /*00c4*/ 	.byte	0x03, 0x19
        /*00c6*/ 	.short	0x0501


	//----- nvinfo : EIATTR_PARAM_CBANK
	.align		4
        /*00c8*/ 	.byte	0x04, 0x0a
        /*00ca*/ 	.short	(.L_1177 - .L_1176)
	.align		4
.L_1176:
        /*00cc*/ 	.word	index@(.nv.constant0._ZN2at4cuda17kernelHistogram1DIiilLi1ELi2ELin1ELNS0_23CUDAHistogramMemoryTypeE1EZNS0_21CUDA_tensor_histogramIiiLb0EEEbNS_6TensorES4_S4_lNS_14AccumulateTypeIT0_Lb1EE4typeES8_NS0_13TensorArgTypeES9_S9_EUllE0_EEvNS0_6detail10TensorInfoIT_T1_EESF_NSC_IKS6_SE_EElS8_S8_SE_T6_)
        /*00d0*/ 	.short	0x0380
        /*00d2*/ 	.short	0x0501


	//----- nvinfo : EIATTR_SW_WAR
	.align		4
.L_1177:
        /*00d4*/ 	.byte	0x04, 0x36
        /*00d6*/ 	.short	(.L_1179 - .L_1178)
.L_1178:
        /*00d8*/ 	.word	0x00000008
.L_1179:


//--------------------- .nv.info._ZN2at4cuda17kernelHistogram1DIiilLi1ELi2ELin1ELNS0_23CUDAHistogramMemoryTypeE0EZNS0_21CUDA_tensor_histogramIiiLb0EEEbNS_6TensorES4_S4_lNS_14AccumulateTypeIT0_Lb1EE4typeES8_NS0_13TensorArgTypeES9_S9_EUllE0_EEvNS0_6detail10TensorInfoIT_T1_EESF_NSC_IKS6_SE_EElS8_S8_SE_T6_ --------------------------
	.section	.nv.info._ZN2at4cuda17kernelHistogram1DIiilLi1ELi2ELin1ELNS0_23CUDAHistogramMemoryTypeE0EZNS0_21CUDA_tensor_histogramIiiLb0EEEbNS_6TensorES4_S4_lNS_14AccumulateTypeIT0_Lb1EE4typeES8_NS0_13TensorArgTypeES9_S9_EUllE0_EEvNS0_6detail10TensorInfoIT_T1_EESF_NSC_IKS6_SE_EElS8_S8_SE_T6_,"",@"SHT_CUDA_INFO"
	.sectionflags	@""
	.align	4


	//----- nvinfo : EIATTR_CUDA_API_VERSION
	.align		4
        /*0000*/ 	.byte	0x04, 0x37
        /*0002*/ 	.short	(.L_1181 - .L_1180)
.L_1180:
        /*0004*/ 	.word	0x00000082


	//----- nvinfo : EIATTR_KPARAM_INFO
	.align		4
.L_1181:
        /*0008*/ 	.byte	0x04, 0x17
        /*000a*/ 	.short	(.L_1183 - .L_1182)
.L_1182:
        /*000c*/ 	.word	0x00000000
        /*0010*/ 	.short	0x0007
        /*0012*/ 	.short	0x0500
        /*0014*/ 	.byte	0x00, 0xf0, 0x05, 0x00


	//----- nvinfo : EIATTR_KPARAM_INFO
	.align		4
.L_1183:
        /*0018*/ 	.byte	0x04, 0x17
        /*001a*/ 	.short	(.L_1185 - .L_1184)
.L_1184:
        /*001c*/ 	.word	0x00000000
        /*0020*/ 	.short	0x0006
        /*0022*/ 	.short	0x04f8
        /*0024*/ 	.byte	0x00, 0xf0, 0x21, 0x00


	//----- nvinfo : EIATTR_KPARAM_INFO
	.align		4
.L_1185:
        /*0028*/ 	.byte	0x04, 0x17
        /*002a*/ 	.short	(.L_1187 - .L_1186)
.L_1186:
        /*002c*/ 	.word	0x00000000
        /*0030*/ 	.short	0x0005
        /*0032*/ 	.short	0x04f0
        /*0034*/ 	.byte	0x00, 0xf0, 0x21, 0x00


	//----- nvinfo : EIATTR_KPARAM_INFO
	.align		4
.L_1187:
        /*0038*/ 	.byte	0x04, 0x17
        /*003a*/ 	.short	(.L_1189 - .L_1188)
.L_1188:
        /*003c*/ 	.word	0x00000000
        /*0040*/ 	.short	0x0004
        /*0042*/ 	.short	0x04e8
        /*0044*/ 	.byte	0x00, 0xf0, 0x21, 0x00


	//----- nvinfo : EIATTR_KPARAM_INFO
	.align		4
.L_1189:
        /*0048*/ 	.byte	0x04, 0x17
        /*004a*/ 	.short	(.L_1191 - .L_1190)
.L_1190:
        /*004c*/ 	.word	0x00000000
        /*0050*/ 	.short	0x0003
        /*0052*/ 	.short	0x04e0
        /*0054*/ 	.byte	0x00, 0xf0, 0x21, 0x00


	//----- nvinfo : EIATTR_KPARAM_INFO
	.align		4
.L_1191:
        /*0058*/ 	.byte	0x04, 0x17
        /*005a*/ 	.short	(.L_1193 - .L_1192)
.L_1192:
        /*005c*/ 	.word	0x00000000
        /*0060*/ 	.short	0x0002
        /*0062*/ 	.short	0x0340
        /*0064*/ 	.byte	0x00, 0xf0, 0x81, 0x06


	//----- nvinfo : EIATTR_KPARAM_INFO
	.align		4
.L_1193:
        /*0068*/ 	.byte	0x04, 0x17
        /*006a*/ 	.short	(.L_1195 - .L_1194)
.L_1194:
        /*006c*/ 	.word	0x00000000
        /*0070*/ 	.short	0x0001
        /*0072*/ 	.short	0x01a0
        /*0074*/ 	.byte	0x00, 0xf0, 0x81, 0x06


	//----- nvinfo : EIATTR_KPARAM_INFO
	.align		4
.L_1195:
        /*0078*/ 	.byte	0x04, 0x17
        /*007a*/ 	.short	(.L_1197 - .L_1196)
.L_1196:
        /*007c*/ 	.word	0x00000000
        /*0080*/ 	.short	0x0000
        /*0082*/ 	.short	0x0000
        /*0084*/ 	.byte	0x00, 0xf0, 0x81, 0x06


	//----- nvinfo : EIATTR_SPARSE_MMA_MASK
	.align		4
.L_1197:
        /*0088*/ 	.byte	0x03, 0x50
        /*008a*/ 	.short	0x0000


	//----- nvinfo : EIATTR_MAXREG_COUNT
	.align		4
        /*008c*/ 	.byte	0x03, 0x1b
        /*008e*/ 	.short	0x0080


	//----- nvinfo : EIATTR_NUM_BARRIERS
	.align		4
        /*0090*/ 	.byte	0x02, 0x4c
        /*0092*/ 	.byte	0x01
	.zero		1


	//----- nvinfo : EIATTR_MERCURY_ISA_VERSION
	.align		4
        /*0094*/ 	.byte	0x03, 0x5f
        /*0096*/ 	.short	0x0101


	//----- nvinfo : EIATTR_VRC_CTA_INIT_COUNT
	.align		4
        /*0098*/ 	.byte	0x02, 0x4a
	.zero		1
	.zero		1


	//----- nvinfo : EIATTR_EXIT_INSTR_OFFSETS
	.align		4
        /*009c*/ 	.byte	0x04, 0x1c
        /*009e*/ 	.short	(.L_1199 - .L_1198)


	//   ....[0]....
.L_1198:
        /*00a0*/ 	.word	0x00005c20


	//   ....[1]....
        /*00a4*/ 	.word	0x00006150


	//   ....[2]....
        /*00a8*/ 	.word	0x000064a0


	//----- nvinfo : EIATTR_MAX_THREADS
	.align		4
.L_1199:
        /*00ac*/ 	.byte	0x04, 0x05
        /*00ae*/ 	.short	(.L_1201 - .L_1200)
.L_1200:
        /*00b0*/ 	.word	0x00000200
        /*00b4*/ 	.word	0x00000001
        /*00b8*/ 	.word	0x00000001


	//----- nvinfo : EIATTR_CRS_STACK_SIZE
	.align		4
.L_1201:
        /*00bc*/ 	.byte	0x04, 0x1e
        /*00be*/ 	.short	(.L_1203 - .L_1202)
.L_1202:
        /*00c0*/ 	.word	0x00000000


	//----- nvinfo : EIATTR_CBANK_PARAM_SIZE
	.align		4
.L_1203:
        /*00c4*/ 	.byte	0x03, 0x19
        /*00c6*/ 	.short	0x0501


	//----- nvinfo : EIATTR_PARAM_CBANK
	.align		4
        /*00c8*/ 	.byte	0x04, 0x0a
        /*00ca*/ 	.short	(.L_1205 - .L_1204)
	.align		4
.L_1204:
        /*00cc*/ 	.word	index@(.nv.constant0._ZN2at4cuda17kernelHistogram1DIiilLi1ELi2ELin1ELNS0_23CUDAHistogramMemoryTypeE0EZNS0_21CUDA_tensor_histogramIiiLb0EEEbNS_6TensorES4_S4_lNS_14AccumulateTypeIT0_Lb1EE4typeES8_NS0_13TensorArgTypeES9_S9_EUllE0_EEvNS0_6detail10TensorInfoIT_T1_EESF_NSC_IKS6_SE_EElS8_S8_SE_T6_)
        /*00d0*/ 	.short	0x0380
        /*00d2*/ 	.short	0x0501


	//----- nvinfo : EIATTR_SW_WAR
	.align		4
.L_1205:
        /*00d4*/ 	.byte	0x04, 0x36
        /*00d6*/ 	.short	(.L_1207 - .L_1206)
.L_1206:
        /*00d8*/ 	.word	0x00000008
.L_1207:


//--------------------- .nv.info._ZN2at4cuda17kernelHistogram1DIiilLi1ELi2ELin1ELNS0_23CUDAHistogramMemoryTypeE1EZNS0_21CUDA_tensor_histogramIiiLb0EEEbNS_6TensorES4_S4_lNS_14AccumulateTypeIT0_Lb1EE4typeES8_NS0_13TensorArgTypeES9_S9_EUllE_EEvNS0_6detail10TensorInfoIT_T1_EESF_NSC_IKS6_SE_EElS8_S8_SE_T6_ --------------------------
	.section	.nv.info._ZN2at4cuda17kernelHistogram1DIiilLi1ELi2ELin1ELNS0_23CUDAHistogramMemoryTypeE1EZNS0_21CUDA_tensor_histogramIiiLb0EEEbNS_6TensorES4_S4_lNS_14AccumulateTypeIT0_Lb1EE4typeES8_NS0_13TensorArgTypeES9_S9_EUllE_EEvNS0_6detail10TensorInfoIT_T1_EESF_NSC_IKS6_SE_EElS8_S8_SE_T6_,"",@"SHT_CUDA_INFO"
	.sectionflags	@""
	.align	4


	//----- nvinfo : EIATTR_CUDA_API_VERSION
	.align		4
        /*0000*/ 	.byte	0x04, 0x37
        /*0002*/ 	.short	(.L_1209 - .L_1208)
.L_1208:
        /*0004*/ 	.word	0x00000082


	//----- nvinfo : EIATTR_KPARAM_INFO
	.align		4
.L_1209:
        /*0008*/ 	.byte	0x04, 0x17
        /*000a*/ 	.short	(.L_1211 - .L_1210)
.L_1210:
        /*000c*/ 	.word	0x00000000
        /*0010*/ 	.short	0x0007
        /*0012*/ 	.short	0x0500
        /*0014*/ 	.byte	0x00, 0xf0, 0x81, 0x06


	//----- nvinfo : EIATTR_KPARAM_INFO
	.align		4
.L_1211:
        /*0018*/ 	.byte	0x04, 0x17
        /*001a*/ 	.short	(.L_1213 - .L_1212)
.L_1212:
        /*001c*/ 	.word	0x00000000
        /*0020*/ 	.short	0x0006
        /*0022*/ 	.short	0x04f8
        /*0024*/ 	.byte	0x00, 0xf0, 0x21, 0x00


	//----- nvinfo : EIATTR_KPARAM_INFO
	.align		4
.L_1213:
        /*0028*/ 	.byte	0x04, 0x17
        /*002a*/ 	.short	(.L_1215 - .L_1214)
.L_1214:
        /*002c*/ 	.word	0x00000000
        /*0030*/ 	.short	0x0005
        /*0032*/ 	.short	0x04f0
        /*0034*/ 	.byte	0x00, 0xf0, 0x21, 0x00


	//----- nvinfo : EIATTR_KPARAM_INFO
	.align		4
.L_1215:
        /*0038*/ 	.byte	0x04, 0x17
        /*003a*/ 	.short	(.L_1217 - .L_1216)
.L_1216:
        /*003c*/ 	.word	0x00000000
        /*0040*/ 	.short	0x0004
        /*0042*/ 	.short	0x04e8
        /*0044*/ 	.byte	0x00, 0xf0, 0x21, 0x00


	//----- nvinfo : EIATTR_KPARAM_INFO
	.align		4
.L_1217:
        /*0048*/ 	.byte	0x04, 0x17
        /*004a*/ 	.short	(.L_1219 - .L_1218)
.L_1218:
        /*004c*/ 	.word	0x00000000
        /*0050*/ 	.short	0x0003
        /*0052*/ 	.short	0x04e0
        /*0054*/ 	.byte	0x00, 0xf0, 0x21, 0x00


	//----- nvinfo : EIATTR_KPARAM_INFO
	.align		4
.L_1219:
        /*0058*/ 	.byte	0x04, 0x17
        /*005a*/ 	.short	(.L_1221 - .L_1220)
.L_1220:
        /*005c*/ 	.word	0x00000000
        /*0060*/ 	.short	0x0002
        /*0062*/ 	.short	0x0340
        /*0064*/ 	.byte	0x00, 0xf0, 0x81, 0x06


	//----- nvinfo : EIATTR_KPARAM_INFO
	.align		4
.L_1221:
        /*0068*/ 	.byte	0x04, 0x17
        /*006a*/ 	.short	(.L_1223 - .L_1222)
.L_1222:
        /*006c*/ 	.word	0x00000000
        /*0070*/ 	.short	0x0001
        /*0072*/ 	.short	0x01a0
        /*0074*/ 	.byte	0x00, 0xf0, 0x81, 0x06


	//----- nvinfo : EIATTR_KPARAM_INFO
	.align		4
.L_1223:
        /*0078*/ 	.byte	0x04, 0x17
        /*007a*/ 	.short	(.L_1225 - .L_1224)
.L_1224:
        /*007c*/ 	.word	0x00000000
        /*0080*/ 	.short	0x0000
        /*0082*/ 	.short	0x0000
        /*0084*/ 	.byte	0x00, 0xf0, 0x81, 0x06


	//----- nvinfo : EIATTR_SPARSE_MMA_MASK
	.align		4
.L_1225:
        /*0088*/ 	.byte	0x03, 0x50
        /*008a*/ 	.short	0x0000


	//----- nvinfo : EIATTR_MAXREG_COUNT
	.align		4
        /*008c*/ 	.byte	0x03, 0x1b
        /*008e*/ 	.short	0x0080


	//----- nvinfo : EIATTR_MERCURY_ISA_VERSION
	.align		4
        /*0090*/ 	.byte	0x03, 0x5f
        /*0092*/ 	.short	0x0101


	//----- nvinfo : EIATTR_VRC_CTA_INIT_COUNT
	.align		4
        /*0094*/ 	.byte	0x02, 0x4a
	.zero		1
	.zero		1


	//----- nvinfo : EIATTR_EXIT_INSTR_OFFSETS
	.align		4
        /*0098*/ 	.byte	0x04, 0x1c
        /*009a*/ 	.short	(.L_1227 - .L_1226)


	//   ....[0]....
.L_1226:
        /*009c*/ 	.word	0x00000080


	//   ....[1]....
        /*00a0*/ 	.word	0x00003c00


	//   ....[2]....
        /*00a4*/ 	.word	0x00004550


	//   ....[3]....
        /*00a8*/ 	.word	0x000057c0


	//----- nvinfo : EIATTR_MAX_THREADS
	.align		4
.L_1227:
        /*00ac*/ 	.byte	0x04, 0x05
        /*00ae*/ 	.short	(.L_1229 - .L_1228)
.L_1228:
        /*00b0*/ 	.word	0x00000200
        /*00b4*/ 	.word	0x00000001
        /*00b8*/ 	.word	0x00000001


	//----- nvinfo : EIATTR_CRS_STACK_SIZE
	.align		4
.L_1229:
        /*00bc*/ 	.byte	0x04, 0x1e
        /*00be*/ 	.short	(.L_1231 - .L_1230)
.L_1230:
        /*00c0*/ 	.word	0x00000000


	//----- nvinfo : EIATTR_CBANK_PARAM_SIZE
	.align		4
.L_1231:
        /*00c4*/ 	.byte	0x03, 0x19
        /*00c6*/ 	.short	0x06a0


	//----- nvinfo : EIATTR_PARAM_CBANK
	.align		4
        /*00c8*/ 	.byte	0x04, 0x0a
        /*00ca*/ 	.short	(.L_1233 - .L_1232)
	.align		4
.L_1232:
        /*00cc*/ 	.word	index@(.nv.constant0._ZN2at4cuda17kernelHistogram1DIiilLi1ELi2ELin1ELNS0_23CUDAHistogramMemoryTypeE1EZNS0_21CUDA_tensor_histogramIiiLb0EEEbNS_6TensorES4_S4_lNS_14AccumulateTypeIT0_Lb1EE4typeES8_NS0_13TensorArgTypeES9_S9_EUllE_EEvNS0_6detail10TensorInfoIT_T1_EESF_NSC_IKS6_SE_EElS8_S8_SE_T6_)
        /*00d0*/ 	.short	0x0380
        /*00d2*/ 	.short	0x06a0


	//----- nvinfo : EIATTR_SW_WAR
	.align		4
.L_1233:
        /*00d4*/ 	.byte	0x04, 0x36
        /*00d6*/ 	.short	(.L_1235 - .L_1234)
.L_1234:
        /*00d8*/ 	.word	0x00000008
.L_1235:


//--------------------- .nv.info._ZN2at4cuda17kernelHistogram1DIiilLi1ELi2ELin1ELNS0_23CUDAHistogramMemoryTypeE0EZNS0_21CUDA_tensor_histogramIiiLb0EEEbNS_6TensorES4_S4_lNS_14AccumulateTypeIT0_Lb1EE4typeES8_NS0_13TensorArgTypeES9_S9_EUllE_EEvNS0_6detail10TensorInfoIT_T1_EESF_NSC_IKS6_SE_EElS8_S8_SE_T6_ --------------------------
	.section	.nv.info._ZN2at4cuda17kernelHistogram1DIiilLi1ELi2ELin1ELNS0_23CUDAHistogramMemoryTypeE0EZNS0_21CUDA_tensor_histogramIiiLb0EEEbNS_6TensorES4_S4_lNS_14AccumulateTypeIT0_Lb1EE4typeES8_NS0_13TensorArgTypeES9_S9_EUllE_EEvNS0_6detail10TensorInfoIT_T1_EESF_NSC_IKS6_SE_EElS8_S8_SE_T6_,"",@"SHT_CUDA_INFO"
	.sectionflags	@""
	.align	4


	//----- nvinfo : EIATTR_CUDA_API_VERSION
	.align		4
        /*0000*/ 	.byte	0x04, 0x37
        /*0002*/ 	.short	(.L_1237 - .L_1236)
.L_1236:
        /*0004*/ 	.word	0x00000082


	//----- nvinfo : EIATTR_KPARAM_INFO
	.align		4
.L_1237:
        /*0008*/ 	.byte	0x04, 0x17
        /*000a*/ 	.short	(.L_1239 - .L_1238)
.L_1238:
        /*000c*/ 	.word	0x00000000
        /*0010*/ 	.short	0x0007
        /*0012*/ 	.short	0x0500
        /*0014*/ 	.byte	0x00, 0xf0, 0x81, 0x06


	//----- nvinfo : EIATTR_KPARAM_INFO
	.align		4
.L_1239:
        /*0018*/ 	.byte	0x04, 0x17
        /*001a*/ 	.short	(.L_1241 - .L_1240)
.L_1240:
        /*001c*/ 	.word	0x00000000
        /*0020*/ 	.short	0x0006
        /*0022*/ 	.short	0x04f8
        /*0024*/ 	.byte	0x00, 0xf0, 0x21, 0x00


	//----- nvinfo : EIATTR_KPARAM_INFO
	.align		4
.L_1241:
        /*0028*/ 	.byte	0x04, 0x17
        /*002a*/ 	.short	(.L_1243 - .L_1242)
.L_1242:
        /*002c*/ 	.word	0x00000000
        /*0030*/ 	.short	0x0005
        /*0032*/ 	.short	0x04f0
        /*0034*/ 	.byte	0x00, 0xf0, 0x21, 0x00


	//----- nvinfo : EIATTR_KPARAM_INFO
	.align		4
.L_1243:
        /*0038*/ 	.byte	0x04, 0x17
        /*003a*/ 	.short	(.L_1245 - .L_1244)
.L_1244:
        /*003c*/ 	.word	0x00000000
        /*0040*/ 	.short	0x0004
        /*0042*/ 	.short	0x04e8
        /*0044*/ 	.byte	0x00, 0xf0, 0x21, 0x00


	//----- nvinfo : EIATTR_KPARAM_INFO
	.align		4
.L_1245:
        /*0048*/ 	.byte	0x04, 0x17
        /*004a*/ 	.short	(.L_1247 - .L_1246)
.L_1246:
        /*004c*/ 	.word	0x00000000
        /*0050*/ 	.short	0x0003
        /*0052*/ 	.short	0x04e0
        /*0054*/ 	.byte	0x00, 0xf0, 0x21, 0x00


	//----- nvinfo : EIATTR_KPARAM_INFO
	.align		4
.L_1247:
        /*0058*/ 	.byte	0x04, 0x17
        /*005a*/ 	.short	(.L_1249 - .L_1248)
.L_1248:
        /*005c*/ 	.word	0x00000000
        /*0060*/ 	.short	0x0002
        /*0062*/ 	.short	0x0340
        /*0064*/ 	.byte	0x00, 0xf0, 0x81, 0x06


	//----- nvinfo : EIATTR_KPARAM_INFO
	.align		4
.L_1249:
        /*0068*/ 	.byte	0x04, 0x17
        /*006a*/ 	.short	(.L_1251 - .L_1250)
.L_1250:
        /*006c*/ 	.word	0x00000000
        /*0070*/ 	.short	0x0001
        /*0072*/ 	.short	0x01a0
        /*0074*/ 	.byte	0x00, 0xf0, 0x81, 0x06


	//----- nvinfo : EIATTR_KPARAM_INFO
	.align		4
.L_1251:
        /*0078*/ 	.byte	0x04, 0x17
        /*007a*/ 	.short	(.L_1253 - .L_1252)
.L_1252:
        /*007c*/ 	.word	0x00000000
        /*0080*/ 	.short	0x0000
        /*0082*/ 	.short	0x0000
        /*0084*/ 	.byte	0x00, 0xf0, 0x81, 0x06


	//----- nvinfo : EIATTR_SPARSE_MMA_MASK
	.align		4
.L_1253:
        /*0088*/ 	.byte	0x03, 0x50
        /*008a*/ 	.short	0x0000


	//----- nvinfo : EIATTR_MAXREG_COUNT
	.align		4
        /*008c*/ 	.byte	0x03, 0x1b
        /*008e*/ 	.short	0x0080


	//----- nvinfo : EIATTR_NUM_BARRIERS
	.align		4
        /*0090*/ 	.byte	0x02, 0x4c
        /*0092*/ 	.byte	0x01
	.zero		1


	//----- nvinfo : EIATTR_MERCURY_ISA_VERSION
	.align		4
        /*0094*/ 	.byte	0x03, 0x5f
        /*0096*/ 	.short	0x0101


	//----- nvinfo : EIATTR_VRC_CTA_INIT_COUNT
	.align		4
        /*0098*/ 	.byte	0x02, 0x4a
	.zero		1
	.zero		1


	//----- nvinfo : EIATTR_EXIT_INSTR_OFFSETS
	.align		4
        /*009c*/ 	.byte	0x04, 0x1c
        /*009e*/ 	.short	(.L_1255 - .L_1254)


	//   ....[0]....
.L_1254:
        /*00a0*/ 	.word	0x00005fe0


	//   ....[1]....
        /*00a4*/ 	.word	0x00006530


	//   ....[2]....
        /*00a8*/ 	.word	0x00006880


	//----- nvinfo : EIATTR_MAX_THREADS
	.align		4
.L_1255:
        /*00ac*/ 	.byte	0x04, 0x05
        /*00ae*/ 	.short	(.L_1257 - .L_1256)
.L_1256:
        /*00b0*/ 	.word	0x00000200
        /*00b4*/ 	.word	0x00000001
        /*00b8*/ 	.word	0x00000001


	//----- nvinfo : EIATTR_CRS_STACK_SIZE
	.align		4
.L_1257:
        /*00bc*/ 	.byte	0x04, 0x1e
        /*00be*/ 	.short	(.L_1259 - .L_1258)
.L_1258:
        /*00c0*/ 	.word	0x00000000


	//----- nvinfo : EIATTR_CBANK_PARAM_SIZE
	.align		4
.L_1259:
        /*00c4*/ 	.byte	0x03, 0x19
        /*00c6*/ 	.short	0x06a0


	//----- nvinfo : EIATTR_PARAM_CBANK
	.align		4
        /*00c8*/ 	.byte	0x04, 0x0a
        /*00ca*/ 	.short	(.L_1261 - .L_1260)
	.align		4
.L_1260:
        /*00cc*/ 	.word	index@(.nv.constant0._ZN2at4cuda17kernelHistogram1DIiilLi1ELi2ELin1ELNS0_23CUDAHistogramMemoryTypeE0EZNS0_21CUDA_tensor_histogramIiiLb0EEEbNS_6TensorES4_S4_lNS_14AccumulateTypeIT0_Lb1EE4typeES8_NS0_13TensorArgTypeES9_S9_EUllE_EEvNS0_6detail10TensorInfoIT_T1_EESF_NSC_IKS6_SE_EElS8_S8_SE_T6_)
        /*00d0*/ 	.short	0x0380
        /*00d2*/ 	.short	0x06a0


	//----- nvinfo : EIATTR_SW_WAR
	.align		4
.L_1261:
        /*00d4*/ 	.byte	0x04, 0x36
        /*00d6*/ 	.short	(.L_1263 - .L_1262)
.L_1262:
        /*00d8*/ 	.word	0x00000008
.L_1263:


//--------------------- .nv.info._ZN2at4cuda17kernelHistogram1DIaalLi1ELi2ELin1ELNS0_23CUDAHistogramMemoryTypeE1EZNS0_21CUDA_tensor_histogramIaaLb0EEEbNS_6TensorES4_S4_lNS_14AccumulateTypeIT0_Lb1EE4typeES8_NS0_13TensorArgTypeES9_S9_EUllE0_EEvNS0_6detail10TensorInfoIT_T1_EESF_NSC_IKS6_SE_EElS8_S8_SE_T6_ --------------------------
	.section	.nv.info._ZN2at4cuda17kernelHistogram1DIaalLi1ELi2ELin1ELNS0_23CUDAHistogramMemoryTypeE1EZNS0_21CUDA_tensor_histogramIaaLb0EEEbNS_6TensorES4_S4_lNS_14AccumulateTypeIT0_Lb1EE4typeES8_NS0_13TensorArgTypeES9_S9_EUllE0_EEvNS0_6detail10TensorInfoIT_T1_EESF_NSC_IKS6_SE_EElS8_S8_SE_T6_,"",@"SHT_CUDA_INFO"
	.sectionflags	@""
	.align	4


	//----- nvinfo : EIATTR_CUDA_API_VERSION
	.align		4
        /*0000*/ 	.byte	0x04, 0x37
        /*0002*/ 	.short	(.L_1265 - .L_1264)
.L_1264:
        /*0004*/ 	.word	0x00000082


	//----- nvinfo : EIATTR_KPARAM_INFO
	.align		4
.L_1265:
        /*0008*/ 	.byte	0x04, 0x17
        /*000a*/ 	.short	(.L_1267 - .L_1266)
.L_1266:
        /*000c*/ 	.word	0x00000000
        /*0010*/ 	.short	0x0007
        /*0012*/ 	.short	0x0500
        /*0014*/ 	.byte	0x00, 0xf0, 0x05, 0x00


	//----- nvinfo : EIATTR_KPARAM_INFO
	.align		4
.L_1267:
        /*0018*/ 	.byte	0x04, 0x17
        /*001a*/ 	.short	(.L_1269 - .L_1268)
.L_1268:
        /*001c*/ 	.word	0x00000000
        /*0020*/ 	.short	0x0006
        /*0022*/ 	.short	0x04f8
        /*0024*/ 	.byte	0x00, 0xf0, 0x21, 0x00


	//----- nvinfo : EIATTR_KPARAM_INFO
	.align		4
.L_1269:
        /*0028*/ 	.byte	0x04, 0x17
        /*002a*/ 	.short	(.L_1271 - .L_1270)
.L_1270:
        /*002c*/ 	.word	0x00000000
        /*0030*/ 	.short	0x0005
        /*0032*/ 	.short	0x04f0
        /*0034*/ 	.byte	0x00, 0xf0, 0x21, 0x00


	//----- nvinfo : EIATTR_KPARAM_INFO
	.align		4
.L_1271:
        /*0038*/ 	.byte	0x04, 0x17
        /*003a*/ 	.short	(.L_1273 - .L_1272)
.L_1272:
        /*003c*/ 	.word	0x00000000
        /*0040*/ 	.short	0x0004
        /*0042*/ 	.short	0x04e8
        /*0044*/ 	.byte	0x00, 0xf0, 0x21, 0x00


	//----- nvinfo : EIATTR_KPARAM_INFO
	.align		4
.L_1273:
        /*0048*/ 	.byte	0x04, 0x17
        /*004a*/ 	.short	(.L_1275 - .L_1274)
.L_1274:
        /*004c*/ 	.word	0x00000000
        /*0050*/ 	.short	0x0003
        /*0052*/ 	.short	0x04e0
        /*0054*/ 	.byte	0x00, 0xf0, 0x21, 0x00


	//----- nvinfo : EIATTR_KPARAM_INFO
	.align		4
.L_1275:
        /*0058*/ 	.byte	0x04, 0x17
        /*005a*/ 	.short	(.L_1277 - .L_1276)
.L_1276:
        /*005c*/ 	.word	0x00000000
        /*0060*/ 	.short	0x0002
        /*0062*/ 	.short	0x0340
        /*0064*/ 	.byte	0x00, 0xf0, 0x81, 0x06


	//----- nvinfo : EIATTR_KPARAM_INFO
	.align		4
.L_1277:
        /*0068*/ 	.byte	0x04, 0x17
        /*006a*/ 	.short	(.L_1279 - .L_1278)
.L_1278:
        /*006c*/ 	.word	0x00000000
        /*0070*/ 	.short	0x0001
        /*0072*/ 	.short	0x01a0
        /*0074*/ 	.byte	0x00, 0xf0, 0x81, 0x06


	//----- nvinfo : EIATTR_KPARAM_INFO
	.align		4
.L_1279:
        /*0078*/ 	.byte	0x04, 0x17
        /*007a*/ 	.short	(.L_1281 - .L_1280)
.L_1280:
        /*007c*/ 	.word	0x00000000
        /*0080*/ 	.short	0x0000
        /*0082*/ 	.short	0x0000
        /*0084*/ 	.byte	0x00, 0xf0, 0x81, 0x06


	//----- nvinfo : EIATTR_SPARSE_MMA_MASK
	.align		4
.L_1281:
        /*0088*/ 	.byte	0x03, 0x50
        /*008a*/ 	.short	0x0000


	//----- nvinfo : EIATTR_MAXREG_COUNT
	.align		4
        /*008c*/ 	.byte	0x03, 0x1b
        /*008e*/ 	.short	0x0080


	//----- nvinfo : EIATTR_MERCURY_ISA_VERSION
	.align		4
        /*0090*/ 	.byte	0x03, 0x5f
        /*0092*/ 	.short	0x0101


	//----- nvinfo : EIATTR_VRC_CTA_INIT_COUNT
	.align		4
        /*0094*/ 	.byte	0x02, 0x4a
	.zero		1
	.zero		1


	//----- nvinfo : EIATTR_EXIT_INSTR_OFFSETS
	.align		4
        /*0098*/ 	.byte	0x04, 0x1c
        /*009a*/ 	.short	(.L_1283 - .L_1282)


	//   ....[0]....
.L_1282:
        /*009c*/ 	.word	0x00000080


	//   ....[1]....
        /*00a0*/ 	.word	0x000006f0


	//   ....[2]....
        /*00a4*/ 	.word	0x00004390


	//----- nvinfo : EIATTR_MAX_THREADS
	.align		4
.L_1283:
        /*00a8*/ 	.byte	0x04, 0x05
        /*00aa*/ 	.short	(.L_1285 - .L_1284)
.L_1284:
        /*00ac*/ 	.word	0x00000200
        /*00b0*/ 	.word	0x00000001
        /*00b4*/ 	.word	0x00000001


	//----- nvinfo : EIATTR_CRS_STACK_SIZE
	.align		4
.L_1285:
        /*00b8*/ 	.byte	0x04, 0x1e
        /*00ba*/ 	.short	(.L_1287 - .L_1286)
.L_1286:
        /*00bc*/ 	.word	0x00000000


	//----- nvinfo : EIATTR_CBANK_PARAM_SIZE
	.align		4
.L_1287:
        /*00c0*/ 	.byte	0x03, 0x19
        /*00c2*/ 	.short	0x0501


	//----- nvinfo : EIATTR_PARAM_CBANK
	.align		4
        /*00c4*/ 	.byte	0x04, 0x0a
        /*00c6*/ 	.short	(.L_1289 - .L_1288)
	.align		4
.L_1288:
        /*00c8*/ 	.word	index@(.nv.constant0._ZN2at4cuda17kernelHistogram1DIaalLi1ELi2ELin1ELNS0_23CUDAHistogramMemoryTypeE1EZNS0_21CUDA_tensor_histogramIaaLb0EEEbNS_6TensorES4_S4_lNS_14AccumulateTypeIT0_Lb1EE4typeES8_NS0_13TensorArgTypeES9_S9_EUllE0_EEvNS0_6detail10TensorInfoIT_T1_EESF_NSC_IKS6_SE_EElS8_S8_SE_T6_)
        /*00cc*/ 	.short	0x0380
        /*00ce*/ 	.short	0x0501


	//----- nvinfo : EIATTR_SW_WAR
	.align		4
.L_1289:
        /*00d0*/ 	.byte	0x04, 0x36
        /*00d2*/ 	.short	(.L_1291 - .L_1290)
.L_1290:
        /*00d4*/ 	.word	0x00000008
.L_1291:


//--------------------- .nv.info._ZN2at4cuda17kernelHistogram1DIaalLi1ELi2ELin1ELNS0_23CUDAHistogramMemoryTypeE0EZNS0_21CUDA_tensor_histogramIaaLb0EEEbNS_6TensorES4_S4_lNS_14AccumulateTypeIT0_Lb1EE4typeES8_NS0_13TensorArgTypeES9_S9_EUllE0_EEvNS0_6detail10TensorInfoIT_T1_EESF_NSC_IKS6_SE_EElS8_S8_SE_T6_ --------------------------
	.section	.nv.info._ZN2at4cuda17kernelHistogram1DIaalLi1ELi2ELin1ELNS0_23CUDAHistogramMemoryTypeE0EZNS0_21CUDA_tensor_histogramIaaLb0EEEbNS_6TensorES4_S4_lNS_14AccumulateTypeIT0_Lb1EE4typeES8_NS0_13TensorArgTypeES9_S9_EUllE0_EEvNS0_6detail10TensorInfoIT_T1_EESF_NSC_IKS6_SE_EElS8_S8_SE_T6_,"",@"SHT_CUDA_INFO"
	.sectionflags	@""
	.align	4


	//----- nvinfo : EIATTR_CUDA_API_VERSION
	.align		4
        /*0000*/ 	.byte	0x04, 0x37
        /*0002*/ 	.short	(.L_1293 - .L_1292)
.L_1292:
        /*0004*/ 	.word	0x00000082


	//----- nvinfo : EIATTR_KPARAM_INFO
	.align		4
.L_1293:
        /*0008*/ 	.byte	0x04, 0x17
        /*000a*/ 	.short	(.L_1295 - .L_1294)
.L_1294:
        /*000c*/ 	.word	0x00000000
        /*0010*/ 	.short	0x0007
        /*0012*/ 	.short	0x0500
        /*0014*/ 	.byte	0x00, 0xf0, 0x05, 0x00


	//----- nvinfo : EIATTR_KPARAM_INFO
	.align		4
.L_1295:
        /*0018*/ 	.byte	0x04, 0x17
        /*001a*/ 	.short	(.L_1297 - .L_1296)
.L_1296:
        /*001c*/ 	.word	0x00000000
        /*0020*/ 	.short	0x0006
        /*0022*/ 	.short	0x04f8
        /*0024*/ 	.byte	0x00, 0xf0, 0x21, 0x00


	//----- nvinfo : EIATTR_KPARAM_INFO
	.align		4
.L_1297:
        /*0028*/ 	.byte	0x04, 0x17
        /*002a*/ 	.short	(.L_1299 - .L_1298)
.L_1298:
        /*002c*/ 	.word	0x00000000
        /*0030*/ 	.short	0x0005
        /*0032*/ 	.short	0x04f0
        /*0034*/ 	.byte	0x00, 0xf0, 0x21, 0x00


	//----- nvinfo : EIATTR_KPARAM_INFO
	.align		4
.L_1299:
        /*0038*/ 	.byte	0x04, 0x17
        /*003a*/ 	.short	(.L_1301 - .L_1300)
.L_1300:
        /*003c*/ 	.word	0x00000000
        /*0040*/ 	.short	0x0004
        /*0042*/ 	.short	0x04e8
        /*0044*/ 	.byte	0x00, 0xf0, 0x21, 0x00


	//----- nvinfo : EIATTR_KPARAM_INFO
	.align		4
.L_1301:
        /*0048*/ 	.byte	0x04, 0x17
        /*004a*/ 	.short	(.L_1303 - .L_1302)
.L_1302:
        /*004c*/ 	.word	0x00000000
        /*0050*/ 	.short	0x0003
        /*0052*/ 	.short	0x04e0
        /*0054*/ 	.byte	0x00, 0xf0, 0x21, 0x00


	//----- nvinfo : EIATTR_KPARAM_INFO
	.align		4
.L_1303:
        /*0058*/ 	.byte	0x04, 0x17
        /*005a*/ 	.short	(.L_1305 - .L_1304)
.L_1304:
        /*005c*/ 	.word	0x00000000
        /*0060*/ 	.short	0x0002
        /*0062*/ 	.short	0x0340
        /*0064*/ 	.byte	0x00, 0xf0, 0x81, 0x06


	//----- nvinfo : EIATTR_KPARAM_INFO
	.align		4
.L_1305:
        /*0068*/ 	.byte	0x04, 0x17
        /*006a*/ 	.short	(.L_1307 - .L_1306)
.L_1306:
        /*006c*/ 	.word	0x00000000
        /*0070*/ 	.short	0x0001
        /*0072*/ 	.short	0x01a0
        /*0074*/ 	.byte	0x00, 0xf0, 0x81, 0x06


	//----- nvinfo : EIATTR_KPARAM_INFO
	.align		4
.L_1307:
        /*0078*/ 	.byte	0x04, 0x17
        /*007a*/ 	.short	(.L_1309 - .L_1308)
.L_1308:
        /*007c*/ 	.word	0x00000000
        /*0080*/ 	.short	0x0000
        /*0082*/ 	.short	0x0000
        /*0084*/ 	.byte	0x00, 0xf0, 0x81, 0x06


	//----- nvinfo : EIATTR_SPARSE_MMA_MASK
	.align		4
.L_1309:
        /*0088*/ 	.byte	0x03, 0x50
        /*008a*/ 	.short	0x0000


	//----- nvinfo : EIATTR_MAXREG_COUNT
	.align		4
        /*008c*/ 	.byte	0x03, 0x1b
        /*008e*/ 	.short	0x0080


	//----- nvinfo : EIATTR_NUM_BARRIERS
	.align		4
        /*0090*/ 	.byte	0x02, 0x4c
        /*0092*/ 	.byte	0x01
	.zero		1


	//----- nvinfo : EIATTR_MERCURY_ISA_VERSION
	.align		4
        /*0094*/ 	.byte	0x03, 0x5f
        /*0096*/ 	.short	0x0101


	//----- nvinfo : EIATTR_VRC_CTA_INIT_COUNT
	.align		4
        /*0098*/ 	.byte	0x02, 0x4a
	.zero		1
	.zero		1


	//----- nvinfo : EIATTR_EXIT_INSTR_OFFSETS
	.align		4
        /*009c*/ 	.byte	0x04, 0x1c
        /*009e*/ 	.short	(.L_1311 - .L_1310)


	//   ....[0]....
.L_1310:
        /*00a0*/ 	.word	0x00004970


	//   ....[1]....
        /*00a4*/ 	.word	0x00004be0


	//----- nvinfo : EIATTR_MAX_THREADS
	.align		4
.L_1311:
        /*00a8*/ 	.byte	0x04, 0x05
        /*00aa*/ 	.short	(.L_1313 - .L_1312)
.L_1312:
        /*00ac*/ 	.word	0x00000200
        /*00b0*/ 	.word	0x00000001
        /*00b4*/ 	.word	0x00000001


	//----- nvinfo : EIATTR_CRS_STACK_SIZE
	.align		4
.L_1313:
        /*00b8*/ 	.byte	0x04, 0x1e
        /*00ba*/ 	.short	(.L_1315 - .L_1314)
.L_1314:
        /*00bc*/ 	.word	0x00000000


	//----- nvinfo : EIATTR_CBANK_PARAM_SIZE
	.align		4
.L_1315:
        /*00c0*/ 	.byte	0x03, 0x19
        /*00c2*/ 	.short	0x0501


	//----- nvinfo : EIATTR_PARAM_CBANK
	.align		4
        /*00c4*/ 	.byte	0x04, 0x0a
        /*00c6*/ 	.short	(.L_1317 - .L_1316)
	.align		4
.L_1316:
        /*00c8*/ 	.word	index@(.nv.constant0._ZN2at4cuda17kernelHistogram1DIaalLi1ELi2ELin1ELNS0_23CUDAHistogramMemoryTypeE0EZNS0_21CUDA_tensor_histogramIaaLb0EEEbNS_6TensorES4_S4_lNS_14AccumulateTypeIT0_Lb1EE4typeES8_NS0_13TensorArgTypeES9_S9_EUllE0_EEvNS0_6detail10TensorInfoIT_T1_EESF_NSC_IKS6_SE_EElS8_S8_SE_T6_)
        /*00cc*/ 	.short	0x0380
        /*00ce*/ 	.short	0x0501


	//----- nvinfo : EIATTR_SW_WAR
	.align		4
.L_1317:
        /*00d0*/ 	.byte	0x04, 0x36
        /*00d2*/ 	.short	(.L_1319 - .L_1318)
.L_1318:
        /*00d4*/ 	.word	0x00000008
.L_1319:


//--------------------- .nv.info._ZN2at4cuda17kernelHistogram1DIaalLi1ELi2ELin1ELNS0_23CUDAHistogramMemoryTypeE1EZNS0_21CUDA_tensor_histogramIaaLb0EEEbNS_6TensorES4_S4_lNS_14AccumulateTypeIT0_Lb1EE4typeES8_NS0_13TensorArgTypeES9_S9_EUllE_EEvNS0_6detail10TensorInfoIT_T1_EESF_NSC_IKS6_SE_EElS8_S8_SE_T6_ --------------------------
	.section	.nv.info._ZN2at4cuda17kernelHistogram1DIaalLi1ELi2ELin1ELNS0_23CUDAHistogramMemoryTypeE1EZNS0_21CUDA_tensor_histogramIaaLb0EEEbNS_6TensorES4_S4_lNS_14AccumulateTypeIT0_Lb1EE4typeES8_NS0_13TensorArgTypeES9_S9_EUllE_EEvNS0_6detail10TensorInfoIT_T1_EESF_NSC_IKS6_SE_EElS8_S8_SE_T6_,"",@"SHT_CUDA_INFO"
	.sectionflags	@""
	.align	4


	//----- nvinfo : EIATTR_CUDA_API_VERSION
	.align		4
        /*0000*/ 	.byte	0x04, 0x37
        /*0002*/ 	.short	(.L_1321 - .L_1320)
.L_1320:
        /*0004*/ 	.word	0x00000082


	//----- nvinfo : EIATTR_KPARAM_INFO
	.align		4
.L_1321:
        /*0008*/ 	.byte	0x04, 0x17
        /*000a*/ 	.short	(.L_1323 - .L_1322)
.L_1322:
        /*000c*/ 	.word	0x00000000
        /*0010*/ 	.short	0x0007
        /*0012*/ 	.short	0x0500
        /*0014*/ 	.byte	0x00, 0xf0, 0x81, 0x06


	//----- nvinfo : EIATTR_KPARAM_INFO
	.align		4
.L_1323:
        /*0018*/ 	.byte	0x04, 0x17
        /*001a*/ 	.short	(.L_1325 - .L_1324)
.L_1324:
        /*001c*/ 	.word	0x00000000
        /*0020*/ 	.short	0x0006
        /*0022*/ 	.short	0x04f8
        /*0024*/ 	.byte	0x00, 0xf0, 0x21, 0x00


	//----- nvinfo : EIATTR_KPARAM_INFO
	.align		4
.L_1325:
        /*0028*/ 	.byte	0x04, 0x17
        /*002a*/ 	.short	(.L_1327 - .L_1326)
.L_1326:
        /*002c*/ 	.word	0x00000000
        /*0030*/ 	.short	0x0005
        /*0032*/ 	.short	0x04f0
        /*0034*/ 	.byte	0x00, 0xf0, 0x21, 0x00


	//----- nvinfo : EIATTR_KPARAM_INFO
	.align		4
.L_1327:
        /*0038*/ 	.byte	0x04, 0x17
        /*003a*/ 	.short	(.L_1329 - .L_1328)
.L_1328:
        /*003c*/ 	.word	0x00000000
        /*0040*/ 	.short	0x0004
        /*0042*/ 	.short	0x04e8
        /*0044*/ 	.byte	0x00, 0xf0, 0x21, 0x00


	//----- nvinfo : EIATTR_KPARAM_INFO
	.align		4
.L_1329:
        /*0048*/ 	.byte	0x04, 0x17
        /*004a*/ 	.short	(.L_1331 - .L_1330)
.L_1330:
        /*004c*/ 	.word	0x00000000
        /*0050*/ 	.short	0x0003
        /*0052*/ 	.short	0x04e0
        /*0054*/ 	.byte	0x00, 0xf0, 0x21, 0x00


	//----- nvinfo : EIATTR_KPARAM_INFO
	.align		4
.L_1331:
        /*0058*/ 	.byte	0x04, 0x17
        /*005a*/ 	.short	(.L_1333 - .L_1332)
.L_1332:
        /*005c*/ 	.word	0x00000000
        /*0060*/ 	.short	0x0002
        /*0062*/ 	.short	0x0340
        /*0064*/ 	.byte	0x00, 0xf0, 0x81, 0x06


	//----- nvinfo : EIATTR_KPARAM_INFO
	.align		4
.L_1333:
        /*0068*/ 	.byte	0x04, 0x17
        /*006a*/ 	.short	(.L_1335 - .L_1334)
.L_1334:
        /*006c*/ 	.word	0x00000000
        /*0070*/ 	.short	0x0001
        /*0072*/ 	.short	0x01a0
        /*0074*/ 	.byte	0x00, 0xf0, 0x81, 0x06


	//----- nvinfo : EIATTR_KPARAM_INFO
	.align		4
.L_1335:
        /*0078*/ 	.byte	0x04, 0x17
        /*007a*/ 	.short	(.L_1337 - .L_1336)
.L_1336:
        /*007c*/ 	.word	0x00000000
        /*0080*/ 	.short	0x0000
        /*0082*/ 	.short	0x0000
        /*0084*/ 	.byte	0x00, 0xf0, 0x81, 0x06


	//----- nvinfo : EIATTR_SPARSE_MMA_MASK
	.align		4
.L_1337:
        /*0088*/ 	.byte	0x03, 0x50
        /*008a*/ 	.short	0x0000


	//----- nvinfo : EIATTR_MAXREG_COUNT
	.align		4
        /*008c*/ 	.byte	0x03, 0x1b
        /*008e*/ 	.short	0x0080


	//----- nvinfo : EIATTR_MERCURY_ISA_VERSION
	.align		4
        /*0090*/ 	.byte	0x03, 0x5f
        /*0092*/ 	.short	0x0101


	//----- nvinfo : EIATTR_VRC_CTA_INIT_COUNT
	.align		4
        /*0094*/ 	.byte	0x02, 0x4a
	.zero		1
	.zero		1


	//----- nvinfo : EIATTR_EXIT_INSTR_OFFSETS
	.align		4
        /*0098*/ 	.byte	0x04, 0x1c
        /*009a*/ 	.short	(.L_1339 - .L_1338)


	//   ....[0]....
.L_1338:
        /*009c*/ 	.word	0x00000080


	//   ....[1]....
        /*00a0*/ 	.word	0x00000780


	//   ....[2]....
        /*00a4*/ 	.word	0x000044a0


	//----- nvinfo : EIATTR_MAX_THREADS
	.align		4
.L_1339:
        /*00a8*/ 	.byte	0x04, 0x05
        /*00aa*/ 	.short	(.L_1341 - .L_1340)
.L_1340:
        /*00ac*/ 	.word	0x00000200
        /*00b0*/ 	.word	0x00000001
        /*00b4*/ 	.word	0x00000001


	//----- nvinfo : EIATTR_CRS_STACK_SIZE
	.align		4
.L_1341:
        /*00b8*/ 	.byte	0x04, 0x1e
        /*00ba*/ 	.short	(.L_1343 - .L_1342)
.L_1342:
        /*00bc*/ 	.word	0x00000000


	//----- nvinfo : EIATTR_CBANK_PARAM_SIZE
	.align		4
.L_1343:
        /*00c0*/ 	.byte	0x03, 0x19
        /*00c2*/ 	.short	0x06a0


	//----- nvinfo : EIATTR_PARAM_CBANK
	.align		4
        /*00c4*/ 	.byte	0x04, 0x0a
        /*00c6*/ 	.short	(.L_1345 - .L_1344)
	.align		4
.L_1344:
        /*00c8*/ 	.word	index@(.nv.constant0._ZN2at4cuda17kernelHistogram1DIaalLi1ELi2ELin1ELNS0_23CUDAHistogramMemoryTypeE1EZNS0_21CUDA_tensor_histogramIaaLb0EEEbNS_6TensorES4_S4_lNS_14AccumulateTypeIT0_Lb1EE4typeES8_NS0_13TensorArgTypeES9_S9_EUllE_EEvNS0_6detail10TensorInfoIT_T1_EESF_NSC_IKS6_SE_EElS8_S8_SE_T6_)
        /*00cc*/ 	.short	0x0380
        /*00ce*/ 	.short	0x06a0


	//----- nvinfo : EIATTR_SW_WAR
	.align		4
.L_1345:
        /*00d0*/ 	.byte	0x04, 0x36
        /*00d2*/ 	.short	(.L_1347 - .L_1346)
.L_1346:
        /*00d4*/ 	.word	0x00000008
.L_1347:


//--------------------- .nv.info._ZN2at4cuda17kernelHistogram1DIaalLi1ELi2ELin1ELNS0_23CUDAHistogramMemoryTypeE0EZNS0_21CUDA_tensor_histogramIaaLb0EEEbNS_6TensorES4_S4_lNS_14AccumulateTypeIT0_Lb1EE4typeES8_NS0_13TensorArgTypeES9_S9_EUllE_EEvNS0_6detail10TensorInfoIT_T1_EESF_NSC_IKS6_SE_EElS8_S8_SE_T6_ --------------------------
	.section	.nv.info._ZN2at4cuda17kernelHistogram1DIaalLi1ELi2ELin1ELNS0_23CUDAHistogramMemoryTypeE0EZNS0_21CUDA_tensor_histogramIaaLb0EEEbNS_6TensorES4_S4_lNS_14AccumulateTypeIT0_Lb1EE4typeES8_NS0_13TensorArgTypeES9_S9_EUllE_EEvNS0_6detail10TensorInfoIT_T1_EESF_NSC_IKS6_SE_EElS8_S8_SE_T6_,"",@"SHT_CUDA_INFO"
	.sectionflags	@""
	.align	4


	//----- nvinfo : EIATTR_CUDA_API_VERSION
	.align		4
        /*0000*/ 	.byte	0x04, 0x37
        /*0002*/ 	.short	(.L_1349 - .L_1348)
.L_1348:
        /*0004*/ 	.word	0x00000082


	//----- nvinfo : EIATTR_KPARAM_INFO
	.align		4
.L_1349:
        /*0008*/ 	.byte	0x04, 0x17
        /*000a*/ 	.short	(.L_1351 - .L_1350)
.L_1350:
        /*000c*/ 	.word	0x00000000
        /*0010*/ 	.short	0x0007
        /*0012*/ 	.short	0x0500
        /*0014*/ 	.byte	0x00, 0xf0, 0x81, 0x06


	//----- nvinfo : EIATTR_KPARAM_INFO
	.align		4
.L_1351:
        /*0018*/ 	.byte	0x04, 0x17
        /*001a*/ 	.short	(.L_1353 - .L_1352)
.L_1352:
        /*001c*/ 	.word	0x00000000
        /*0020*/ 	.short	0x0006
        /*0022*/ 	.short	0x04f8
        /*0024*/ 	.byte	0x00, 0xf0, 0x21, 0x00


	//----- nvinfo : EIATTR_KPARAM_INFO
	.align		4
.L_1353:
        /*0028*/ 	.byte	0x04, 0x17
        /*002a*/ 	.short	(.L_1355 - .L_1354)
.L_1354:
        /*002c*/ 	.word	0x00000000
        /*0030*/ 	.short	0x0005
        /*0032*/ 	.short	0x04f0
        /*0034*/ 	.byte	0x00, 0xf0, 0x21, 0x00


	//----- nvinfo : EIATTR_KPARAM_INFO
	.align		4
.L_1355:
        /*0038*/ 	.byte	0x04, 0x17
        /*003a*/ 	.short	(.L_1357 - .L_1356)
.L_1356:
        /*003c*/ 	.word	0x00000000
        /*0040*/ 	.short	0x0004
        /*0042*/ 	.short	0x04e8
        /*0044*/ 	.byte	0x00, 0xf0, 0x21, 0x00


	//----- nvinfo : EIATTR_KPARAM_INFO
	.align		4
.L_1357:
        /*0048*/ 	.byte	0x04, 0x17
        /*004a*/ 	.short	(.L_1359 - .L_1358)
.L_1358:
        /*004c*/ 	.word	0x00000000
        /*0050*/ 	.short	0x0003
        /*0052*/ 	.short	0x04e0
        /*0054*/ 	.byte	0x00, 0xf0, 0x21, 0x00


	//----- nvinfo : EIATTR_KPARAM_INFO
	.align		4
.L_1359:
        /*0058*/ 	.byte	0x04, 0x17
        /*005a*/ 	.short	(.L_1361 - .L_1360)
.L_1360:
        /*005c*/ 	.word	0x00000000
        /*0060*/ 	.short	0x0002
        /*0062*/ 	.short	0x0340
        /*0064*/ 	.byte	0x00, 0xf0, 0x81, 0x06


	//----- nvinfo : EIATTR_KPARAM_INFO
	.align		4
.L_1361:
        /*0068*/ 	.byte	0x04, 0x17
        /*006a*/ 	.short	(.L_1363 - .L_1362)
.L_1362:
        /*006c*/ 	.word	0x00000000
        /*0070*/ 	.short	0x0001
        /*0072*/ 	.short	0x01a0
        /*0074*/ 	.byte	0x00, 0xf0, 0x81, 0x06


	//----- nvinfo : EIATTR_KPARAM_INFO
	.align		4
.L_1363:
        /*0078*/ 	.byte	0x04, 0x17
        /*007a*/ 	.short	(.L_1365 - .L_1364)
.L_1364:
        /*007c*/ 	.word	0x00000000
        /*0080*/ 	.short	0x0000
        /*0082*/ 	.short	0x0000
        /*0084*/ 	.byte	0x00, 0xf0, 0x81, 0x06


	//----- nvinfo : EIATTR_SPARSE_MMA_MASK
	.align		4
.L_1365:
        /*0088*/ 	.byte	0x03, 0x50
        /*008a*/ 	.short	0x0000


	//----- nvinfo : EIATTR_MAXREG_COUNT
	.align		4
        /*008c*/ 	.byte	0x03, 0x1b
        /*008e*/ 	.short	0x0080


	//----- nvinfo : EIATTR_NUM_BARRIERS
	.align		4
        /*0090*/ 	.byte	0x02, 0x4c
        /*0092*/ 	.byte	0x01
	.zero		1


	//----- nvinfo : EIATTR_MERCURY_ISA_VERSION
	.align		4
        /*0094*/ 	.byte	0x03, 0x5f
        /*0096*/ 	.short	0x0101


	//----- nvinfo : EIATTR_VRC_CTA_INIT_COUNT
	.align		4
        /*0098*/ 	.byte	0x02, 0x4a
	.zero		1
	.zero		1


	//----- nvinfo : EIATTR_EXIT_INSTR_OFFSETS
	.align		4
        /*009c*/ 	.byte	0x04, 0x1c
        /*009e*/ 	.short	(.L_1367 - .L_1366)


	//   ....[0]....
.L_1366:
        /*00a0*/ 	.word	0x00004a70


	//   ....[1]....
        /*00a4*/ 	.word	0x00004ce0


	//----- nvinfo : EIATTR_MAX_THREADS
	.align		4
.L_1367:
        /*00a8*/ 	.byte	0x04, 0x05
        /*00aa*/ 	.short	(.L_1369 - .L_1368)
.L_1368:
        /*00ac*/ 	.word	0x00000200
        /*00b0*/ 	.word	0x00000001
        /*00b4*/ 	.word	0x00000001


	//----- nvinfo : EIATTR_CRS_STACK_SIZE
	.align		4
.L_1369:
        /*00b8*/ 	.byte	0x04, 0x1e
        /*00ba*/ 	.short	(.L_1371 - .L_1370)
.L_1370:
        /*00bc*/ 	.word	0x00000000


	//----- nvinfo : EIATTR_CBANK_PARAM_SIZE
	.align		4
.L_1371:
        /*00c0*/ 	.byte	0x03, 0x19
        /*00c2*/ 	.short	0x06a0


	//----- nvinfo : EIATTR_PARAM_CBANK
	.align		4
        /*00c4*/ 	.byte	0x04, 0x0a
        /*00c6*/ 	.short	(.L_1373 - .L_1372)
	.align		4
.L_1372:
        /*00c8*/ 	.word	index@(.nv.constant0._ZN2at4cuda17kernelHistogram1DIaalLi1ELi2ELin1ELNS0_23CUDAHistogramMemoryTypeE0EZNS0_21CUDA_tensor_histogramIaaLb0EEEbNS_6TensorES4_S4_lNS_14AccumulateTypeIT0_Lb1EE4typeES8_NS0_13TensorArgTypeES9_S9_EUllE_EEvNS0_6detail10TensorInfoIT_T1_EESF_NSC_IKS6_SE_EElS8_S8_SE_T6_)
        /*00cc*/ 	.short	0x0380
        /*00ce*/ 	.short	0x06a0


	//----- nvinfo : EIATTR_SW_WAR
	.align		4
.L_1373:
        /*00d0*/ 	.byte	0x04, 0x36
        /*00d2*/ 	.short	(.L_1375 - .L_1374)
.L_1374:
        /*00d4*/ 	.word	0x00000008
.L_1375:


//--------------------- .nv.info._ZN2at4cuda17kernelHistogram1DIhhlLi1ELi2ELin1ELNS0_23CUDAHistogramMemoryTypeE1EZNS0_21CUDA_tensor_histogramIhhLb0EEEbNS_6TensorES4_S4_lNS_14AccumulateTypeIT0_Lb1EE4typeES8_NS0_13TensorArgTypeES9_S9_EUllE0_EEvNS0_6detail10TensorInfoIT_T1_EESF_NSC_IKS6_SE_EElS8_S8_SE_T6_ --------------------------
	.section	.nv.info._ZN2at4cuda17kernelHistogram1DIhhlLi1ELi2ELin1ELNS0_23CUDAHistogramMemoryTypeE1EZNS0_21CUDA_tensor_histogramIhhLb0EEEbNS_6TensorES4_S4_lNS_14AccumulateTypeIT0_Lb1EE4typeES8_NS0_13TensorArgTypeES9_S9_EUllE0_EEvNS0_6detail10TensorInfoIT_T1_EESF_NSC_IKS6_SE_EElS8_S8_SE_T6_,"",@"SHT_CUDA_INFO"
	.sectionflags	@""
	.align	4


	//----- nvinfo : EIATTR_CUDA_API_VERSION
	.align		4
        /*0000*/ 	.byte	0x04, 0x37
        /*0002*/ 	.short	(.L_1377 - .L_1376)
.L_1376:
        /*0004*/ 	.word	0x00000082


	//----- nvinfo : EIATTR_KPARAM_INFO
	.align		4
.L_1377:
        /*0008*/ 	.byte	0x04, 0x17
        /*000a*/ 	.short	(.L_1379 - .L_1378)
.L_1378:
        /*000c*/ 	.word	0x00000000
        /*0010*/ 	.short	0x0007
        /*0012*/ 	.short	0x0500
        /*0014*/ 	.byte	0x00, 0xf0, 0x05, 0x00


	//----- nvinfo : EIATTR_KPARAM_INFO
	.align		4
.L_1379:
        /*0018*/ 	.byte	0x04, 0x17
        /*001a*/ 	.short	(.L_1381 - .L_1380)
.L_1380:
        /*001c*/ 	.word	0x00000000
        /*0020*/ 	.short	0x0006
        /*0022*/ 	.short	0x04f8
        /*0024*/ 	.byte	0x00, 0xf0, 0x21, 0x00


	//----- nvinfo : EIATTR_KPARAM_INFO
	.align		4
.L_1381:
        /*0028*/ 	.byte	0x04, 0x17
        /*002a*/ 	.short	(.L_1383 - .L_1382)
.L_1382:
        /*002c*/ 	.word	0x00000000
        /*0030*/ 	.short	0x0005
        /*0032*/ 	.short	0x04f0
        /*0034*/ 	.byte	0x00, 0xf0, 0x21, 0x00


	//----- nvinfo : EIATTR_KPARAM_INFO
	.align		4
.L_1383:
        /*0038*/ 	.byte	0x04, 0x17
        /*003a*/ 	.short	(.L_1385 - .L_1384)
.L_1384:
        /*003c*/ 	.word	0x00000000
        /*0040*/ 	.short	0x0004
        /*0042*/ 	.short	0x04e8
        /*0044*/ 	.byte	0x00, 0xf0, 0x21, 0x00


	//----- nvinfo : EIATTR_KPARAM_INFO
	.align		4
.L_1385:
        /*0048*/ 	.byte	0x04, 0x17
        /*004a*/ 	.short	(.L_1387 - .L_1386)
.L_1386:
        /*004c*/ 	.word	0x00000000
        /*0050*/ 	.short	0x0003
        /*0052*/ 	.short	0x04e0
        /*0054*/ 	.byte	0x00, 0xf0, 0x21, 0x00


	//----- nvinfo : EIATTR_KPARAM_INFO
	.align		4
.L_1387:
        /*0058*/ 	.byte	0x04, 0x17
        /*005a*/ 	.short	(.L_1389 - .L_1388)
.L_1388:
        /*005c*/ 	.word	0x00000000
        /*0060*/ 	.short	0x0002
        /*0062*/ 	.short	0x0340
        /*0064*/ 	.byte	0x00, 0xf0, 0x81, 0x06


	//----- nvinfo : EIATTR_KPARAM_INFO
	.align		4
.L_1389:
        /*0068*/ 	.byte	0x04, 0x17
        /*006a*/ 	.short	(.L_1391 - .L_1390)
.L_1390:
        /*006c*/ 	.word	0x00000000
        /*0070*/ 	.short	0x0001
        /*0072*/ 	.short	0x01a0
        /*0074*/ 	.byte	0x00, 0xf0, 0x81, 0x06


	//----- nvinfo : EIATTR_KPARAM_INFO
	.align		4
.L_1391:
        /*0078*/ 	.byte	0x04, 0x17
        /*007a*/ 	.short	(.L_1393 - .L_1392)
.L_1392:
        /*007c*/ 	.word	0x00000000
        /*0080*/ 	.short	0x0000
        /*0082*/ 	.short	0x0000
        /*0084*/ 	.byte	0x00, 0xf0, 0x81, 0x06


	//----- nvinfo : EIATTR_SPARSE_MMA_MASK
	.align		4
.L_1393:
        /*0088*/ 	.byte	0x03, 0x50
        /*008a*/ 	.short	0x0000


	//----- nvinfo : EIATTR_MAXREG_COUNT
	.align		4
        /*008c*/ 	.byte	0x03, 0x1b
        /*008e*/ 	.short	0x0080


	//----- nvinfo : EIATTR_MERCURY_ISA_VERSION
	.align		4
        /*0090*/ 	.byte	0x03, 0x5f
        /*0092*/ 	.short	0x0101


	//----- nvinfo : EIATTR_VRC_CTA_INIT_COUNT
	.align		4
        /*0094*/ 	.byte	0x02, 0x4a
	.zero		1
	.zero		1


	//----- nvinfo : EIATTR_EXIT_INSTR_OFFSETS
	.align		4
        /*0098*/ 	.byte	0x04, 0x1c
        /*009a*/ 	.short	(.L_1395 - .L_1394)


	//   ....[0]....
.L_1394:
        /*009c*/ 	.word	0x00000080


	//   ....[1]....
        /*00a0*/ 	.word	0x000006e0


	//   ....[2]....
        /*00a4*/ 	.word	0x00004370


	//----- nvinfo : EIATTR_MAX_THREADS
	.align		4
.L_1395:
        /*00a8*/ 	.byte	0x04, 0x05
        /*00aa*/ 	.short	(.L_1397 - .L_1396)
.L_1396:
        /*00ac*/ 	.word	0x00000200
        /*00b0*/ 	.word	0x00000001
        /*00b4*/ 	.word	0x00000001


	//----- nvinfo : EIATTR_CRS_STACK_SIZE
	.align		4
.L_1397:
        /*00b8*/ 	.byte	0x04, 0x1e
        /*00ba*/ 	.short	(.L_1399 - .L_1398)
.L_1398:
        /*00bc*/ 	.word	0x00000000


	//----- nvinfo : EIATTR_CBANK_PARAM_SIZE
	.align		4
.L_1399:
        /*00c0*/ 	.byte	0x03, 0x19
        /*00c2*/ 	.short	0x0501


	//----- nvinfo : EIATTR_PARAM_CBANK
	.align		4
        /*00c4*/ 	.byte	0x04, 0x0a
        /*00c6*/ 	.short	(.L_1401 - .L_1400)
	.align		4
.L_1400:
        /*00c8*/ 	.word	index@(.nv.constant0._ZN2at4cuda17kernelHistogram1DIhhlLi1ELi2ELin1ELNS0_23CUDAHistogramMemoryTypeE1EZNS0_21CUDA_tensor_histogramIhhLb0EEEbNS_6TensorES4_S4_lNS_14AccumulateTypeIT0_Lb1EE4typeES8_NS0_13TensorArgTypeES9_S9_EUllE0_EEvNS0_6detail10TensorInfoIT_T1_EESF_NSC_IKS6_SE_EElS8_S8_SE_T6_)
        /*00cc*/ 	.short	0x0380
        /*00ce*/ 	.short	0x0501


	//----- nvinfo : EIATTR_SW_WAR
	.align		4
.L_1401:
        /*00d0*/ 	.byte	0x04, 0x36
        /*00d2*/ 	.short	(.L_1403 - .L_1402)
.L_1402:
        /*00d4*/ 	.word	0x00000008
.L_1403:


//--------------------- .nv.info._ZN2at4cuda17kernelHistogram1DIhhlLi1ELi2ELin1ELNS0_23CUDAHistogramMemoryTypeE0EZNS0_21CUDA_tensor_histogramIhhLb0EEEbNS_6TensorES4_S4_lNS_14AccumulateTypeIT0_Lb1EE4typeES8_NS0_13TensorArgTypeES9_S9_EUllE0_EEvNS0_6detail10TensorInfoIT_T1_EESF_NSC_IKS6_SE_EElS8_S8_SE_T6_ --------------------------
	.section	.nv.info._ZN2at4cuda17kernelHistogram1DIhhlLi1ELi2ELin1ELNS0_23CUDAHistogramMemoryTypeE0EZNS0_21CUDA_tensor_histogramIhhLb0EEEbNS_6TensorES4_S4_lNS_14AccumulateTypeIT0_Lb1EE4typeES8_NS0_13TensorArgTypeES9_S9_EUllE0_EEvNS0_6detail10TensorInfoIT_T1_EESF_NSC_IKS6_SE_EElS8_S8_SE_T6_,"",@"SHT_CUDA_INFO"
	.sectionflags	@""
	.align	4


	//----- nvinfo : EIATTR_CUDA_API_VERSION
	.align		4
        /*0000*/ 	.byte	0x04, 0x37
        /*0002*/ 	.short	(.L_1405 - .L_1404)
.L_1404:
        /*0004*/ 	.word	0x00000082


	//----- nvinfo : EIATTR_KPARAM_INFO
	.align		4
.L_1405:
        /*0008*/ 	.byte	0x04, 0x17
        /*000a*/ 	.short	(.L_1407 - .L_1406)
.L_1406:
        /*000c*/ 	.word	0x00000000
        /*0010*/ 	.short	0x0007
        /*0012*/ 	.short	0x0500
        /*0014*/ 	.byte	0x00, 0xf0, 0x05, 0x00


	//----- nvinfo : EIATTR_KPARAM_INFO
	.align		4
.L_1407:
        /*0018*/ 	.byte	0x04, 0x17
        /*001a*/ 	.short	(.L_1409 - .L_1408)
.L_1408:
        /*001c*/ 	.word	0x00000000
        /*0020*/ 	.short	0x0006
        /*0022*/ 	.short	0x04f8
        /*0024*/ 	.byte	0x00, 0xf0, 0x21, 0x00


	//----- nvinfo : EIATTR_KPARAM_INFO
	.align		4
.L_1409:
        /*0028*/ 	.byte	0x04, 0x17
        /*002a*/ 	.short	(.L_1411 - .L_1410)
.L_1410:
        /*002c*/ 	.word	0x00000000
        /*0030*/ 	.short	0x0005
        /*0032*/ 	.short	0x04f0
        /*0034*/ 	.byte	0x00, 0xf0, 0x21, 0x00


	//----- nvinfo : EIATTR_KPARAM_INFO
	.align		4
.L_1411:
        /*0038*/ 	.byte	0x04, 0x17
        /*003a*/ 	.short	(.L_1413 - .L_1412)
.L_1412:
        /*003c*/ 	.word	0x00000000
        /*0040*/ 	.short	0x0004
        /*0042*/ 	.short	0x04e8
        /*0044*/ 	.byte	0x00, 0xf0, 0x21, 0x00


	//----- nvinfo : EIATTR_KPARAM_INFO
	.align		4
.L_1413:
        /*0048*/ 	.byte	0x04, 0x17
        /*004a*/ 	.short	(.L_1415 - .L_1414)
.L_1414:
        /*004c*/ 	.word	0x00000000
        /*0050*/ 	.short	0x0003
        /*0052*/ 	.short	0x04e0
        /*0054*/ 	.byte	0x00, 0xf0, 0x21, 0x00


	//----- nvinfo : EIATTR_KPARAM_INFO
	.align		4
.L_1415:
        /*0058*/ 	.byte	0x04, 0x17
        /*005a*/ 	.short	(.L_1417 - .L_1416)
.L_1416:
        /*005c*/ 	.word	0x00000000
        /*0060*/ 	.short	0x0002
        /*0062*/ 	.short	0x0340
        /*0064*/ 	.byte	0x00, 0xf0, 0x81, 0x06


	//----- nvinfo : EIATTR_KPARAM_INFO
	.align		4
.L_1417:
        /*0068*/ 	.byte	0x04, 0x17
        /*006a*/ 	.short	(.L_1419 - .L_1418)
.L_1418:
        /*006c*/ 	.word	0x00000000
        /*0070*/ 	.short	0x0001
        /*0072*/ 	.short	0x01a0
        /*0074*/ 	.byte	0x00, 0xf0, 0x81, 0x06


	//----- nvinfo : EIATTR_KPARAM_INFO
	.align		4
.L_1419:
        /*0078*/ 	.byte	0x04, 0x17
        /*007a*/ 	.short	(.L_1421 - .L_1420)
.L_1420:
        /*007c*/ 	.word	0x00000000
        /*0080*/ 	.short	0x0000
        /*0082*/ 	.short	0x0000
        /*0084*/ 	.byte	0x00, 0xf0, 0x81, 0x06


	//----- nvinfo : EIATTR_SPARSE_MMA_MASK
	.align		4
.L_1421:
        /*0088*/ 	.byte	0x03, 0x50
        /*008a*/ 	.short	0x0000


	//----- nvinfo : EIATTR_MAXREG_COUNT
	.align		4
        /*008c*/ 	.byte	0x03, 0x1b
        /*008e*/ 	.short	0x0080


	//----- nvinfo : EIATTR_NUM_BARRIERS
	.align		4
        /*0090*/ 	.byte	0x02, 0x4c
        /*0092*/ 	.byte	0x01
	.zero		1


	//----- nvinfo : EIATTR_MERCURY_ISA_VERSION
	.align		4
        /*0094*/ 	.byte	0x03, 0x5f
        /*0096*/ 	.short	0x0101


	//----- nvinfo : EIATTR_VRC_CTA_INIT_COUNT
	.align		4
        /*0098*/ 	.byte	0x02, 0x4a
	.zero		1
	.zero		1


	//----- nvinfo : EIATTR_EXIT_INSTR_OFFSETS
	.align		4
        /*009c*/ 	.byte	0x04, 0x1c
        /*009e*/ 	.short	(.L_1423 - .L_1422)


	//   ....[0]....
.L_1422:
        /*00a0*/ 	.word	0x00004950


	//   ....[1]....
        /*00a4*/ 	.word	0x00004bc0


	//----- nvinfo : EIATTR_MAX_THREADS
	.align		4
.L_1423:
        /*00a8*/ 	.byte	0x04, 0x05
        /*00aa*/ 	.short	(.L_1425 - .L_1424)
.L_1424:
        /*00ac*/ 	.word	0x00000200
        /*00b0*/ 	.word	0x00000001
        /*00b4*/ 	.word	0x00000001


	//----- nvinfo : EIATTR_CRS_STACK_SIZE
	.align		4
.L_1425:
        /*00b8*/ 	.byte	0x04, 0x1e
        /*00ba*/ 	.short	(.L_1427 - .L_1426)
.L_1426:
        /*00bc*/ 	.word	0x00000000


	//----- nvinfo : EIATTR_CBANK_PARAM_SIZE
	.align		4
.L_1427:
        /*00c0*/ 	.byte	0x03, 0x19
        /*00c2*/ 	.short	0x0501


	//----- nvinfo : EIATTR_PARAM_CBANK
	.align		4
        /*00c4*/ 	.byte	0x04, 0x0a
        /*00c6*/ 	.short	(.L_1429 - .L_1428)
	.align		4
.L_1428:
        /*00c8*/ 	.word	index@(.nv.constant0._ZN2at4cuda17kernelHistogram1DIhhlLi1ELi2ELin1ELNS0_23CUDAHistogramMemoryTypeE0EZNS0_21CUDA_tensor_histogramIhhLb0EEEbNS_6TensorES4_S4_lNS_14AccumulateTypeIT0_Lb1EE4typeES8_NS0_13TensorArgTypeES9_S9_EUllE0_EEvNS0_6detail10TensorInfoIT_T1_EESF_NSC_IKS6_SE_EElS8_S8_SE_T6_)
        /*00cc*/ 	.short	0x0380
        /*00ce*/ 	.short	0x0501


	//----- nvinfo : EIATTR_SW_WAR
	.align		4
.L_1429:
        /*00d0*/ 	.byte	0x04, 0x36
        /*00d2*/ 	.short	(.L_1431 - .L_1430)
.L_1430:
        /*00d4*/ 	.word	0x00000008
.L_1431:


//--------------------- .nv.info._ZN2at4cuda17kernelHistogram1DIhhlLi1ELi2ELin1ELNS0_23CUDAHistogramMemoryTypeE1EZNS0_21CUDA_tensor_histogramIhhLb0EEEbNS_6TensorES4_S4_lNS_14AccumulateTypeIT0_Lb1EE4typeES8_NS0_13TensorArgTypeES9_S9_EUllE_EEvNS0_6detail10TensorInfoIT_T1_EESF_NSC_IKS6_SE_EElS8_S8_SE_T6_ --------------------------
	.section	.nv.info._ZN2at4cuda17kernelHistogram1DIhhlLi1ELi2ELin1ELNS0_23CUDAHistogramMemoryTypeE1EZNS0_21CUDA_tensor_histogramIhhLb0EEEbNS_6TensorES4_S4_lNS_14AccumulateTypeIT0_Lb1EE4typeES8_NS0_13TensorArgTypeES9_S9_EUllE_EEvNS0_6detail10TensorInfoIT_T1_EESF_NSC_IKS6_SE_EElS8_S8_SE_T6_,"",@"SHT_CUDA_INFO"
	.sectionflags	@""
	.align	4


	//----- nvinfo : EIATTR_CUDA_API_VERSION
	.align		4
        /*0000*/ 	.byte	0x04, 0x37
        /*0002*/ 	.short	(.L_1433 - .L_1432)
.L_1432:
        /*0004*/ 	.word	0x00000082


	//----- nvinfo : EIATTR_KPARAM_INFO
	.align		4
.L_1433:
        /*0008*/ 	.byte	0x04, 0x17
        /*000a*/ 	.short	(.L_1435 - .L_1434)
.L_1434:
        /*000c*/ 	.word	0x00000000
        /*0010*/ 	.short	0x0007
        /*0012*/ 	.short	0x0500
        /*0014*/ 	.byte	0x00, 0xf0, 0x81, 0x06


	//----- nvinfo : EIATTR_KPARAM_INFO
	.align		4
.L_1435:
        /*0018*/ 	.byte	0x04, 0x17
        /*001a*/ 	.short	(.L_1437 - .L_1436)
.L_1436:
        /*001c*/ 	.word	0x00000000
        /*0020*/ 	.short	0x0006
        /*0022*/ 	.short	0x04f8
        /*0024*/ 	.byte	0x00, 0xf0, 0x21, 0x00


	//----- nvinfo : EIATTR_KPARAM_INFO
	.align		4
.L_1437:
        /*0028*/ 	.byte	0x04, 0x17
        /*002a*/ 	.short	(.L_1439 - .L_1438)
.L_1438:
        /*002c*/ 	.word	0x00000000
        /*0030*/ 	.short	0x0005
        /*0032*/ 	.short	0x04f0
        /*0034*/ 	.byte	0x00, 0xf0, 0x21, 0x00


	//----- nvinfo : EIATTR_KPARAM_INFO
	.align		4
.L_1439:
        /*0038*/ 	.byte	0x04, 0x17
        /*003a*/ 	.short	(.L_1441 - .L_1440)
.L_1440:
        /*003c*/ 	.word	0x00000000
        /*0040*/ 	.short	0x0004
        /*0042*/ 	.short	0x04e8
        /*0044*/ 	.byte	0x00, 0xf0, 0x21, 0x00


	//----- nvinfo : EIATTR_KPARAM_INFO
	.align		4
.L_1441:
        /*0048*/ 	.byte	0x04, 0x17
        /*004a*/ 	.short	(.L_1443 - .L_1442)
.L_1442:
        /*004c*/ 	.word	0x00000000
        /*0050*/ 	.short	0x0003
        /*0052*/ 	.short	0x04e0
        /*0054*/ 	.byte	0x00, 0xf0, 0x21, 0x00


	//----- nvinfo : EIATTR_KPARAM_INFO
	.align		4
.L_1443:
        /*0058*/ 	.byte	0x04, 0x17
        /*005a*/ 	.short	(.L_1445 - .L_1444)
.L_1444:
        /*005c*/ 	.word	0x00000000
        /*0060*/ 	.short	0x0002
        /*0062*/ 	.short	0x0340
        /*0064*/ 	.byte	0x00, 0xf0, 0x81, 0x06


	//----- nvinfo : EIATTR_KPARAM_INFO
	.align		4
.L_1445:
        /*0068*/ 	.byte	0x04, 0x17
        /*006a*/ 	.short	(.L_1447 - .L_1446)
.L_1446:
        /*006c*/ 	.word	0x00000000
        /*0070*/ 	.short	0x0001
        /*0072*/ 	.short	0x01a0
        /*0074*/ 	.byte	0x00, 0xf0, 0x81, 0x06


	//----- nvinfo : EIATTR_KPARAM_INFO
	.align		4
.L_1447:
        /*0078*/ 	.byte	0x04, 0x17
        /*007a*/ 	.short	(.L_1449 - .L_1448)
.L_1448:
        /*007c*/ 	.word	0x00000000
        /*0080*/ 	.short	0x0000
        /*0082*/ 	.short	0x0000
        /*0084*/ 	.byte	0x00, 0xf0, 0x81, 0x06


	//----- nvinfo : EIATTR_SPARSE_MMA_MASK
	.align		4
.L_1449:
        /*0088*/ 	.byte	0x03, 0x50
        /*008a*/ 	.short	0x0000


	//----- nvinfo : EIATTR_MAXREG_COUNT
	.align		4
        /*008c*/ 	.byte	0x03, 0x1b
        /*008e*/ 	.short	0x0080


	//----- nvinfo : EIATTR_MERCURY_ISA_VERSION
	.align		4
        /*0090*/ 	.byte	0x03, 0x5f
        /*0092*/ 	.short	0x0101


	//----- nvinfo : EIATTR_VRC_CTA_INIT_COUNT
	.align		4
        /*0094*/ 	.byte	0x02, 0x4a
	.zero		1
	.zero		1


	//----- nvinfo : EIATTR_EXIT_INSTR_OFFSETS
	.align		4
        /*0098*/ 	.byte	0x04, 0x1c
        /*009a*/ 	.short	(.L_1451 - .L_1450)


	//   ....[0]....
.L_1450:
        /*009c*/ 	.word	0x00000080


	//   ....[1]....
        /*00a0*/ 	.word	0x00000770


	//   ....[2]....
        /*00a4*/ 	.word	0x00004480


	//----- nvinfo : EIATTR_MAX_THREADS
	.align		4
.L_1451:
        /*00a8*/ 	.byte	0x04, 0x05
        /*00aa*/ 	.short	(.L_1453 - .L_1452)
.L_1452:
        /*00ac*/ 	.word	0x00000200
        /*00b0*/ 	.word	0x00000001
        /*00b4*/ 	.word	0x00000001


	//----- nvinfo : EIATTR_CRS_STACK_SIZE
	.align		4
.L_1453:
        /*00b8*/ 	.byte	0x04, 0x1e
        /*00ba*/ 	.short	(.L_1455 - .L_1454)
.L_1454:
        /*00bc*/ 	.word	0x00000000


	//----- nvinfo : EIATTR_CBANK_PARAM_SIZE
	.align		4
.L_1455:
        /*00c0*/ 	.byte	0x03, 0x19
        /*00c2*/ 	.short	0x06a0


	//----- nvinfo : EIATTR_PARAM_CBANK
	.align		4
        /*00c4*/ 	.byte	0x04, 0x0a
        /*00c6*/ 	.short	(.L_1457 - .L_1456)
	.align		4
.L_1456:
        /*00c8*/ 	.word	index@(.nv.constant0._ZN2at4cuda17kernelHistogram1DIhhlLi1ELi2ELin1ELNS0_23CUDAHistogramMemoryTypeE1EZNS0_21CUDA_tensor_histogramIhhLb0EEEbNS_6TensorES4_S4_lNS_14AccumulateTypeIT0_Lb1EE4typeES8_NS0_13TensorArgTypeES9_S9_EUllE_EEvNS0_6detail10TensorInfoIT_T1_EESF_NSC_IKS6_SE_EElS8_S8_SE_T6_)
        /*00cc*/ 	.short	0x0380
        /*00ce*/ 	.short	0x06a0


	//----- nvinfo : EIATTR_SW_WAR
	.align		4
.L_1457:
        /*00d0*/ 	.byte	0x04, 0x36
        /*00d2*/ 	.short	(.L_1459 - .L_1458)
.L_1458:
        /*00d4*/ 	.word	0x00000008
.L_1459:


//--------------------- .nv.info._ZN2at4cuda17kernelHistogram1DIhhlLi1ELi2ELin1ELNS0_23CUDAHistogramMemoryTypeE0EZNS0_21CUDA_tensor_histogramIhhLb0EEEbNS_6TensorES4_S4_lNS_14AccumulateTypeIT0_Lb1EE4typeES8_NS0_13TensorArgTypeES9_S9_EUllE_EEvNS0_6detail10TensorInfoIT_T1_EESF_NSC_IKS6_SE_EElS8_S8_SE_T6_ --------------------------
	.section	.nv.info._ZN2at4cuda17kernelHistogram1DIhhlLi1ELi2ELin1ELNS0_23CUDAHistogramMemoryTypeE0EZNS0_21CUDA_tensor_histogramIhhLb0EEEbNS_6TensorES4_S4_lNS_14AccumulateTypeIT0_Lb1EE4typeES8_NS0_13TensorArgTypeES9_S9_EUllE_EEvNS0_6detail10TensorInfoIT_T1_EESF_NSC_IKS6_SE_EElS8_S8_SE_T6_,"",@"SHT_CUDA_INFO"
	.sectionflags	@""
	.align	4


	//----- nvinfo : EIATTR_CUDA_API_VERSION
	.align		4
        /*0000*/ 	.byte	0x04, 0x37
        /*0002*/ 	.short	(.L_1461 - .L_1460)
.L_1460:
        /*0004*/ 	.word	0x00000082


	//----- nvinfo : EIATTR_KPARAM_INFO
	.align		4
.L_1461:
        /*0008*/ 	.byte	0x04, 0x17
        /*000a*/ 	.short	(.L_1463 - .L_1462)
.L_1462:
        /*000c*/ 	.word	0x00000000
        /*0010*/ 	.short	0x0007
        /*0012*/ 	.short	0x0500
        /*0014*/ 	.byte	0x00, 0xf0, 0x81, 0x06


	//----- nvinfo : EIATTR_KPARAM_INFO
	.align		4
.L_1463:
        /*0018*/ 	.byte	0x04, 0x17
        /*001a*/ 	.short	(.L_1465 - .L_1464)
.L_1464:
        /*001c*/ 	.word	0x00000000
        /*0020*/ 	.short	0x0006
        /*0022*/ 	.short	0x04f8
        /*0024*/ 	.byte	0x00, 0xf0, 0x21, 0x00


	//----- nvinfo : EIATTR_KPARAM_INFO
	.align		4
.L_1465:
        /*0028*/ 	.byte	0x04, 0x17
        /*002a*/ 	.short	(.L_1467 - .L_1466)
.L_1466:
        /*002c*/ 	.word	0x00000000
        /*0030*/ 	.short	0x0005
        /*0032*/ 	.short	0x04f0
        /*0034*/ 	.byte	0x00, 0xf0, 0x21, 0x00


	//----- nvinfo : EIATTR_KPARAM_INFO
	.align		4
.L_1467:
        /*0038*/ 	.byte	0x04, 0x17
        /*003a*/ 	.short	(.L_1469 - .L_1468)
.L_1468:
        /*003c*/ 	.word	0x00000000
        /*0040*/ 	.short	0x0004
        /*0042*/ 	.short	0x04e8
        /*0044*/ 	.byte	0x00, 0xf0, 0x21, 0x00


	//----- nvinfo : EIATTR_KPARAM_INFO
	.align		4
.L_1469:
        /*0048*/ 	.byte	0x04, 0x17
        /*004a*/ 	.short	(.L_1471 - .L_1470)
.L_1470:
        /*004c*/ 	.word	0x00000000
        /*0050*/ 	.short	0x0003
        /*0052*/ 	.short	0x04e0
        /*0054*/ 	.byte	0x00, 0xf0, 0x21, 0x00


	//----- nvinfo : EIATTR_KPARAM_INFO
	.align		4
.L_1471:
        /*0058*/ 	.byte	0x04, 0x17
        /*005a*/ 	.short	(.L_1473 - .L_1472)
.L_1472:
        /*005c*/ 	.word	0x00000000
        /*0060*/ 	.short	0x0002
        /*0062*/ 	.short	0x0340
        /*0064*/ 	.byte	0x00, 0xf0, 0x81, 0x06


	//----- nvinfo : EIATTR_KPARAM_INFO
	.align		4
.L_1473:
        /*0068*/ 	.byte	0x04, 0x17
        /*006a*/ 	.short	(.L_1475 - .L_1474)
.L_1474:
        /*006c*/ 	.word	0x00000000
        /*0070*/ 	.short	0x0001
        /*0072*/ 	.short	0x01a0
        /*0074*/ 	.byte	0x00, 0xf0, 0x81, 0x06


	//----- nvinfo : EIATTR_KPARAM_INFO
	.align		4
.L_1475:
        /*0078*/ 	.byte	0x04, 0x17
        /*007a*/ 	.short	(.L_1477 - .L_1476)
.L_1476:
        /*007c*/ 	.word	0x00000000
        /*0080*/ 	.short	0x0000
        /*0082*/ 	.short	0x0000
        /*0084*/ 	.byte	0x00, 0xf0, 0x81, 0x06


	//----- nvinfo : EIATTR_SPARSE_MMA_MASK
	.align		4
.L_1477:
        /*0088*/ 	.byte	0x03, 0x50
        /*008a*/ 	.short	0x0000


	//----- nvinfo : EIATTR_MAXREG_COUNT
	.align		4
        /*008c*/ 	.byte	0x03, 0x1b
        /*008e*/ 	.short	0x0080


	//----- nvinfo : EIATTR_NUM_BARRIERS
	.align		4
        /*0090*/ 	.byte	0x02, 0x4c
        /*0092*/ 	.byte	0x01
	.zero		1


	//----- nvinfo : EIATTR_MERCURY_ISA_VERSION
	.align		4
        /*0094*/ 	.byte	0x03, 0x5f
        /*0096*/ 	.short	0x0101


	//----- nvinfo : EIATTR_VRC_CTA_INIT_COUNT
	.align		4
        /*0098*/ 	.byte	0x02, 0x4a
	.zero		1
	.zero		1


	//----- nvinfo : EIATTR_EXIT_INSTR_OFFSETS
	.align		4
        /*009c*/ 	.byte	0x04, 0x1c
        /*009e*/ 	.short	(.L_1479 - .L_1478)


	//   ....[0]....
.L_1478:
        /*00a0*/ 	.word	0x00004a50


	//   ....[1]....
        /*00a4*/ 	.word	0x00004cc0


	//----- nvinfo : EIATTR_MAX_THREADS
	.align		4
.L_1479:
        /*00a8*/ 	.byte	0x04, 0x05
        /*00aa*/ 	.short	(.L_1481 - .L_1480)
.L_1480:
        /*00ac*/ 	.word	0x00000200
        /*00b0*/ 	.word	0x00000001
        /*00b4*/ 	.word	0x00000001


	//----- nvinfo : EIATTR_CRS_STACK_SIZE
	.align		4
.L_1481:
        /*00b8*/ 	.byte	0x04, 0x1e
        /*00ba*/ 	.short	(.L_1483 - .L_1482)
.L_1482:
        /*00bc*/ 	.word	0x00000000


	//----- nvinfo : EIATTR_CBANK_PARAM_SIZE
	.align		4
.L_1483:
        /*00c0*/ 	.byte	0x03, 0x19
        /*00c2*/ 	.short	0x06a0


	//----- nvinfo : EIATTR_PARAM_CBANK
	.align		4
        /*00c4*/ 	.byte	0x04, 0x0a
        /*00c6*/ 	.short	(.L_1485 - .L_1484)
	.align		4
.L_1484:
        /*00c8*/ 	.word	index@(.nv.constant0._ZN2at4cuda17kernelHistogram1DIhhlLi1ELi2ELin1ELNS0_23CUDAHistogramMemoryTypeE0EZNS0_21CUDA_tensor_histogramIhhLb0EEEbNS_6TensorES4_S4_lNS_14AccumulateTypeIT0_Lb1EE4typeES8_NS0_13TensorArgTypeES9_S9_EUllE_EEvNS0_6detail10TensorInfoIT_T1_EESF_NSC_IKS6_SE_EElS8_S8_SE_T6_)
        /*00cc*/ 	.short	0x0380
        /*00ce*/ 	.short	0x06a0


	//----- nvinfo : EIATTR_SW_WAR
	.align		4
.L_1485:
        /*00d0*/ 	.byte	0x04, 0x36
        /*00d2*/ 	.short	(.L_1487 - .L_1486)
.L_1486:
        /*00d4*/ 	.word	0x00000008
.L_1487:


//--------------------- .nv.info._ZN2at4cuda17kernelHistogram1DIdslLi1ELi2ELin1ELNS0_23CUDAHistogramMemoryTypeE1EZNS0_21CUDA_tensor_histogramIdsLb1EEEbNS_6TensorES4_S4_lNS_14AccumulateTypeIT0_Lb1EE4typeES8_NS0_13TensorArgTypeES9_S9_EUllE0_EEvNS0_6detail10TensorInfoIT_T1_EESF_NSC_IKS6_SE_EElS8_S8_SE_T6_ --------------------------
	.section	.nv.info._ZN2at4cuda17kernelHistogram1DIdslLi1ELi2ELin1ELNS0_23CUDAHistogramMemoryTypeE1EZNS0_21CUDA_tensor_histogramIdsLb1EEEbNS_6TensorES4_S4_lNS_14AccumulateTypeIT0_Lb1EE4typeES8_NS0_13TensorArgTypeES9_S9_EUllE0_EEvNS0_6detail10TensorInfoIT_T1_EESF_NSC_IKS6_SE_EElS8_S8_SE_T6_,"",@"SHT_CUDA_INFO"
	.sectionflags	@""
	.align	4


	//----- nvinfo : EIATTR_CUDA_API_VERSION
	.align		4
        /*0000*/ 	.byte	0x04, 0x37
        /*0002*/ 	.short	(.L_1489 - .L_1488)
.L_1488:
        /*0004*/ 	.word	0x00000082


	//----- nvinfo : EIATTR_KPARAM_INFO
	.align		4
.L_1489:
        /*0008*/ 	.byte	0x04, 0x17
        /*000a*/ 	.short	(.L_1491 - .L_1490)
.L_1490:
        /*000c*/ 	.word	0x00000000
        /*0010*/ 	.short	0x0007
        /*0012*/ 	.short	0x0500
        /*0014*/ 	.byte	0x00, 0xf0, 0x05, 0x00


	//----- nvinfo : EIATTR_KPARAM_INFO
	.align		4
.L_1491:
        /*0018*/ 	.byte	0x04, 0x17
        /*001a*/ 	.short	(.L_1493 - .L_1492)
.L_1492:
        /*001c*/ 	.word	0x00000000
        /*0020*/ 	.short	0x0006
        /*0022*/ 	.short	0x04f8
        /*0024*/ 	.byte	0x00, 0xf0, 0x21, 0x00


	//----- nvinfo : EIATTR_KPARAM_INFO
	.align		4
.L_1493:
        /*0028*/ 	.byte	0x04, 0x17
        /*002a*/ 	.short	(.L_1495 - .L_1494)
.L_1494:
        /*002c*/ 	.word	0x00000000
        /*0030*/ 	.short	0x0005
        /*0032*/ 	.short	0x04f0
        /*0034*/ 	.byte	0x00, 0xf0, 0x21, 0x00


	//----- nvinfo : EIATTR_KPARAM_INFO
	.align		4
.L_1495:
        /*0038*/ 	.byte	0x04, 0x17
        /*003a*/ 	.short	(.L_1497 - .L_1496)
.L_1496:
        /*003c*/ 	.word	0x00000000
        /*0040*/ 	.short	0x0004
        /*0042*/ 	.short	0x04e8
        /*0044*/ 	.byte	0x00, 0xf0, 0x21, 0x00


	//----- nvinfo : EIATTR_KPARAM_INFO
	.align		4
.L_1497:
        /*0048*/ 	.byte	0x04, 0x17
        /*004a*/ 	.short	(.L_1499 - .L_1498)
.L_1498:
        /*004c*/ 	.word	0x00000000
        /*0050*/ 	.short	0x0003
        /*0052*/ 	.short	0x04e0
        /*0054*/ 	.byte	0x00, 0xf0, 0x21, 0x00


	//----- nvinfo : EIATTR_KPARAM_INFO
	.align		4
.L_1499:
        /*0058*/ 	.byte	0x04, 0x17
        /*005a*/ 	.short	(.L_1501 - .L_1500)
.L_1500:
        /*005c*/ 	.word	0x00000000
        /*0060*/ 	.short	0x0002
        /*0062*/ 	.short	0x0340
        /*0064*/ 	.byte	0x00, 0xf0, 0x81, 0x06


	//----- nvinfo : EIATTR_KPARAM_INFO
	.align		4
.L_1501:
        /*0068*/ 	.byte	0x04, 0x17
        /*006a*/ 	.short	(.L_1503 - .L_1502)
.L_1502:
        /*006c*/ 	.word	0x00000000
        /*0070*/ 	.short	0x0001
        /*0072*/ 	.short	0x01a0
        /*0074*/ 	.byte	0x00, 0xf0, 0x81, 0x06


	//----- nvinfo : EIATTR_KPARAM_INFO
	.align		4
.L_1503:
        /*0078*/ 	.byte	0x04, 0x17
        /*007a*/ 	.short	(.L_1505 - .L_1504)
.L_1504:
        /*007c*/ 	.word	0x00000000
        /*0080*/ 	.short	0x0000
        /*0082*/ 	.short	0x0000
        /*0084*/ 	.byte	0x00, 0xf0, 0x81, 0x06


	//----- nvinfo : EIATTR_SPARSE_MMA_MASK
	.align		4
.L_1505:
        /*0088*/ 	.byte	0x03, 0x50
        /*008a*/ 	.short	0x0000


	//----- nvinfo : EIATTR_MAXREG_COUNT
	.align		4
        /*008c*/ 	.byte	0x03, 0x1b
        /*008e*/ 	.short	0x0080


	//----- nvinfo : EIATTR_MERCURY_ISA_VERSION
	.align		4
        /*0090*/ 	.byte	0x03, 0x5f
        /*0092*/ 	.short	0x0101


	//----- nvinfo : EIATTR_VRC_CTA_INIT_COUNT
	.align		4
        /*0094*/ 	.byte	0x02, 0x4a
	.zero		1
	.zero		1


	//----- nvinfo : EIATTR_EXIT_INSTR_OFFSETS
	.align		4
        /*0098*/ 	.byte	0x04, 0x1c
        /*009a*/ 	.short	(.L_1507 - .L_1506)


	//   ....[0]....
.L_1506:
        /*009c*/ 	.word	0x00000080


	//   ....[1]....
        /*00a0*/ 	.word	0x00003d50


	//----- nvinfo : EIATTR_MAX_THREADS
	.align		4
.L_1507:
        /*00a4*/ 	.byte	0x04, 0x05
        /*00a6*/ 	.short	(.L_1509 - .L_1508)
.L_1508:
        /*00a8*/ 	.word	0x00000200
        /*00ac*/ 	.word	0x00000001
        /*00b0*/ 	.word	0x00000001


	//----- nvinfo : EIATTR_CRS_STACK_SIZE
	.align		4
.L_1509:
        /*00b4*/ 	.byte	0x04, 0x1e
        /*00b6*/ 	.short	(.L_1511 - .L_1510)
.L_1510:
        /*00b8*/ 	.word	0x00000000


	//----- nvinfo : EIATTR_CBANK_PARAM_SIZE
	.align		4
.L_1511:
        /*00bc*/ 	.byte	0x03, 0x19
        /*00be*/ 	.short	0x0501


	//----- nvinfo : EIATTR_PARAM_CBANK
	.align		4
        /*00c0*/ 	.byte	0x04, 0x0a
        /*00c2*/ 	.short	(.L_1513 - .L_1512)
	.align		4
.L_1512:
        /*00c4*/ 	.word	index@(.nv.constant0._ZN2at4cuda17kernelHistogram1DIdslLi1ELi2ELin1ELNS0_23CUDAHistogramMemoryTypeE1EZNS0_21CUDA_tensor_histogramIdsLb1EEEbNS_6TensorES4_S4_lNS_14AccumulateTypeIT0_Lb1EE4typeES8_NS0_13TensorArgTypeES9_S9_EUllE0_EEvNS0_6detail10TensorInfoIT_T1_EESF_NSC_IKS6_SE_EElS8_S8_SE_T6_)
        /*00c8*/ 	.short	0x0380
        /*00ca*/ 	.short	0x0501


	//----- nvinfo : EIATTR_SW_WAR
	.align		4
.L_1513:
        /*00cc*/ 	.byte	0x04, 0x36
        /*00ce*/ 	.short	(.L_1515 - .L_1514)
.L_1514:
        /*00d0*/ 	.word	0x00000008
.L_1515:


//--------------------- .nv.info._ZN2at4cuda17kernelHistogram1DIdslLi1ELi2ELin1ELNS0_23CUDAHistogramMemoryTypeE0EZNS0_21CUDA_tensor_histogramIdsLb1EEEbNS_6TensorES4_S4_lNS_14AccumulateTypeIT0_Lb1EE4typeES8_NS0_13TensorArgTypeES9_S9_EUllE0_EEvNS0_6detail10TensorInfoIT_T1_EESF_NSC_IKS6_SE_EElS8_S8_SE_T6_ --------------------------
	.section	.nv.info._ZN2at4cuda17kernelHistogram1DIdslLi1ELi2ELin1ELNS0_23CUDAHistogramMemoryTypeE0EZNS0_21CUDA_tensor_histogramIdsLb1EEEbNS_6TensorES4_S4_lNS_14AccumulateTypeIT0_Lb1EE4typeES8_NS0_13TensorArgTypeES9_S9_EUllE0_EEvNS0_6detail10TensorInfoIT_T1_EESF_NSC_IKS6_SE_EElS8_S8_SE_T6_,"",@"SHT_CUDA_INFO"
	.sectionflags	@""
	.align	4


	//----- nvinfo : EIATTR_CUDA_API_VERSION
	.align		4
        /*0000*/ 	.byte	0x04, 0x37
        /*0002*/ 	.short	(.L_1517 - .L_1516)
.L_1516:
        /*0004*/ 	.word	0x00000082


	//----- nvinfo : EIATTR_KPARAM_INFO
	.align		4
.L_1517:
        /*0008*/ 	.byte	0x04, 0x17
        /*000a*/ 	.short	(.L_1519 - .L_1518)
.L_1518:
        /*000c*/ 	.word	0x00000000
        /*0010*/ 	.short	0x0007
        /*0012*/ 	.short	0x0500
        /*0014*/ 	.byte	0x00, 0xf0, 0x05, 0x00


	//----- nvinfo : EIATTR_KPARAM_INFO
	.align		4
.L_1519:
        /*0018*/ 	.byte	0x04, 0x17
        /*001a*/ 	.short	(.L_1521 - .L_1520)
.L_1520:
        /*001c*/ 	.word	0x00000000
        /*0020*/ 	.short	0x0006
        /*0022*/ 	.short	0x04f8
        /*0024*/ 	.byte	0x00, 0xf0, 0x21, 0x00


	//----- nvinfo : EIATTR_KPARAM_INFO
	.align		4
.L_1521:
        /*0028*/ 	.byte	0x04, 0x17
        /*002a*/ 	.short	(.L_1523 - .L_1522)
.L_1522:
        /*002c*/ 	.word	0x00000000
        /*0030*/ 	.short	0x0005
        /*0032*/ 	.short	0x04f0
        /*0034*/ 	.byte	0x00, 0xf0, 0x21, 0x00


	//----- nvinfo : EIATTR_KPARAM_INFO
	.align		4
.L_1523:
        /*0038*/ 	.byte	0x04, 0x17
        /*003a*/ 	.short	(.L_1525 - .L_1524)
.L_1524:
        /*003c*/ 	.word	0x00000000
        /*0040*/ 	.short	0x0004
        /*0042*/ 	.short	0x04e8
        /*0044*/ 	.byte	0x00, 0xf0, 0x21, 0x00


	//----- nvinfo : EIATTR_KPARAM_INFO
	.align		4
.L_1525:
        /*0048*/ 	.byte	0x04, 0x17
        /*004a*/ 	.short	(.L_1527 - .L_1526)
.L_1526:
        /*004c*/ 	.word	0x00000000
        /*0050*/ 	.short	0x0003
        /*0052*/ 	.short	0x04e0
        /*0054*/ 	.byte	0x00, 0xf0, 0x21, 0x00


	//----- nvinfo : EIATTR_KPARAM_INFO
	.align		4
.L_1527:
        /*0058*/ 	.byte	0x04, 0x17
        /*005a*/ 	.short	(.L_1529 - .L_1528)
.L_1528:
        /*005c*/ 	.word	0x00000000
        /*0060*/ 	.short	0x0002
        /*0062*/ 	.short	0x0340
        /*0064*/ 	.byte	0x00, 0xf0, 0x81, 0x06


	//----- nvinfo : EIATTR_KPARAM_INFO
	.align		4
.L_1529:
        /*0068*/ 	.byte	0x04, 0x17
        /*006a*/ 	.short	(.L_1531 - .L_1530)
.L_1530:
        /*006c*/ 	.word	0x00000000
        /*0070*/ 	.short	0x0001
        /*0072*/ 	.short	0x01a0
        /*0074*/ 	.byte	0x00, 0xf0, 0x81, 0x06


	//----- nvinfo : EIATTR_KPARAM_INFO
	.align		4
.L_1531:
        /*0078*/ 	.byte	0x04, 0x17
        /*007a*/ 	.short	(.L_1533 - .L_1532)
.L_1532:
        /*007c*/ 	.word	0x00000000
        /*0080*/ 	.short	0x0000
        /*0082*/ 	.short	0x0000
        /*0084*/ 	.byte	0x00, 0xf0, 0x81, 0x06


	//----- nvinfo : EIATTR_SPARSE_MMA_MASK
	.align		4
.L_1533:
        /*0088*/ 	.byte	0x03, 0x50
        /*008a*/ 	.short	0x0000


	//----- nvinfo : EIATTR_MAXREG_COUNT
	.align		4
        /*008c*/ 	.byte	0x03, 0x1b
        /*008e*/ 	.short	0x0080


	//----- nvinfo : EIATTR_NUM_BARRIERS
	.align		4
        /*0090*/ 	.byte	0x02, 0x4c
        /*0092*/ 	.byte	0x01
	.zero		1


	//----- nvinfo : EIATTR_MERCURY_ISA_VERSION
	.align		4
        /*0094*/ 	.byte	0x03, 0x5f
        /*0096*/ 	.short	0x0101


	//----- nvinfo : EIATTR_VRC_CTA_INIT_COUNT
	.align		4
        /*0098*/ 	.byte	0x02, 0x4a
	.zero		1
	.zero		1


	//----- nvinfo : EIATTR_EXIT_INSTR_OFFSETS
	.align		4
        /*009c*/ 	.byte	0x04, 0x1c
        /*009e*/ 	.short	(.L_1535 - .L_1534)


	//   ....[0]....
.L_1534:
        /*00a0*/ 	.word	0x00004250


	//   ....[1]....
        /*00a4*/ 	.word	0x00004390


	//----- nvinfo : EIATTR_MAX_THREADS
	.align		4
.L_1535:
        /*00a8*/ 	.byte	0x04, 0x05
        /*00aa*/ 	.short	(.L_1537 - .L_1536)
.L_1536:
        /*00ac*/ 	.word	0x00000200
        /*00b0*/ 	.word	0x00000001
        /*00b4*/ 	.word	0x00000001


	//----- nvinfo : EIATTR_CRS_STACK_SIZE
	.align		4
.L_1537:
        /*00b8*/ 	.byte	0x04, 0x1e
        /*00ba*/ 	.short	(.L_1539 - .L_1538)
.L_1538:
        /*00bc*/ 	.word	0x00000000


	//----- nvinfo : EIATTR_CBANK_PARAM_SIZE
	.align		4
.L_1539:
        /*00c0*/ 	.byte	0x03, 0x19
        /*00c2*/ 	.short	0x0501


	//----- nvinfo : EIATTR_PARAM_CBANK
	.align		4
        /*00c4*/ 	.byte	0x04, 0x0a
        /*00c6*/ 	.short	(.L_1541 - .L_1540)
	.align		4
.L_1540:
        /*00c8*/ 	.word	index@(.nv.constant0._ZN2at4cuda17kernelHistogram1DIdslLi1ELi2ELin1ELNS0_23CUDAHistogramMemoryTypeE0EZNS0_21CUDA_tensor_histogramIdsLb1EEEbNS_6TensorES4_S4_lNS_14AccumulateTypeIT0_Lb1EE4typeES8_NS0_13TensorArgTypeES9_S9_EUllE0_EEvNS0_6detail10TensorInfoIT_T1_EESF_NSC_IKS6_SE_EElS8_S8_SE_T6_)
        /*00cc*/ 	.short	0x0380
        /*00ce*/ 	.short	0x0501


	//----- nvinfo : EIATTR_SW_WAR
	.align		4
.L_1541:
        /*00d0*/ 	.byte	0x04, 0x36
        /*00d2*/ 	.short	(.L_1543 - .L_1542)
.L_1542:
        /*00d4*/ 	.word	0x00000008
.L_1543:


//--------------------- .nv.info._ZN2at4cuda17kernelHistogram1DIdslLi1ELi2ELin1ELNS0_23CUDAHistogramMemoryTypeE1EZNS0_21CUDA_tensor_histogramIdsLb1EEEbNS_6TensorES4_S4_lNS_14AccumulateTypeIT0_Lb1EE4typeES8_NS0_13TensorArgTypeES9_S9_EUllE_EEvNS0_6detail10TensorInfoIT_T1_EESF_NSC_IKS6_SE_EElS8_S8_SE_T6_ --------------------------
	.section	.nv.info._ZN2at4cuda17kernelHistogram1DIdslLi1ELi2ELin1ELNS0_23CUDAHistogramMemoryTypeE1EZNS0_21CUDA_tensor_histogramIdsLb1EEEbNS_6TensorES4_S4_lNS_14AccumulateTypeIT0_Lb1EE4typeES8_NS0_13TensorArgTypeES9_S9_EUllE_EEvNS0_6detail10TensorInfoIT_T1_EESF_NSC_IKS6_SE_EElS8_S8_SE_T6_,"",@"SHT_CUDA_INFO"
	.sectionflags	@""
	.align	4


	//----- nvinfo : EIATTR_CUDA_API_VERSION
	.align		4
        /*0000*/ 	.byte	0x04, 0x37
        /*0002*/ 	.short	(.L_1545 - .L_1544)
.L_1544:
        /*0004*/ 	.word	0x00000082


	//----- nvinfo : EIATTR_KPARAM_INFO
	.align		4
.L_1545:
        /*0008*/ 	.byte	0x04, 0x17
        /*000a*/ 	.short	(.L_1547 - .L_1546)
.L_1546:
        /*000c*/ 	.word	0x00000000
        /*0010*/ 	.short	0x0007
        /*0012*/ 	.short	0x0500
        /*0014*/ 	.byte	0x00, 0xf0, 0x81, 0x06


	//----- nvinfo : EIATTR_KPARAM_INFO
	.align		4
.L_1547:
        /*0018*/ 	.byte	0x04, 0x17
        /*001a*/ 	.short	(.L_1549 - .L_1548)
.L_1548:
        /*001c*/ 	.word	0x00000000
        /*0020*/ 	.short	0x0006
        /*0022*/ 	.short	0x04f8
        /*0024*/ 	.byte	0x00, 0xf0, 0x21, 0x00


	//----- nvinfo : EIATTR_KPARAM_INFO
	.align		4
.L_1549:
        /*0028*/ 	.byte	0x04, 0x17
        /*002a*/ 	.short	(.L_1551 - .L_1550)
.L_1550:
        /*002c*/ 	.word	0x00000000
        /*0030*/ 	.short	0x0005
        /*0032*/ 	.short	0x04f0
        /*0034*/ 	.byte	0x00, 0xf0, 0x21, 0x00


	//----- nvinfo : EIATTR_KPARAM_INFO
	.align		4
.L_1551:
        /*0038*/ 	.byte	0x04, 0x17
        /*003a*/ 	.short	(.L_1553 - .L_1552)
.L_1552:
        /*003c*/ 	.word	0x00000000
        /*0040*/ 	.short	0x0004
        /*0042*/ 	.short	0x04e8
        /*0044*/ 	.byte	0x00, 0xf0, 0x21, 0x00


	//----- nvinfo : EIATTR_KPARAM_INFO
	.align		4
.L_1553:
        /*0048*/ 	.byte	0x04, 0x17
        /*004a*/ 	.short	(.L_1555 - .L_1554)
.L_1554:
        /*004c*/ 	.word	0x00000000
        /*0050*/ 	.short	0x0003
        /*0052*/ 	.short	0x04e0
        /*0054*/ 	.byte	0x00, 0xf0, 0x21, 0x00


	//----- nvinfo : EIATTR_KPARAM_INFO
	.align		4
.L_1555:
        /*0058*/ 	.byte	0x04, 0x17
        /*005a*/ 	.short	(.L_1557 - .L_1556)
.L_1556:
        /*005c*/ 	.word	0x00000000
        /*0060*/ 	.short	0x0002
        /*0062*/ 	.short	0x0340
        /*0064*/ 	.byte	0x00, 0xf0, 0x81, 0x06


	//----- nvinfo : EIATTR_KPARAM_INFO
	.align		4
.L_1557:
        /*0068*/ 	.byte	0x04, 0x17
        /*006a*/ 	.short	(.L_1559 - .L_1558)
.L_1558:
        /*006c*/ 	.word	0x00000000
        /*0070*/ 	.short	0x0001
        /*0072*/ 	.short	0x01a0
        /*0074*/ 	.byte	0x00, 0xf0, 0x81, 0x06


	//----- nvinfo : EIATTR_KPARAM_INFO
	.align		4
.L_1559:
        /*0078*/ 	.byte	0x04, 0x17
        /*007a*/ 	.short	(.L_1561 - .L_1560)
.L_1560:
        /*007c*/ 	.word	0x00000000
        /*0080*/ 	.short	0x0000
        /*0082*/ 	.short	0x0000
        /*0084*/ 	.byte	0x00, 0xf0, 0x81, 0x06


	//----- nvinfo : EIATTR_SPARSE_MMA_MASK
	.align		4
.L_1561:
        /*0088*/ 	.byte	0x03, 0x50
        /*008a*/ 	.short	0x0000


	//----- nvinfo : EIATTR_MAXREG_COUNT
	.align		4
        /*008c*/ 	.byte	0x03, 0x1b
        /*008e*/ 	.short	0x0080


	//----- nvinfo : EIATTR_MERCURY_ISA_VERSION
	.align		4
        /*0090*/ 	.byte	0x03, 0x5f
        /*0092*/ 	.short	0x0101


	//----- nvinfo : EIATTR_VRC_CTA_INIT_COUNT
	.align		4
        /*0094*/ 	.byte	0x02, 0x4a
	.zero		1
	.zero		1


	//----- nvinfo : EIATTR_EXIT_INSTR_OFFSETS
	.align		4
        /*0098*/ 	.byte	0x04, 0x1c
        /*009a*/ 	.short	(.L_1563 - .L_1562)


	//   ....[0]....
.L_1562:
        /*009c*/ 	.word	0x00000080


	//   ....[1]....
        /*00a0*/ 	.word	0x00003dc0


	//----- nvinfo : EIATTR_MAX_THREADS
	.align		4
.L_1563:
        /*00a4*/ 	.byte	0x04, 0x05
        /*00a6*/ 	.short	(.L_1565 - .L_1564)
.L_1564:
        /*00a8*/ 	.word	0x00000200
        /*00ac*/ 	.word	0x00000001
        /*00b0*/ 	.word	0x00000001


	//----- nvinfo : EIATTR_CRS_STACK_SIZE
	.align		4
.L_1565:
        /*00b4*/ 	.byte	0x04, 0x1e
        /*00b6*/ 	.short	(.L_1567 - .L_1566)
.L_1566:
        /*00b8*/ 	.word	0x00000000


	//----- nvinfo : EIATTR_CBANK_PARAM_SIZE
	.align		4
.L_1567:
        /*00bc*/ 	.byte	0x03, 0x19
        /*00be*/ 	.short	0x06a0


	//----- nvinfo : EIATTR_PARAM_CBANK
	.align		4
        /*00c0*/ 	.byte	0x04, 0x0a
        /*00c2*/ 	.short	(.L_1569 - .L_1568)
	.align		4
.L_1568:
        /*00c4*/ 	.word	index@(.nv.constant0._ZN2at4cuda17kernelHistogram1DIdslLi1ELi2ELin1ELNS0_23CUDAHistogramMemoryTypeE1EZNS0_21CUDA_tensor_histogramIdsLb1EEEbNS_6TensorES4_S4_lNS_14AccumulateTypeIT0_Lb1EE4typeES8_NS0_13TensorArgTypeES9_S9_EUllE_EEvNS0_6detail10TensorInfoIT_T1_EESF_NSC_IKS6_SE_EElS8_S8_SE_T6_)
        /*00c8*/ 	.short	0x0380
        /*00ca*/ 	.short	0x06a0


	//----- nvinfo : EIATTR_SW_WAR
	.align		4
.L_1569:
        /*00cc*/ 	.byte	0x04, 0x36
        /*00ce*/ 	.short	(.L_1571 - .L_1570)
.L_1570:
        /*00d0*/ 	.word	0x00000008
.L_1571:


//--------------------- .nv.info._ZN2at4cuda17kernelHistogram1DIdslLi1ELi2ELin1ELNS0_23CUDAHistogramMemoryTypeE0EZNS0_21CUDA_tensor_histogramIdsLb1EEEbNS_6TensorES4_S4_lNS_14AccumulateTypeIT0_Lb1EE4typeES8_NS0_13TensorArgTypeES9_S9_EUllE_EEvNS0_6detail10TensorInfoIT_T1_EESF_NSC_IKS6_SE_EElS8_S8_SE_T6_ --------------------------
	.section	.nv.info._ZN2at4cuda17kernelHistogram1DIdslLi1ELi2ELin1ELNS0_23CUDAHistogramMemoryTypeE0EZNS0_21CUDA_tensor_histogramIdsLb1EEEbNS_6TensorES4_S4_lNS_14AccumulateTypeIT0_Lb1EE4typeES8_NS0_13TensorArgTypeES9_S9_EUllE_EEvNS0_6detail10TensorInfoIT_T1_EESF_NSC_IKS6_SE_EElS8_S8_SE_T6_,"",@"SHT_CUDA_INFO"
	.sectionflags	@""
	.align	4


	//----- nvinfo : EIATTR_CUDA_API_VERSION
	.align		4
        /*0000*/ 	.byte	0x04, 0x37
        /*0002*/ 	.short	(.L_1573 - .L_1572)
.L_1572:
        /*0004*/ 	.word	0x00000082


	//----- nvinfo : EIATTR_KPARAM_INFO
	.align		4
.L_1573:
        /*0008*/ 	.byte	0x04, 0x17
        /*000a*/ 	.short	(.L_1575 - .L_1574)
.L_1574:
        /*000c*/ 	.word	0x00000000
        /*0010*/ 	.short	0x0007
        /*0012*/ 	.short	0x0500
        /*0014*/ 	.byte	0x00, 0xf0, 0x81, 0x06


	//----- nvinfo : EIATTR_KPARAM_INFO
	.align		4
.L_1575:
        /*0018*/ 	.byte	0x04, 0x17
        /*001a*/ 	.short	(.L_1577 - .L_1576)
.L_1576:
        /*001c*/ 	.word	0x00000000
        /*0020*/ 	.short	0x0006
        /*0022*/ 	.short	0x04f8
        /*0024*/ 	.byte	0x00, 0xf0, 0x21, 0x00


	//----- nvinfo : EIATTR_KPARAM_INFO
	.align		4
.L_1577:
        /*0028*/ 	.byte	0x04, 0x17
        /*002a*/ 	.short	(.L_1579 - .L_1578)
.L_1578:
        /*002c*/ 	.word	0x00000000
        /*0030*/ 	.short	0x0005
        /*0032*/ 	.short	0x04f0
        /*0034*/ 	.byte	0x00, 0xf0, 0x21, 0x00


	//----- nvinfo : EIATTR_KPARAM_INFO
	.align		4
.L_1579:
        /*0038*/ 	.byte	0x04, 0x17
        /*003a*/ 	.short	(.L_1581 - .L_1580)
.L_1580:
        /*003c*/ 	.word	0x00000000
        /*0040*/ 	.short	0x0004
        /*0042*/ 	.short	0x04e8
        /*0044*/ 	.byte	0x00, 0xf0, 0x21, 0x00


	//----- nvinfo : EIATTR_KPARAM_INFO
	.align		4
.L_1581:
        /*0048*/ 	.byte	0x04, 0x17
        /*004a*/ 	.short	(.L_1583 - .L_1582)
.L_1582:
        /*004c*/ 	.word	0x00000000
        /*0050*/ 	.short	0x0003
        /*0052*/ 	.short	0x04e0
        /*0054*/ 	.byte	0x00, 0xf0, 0x21, 0x00


	//----- nvinfo : EIATTR_KPARAM_INFO
	.align		4
.L_1583:
        /*0058*/ 	.byte	0x04, 0x17
        /*005a*/ 	.short	(.L_1585 - .L_1584)
.L_1584:
        /*005c*/ 	.word	0x00000000
        /*0060*/ 	.short	0x0002
        /*0062*/ 	.short	0x0340
        /*0064*/ 	.byte	0x00, 0xf0, 0x81, 0x06


	//----- nvinfo : EIATTR_KPARAM_INFO
	.align		4
.L_1585:
        /*0068*/ 	.byte	0x04, 0x17
        /*006a*/ 	.short	(.L_1587 - .L_1586)
.L_1586:
        /*006c*/ 	.word	0x00000000
        /*0070*/ 	.short	0x0001
        /*0072*/ 	.short	0x01a0
        /*0074*/ 	.byte	0x00, 0xf0, 0x81, 0x06


	//----- nvinfo : EIATTR_KPARAM_INFO
	.align		4
.L_1587:
        /*0078*/ 	.byte	0x04, 0x17
        /*007a*/ 	.short	(.L_1589 - .L_1588)
.L_1588:
        /*007c*/ 	.word	0x00000000
        /*0080*/ 	.short	0x0000
        /*0082*/ 	.short	0x0000
        /*0084*/ 	.byte	0x00, 0xf0, 0x81, 0x06


	//----- nvinfo : EIATTR_SPARSE_MMA_MASK
	.align		4
.L_1589:
        /*0088*/ 	.byte	0x03, 0x50
        /*008a*/ 	.short	0x0000


	//----- nvinfo : EIATTR_MAXREG_COUNT
	.align		4
        /*008c*/ 	.byte	0x03, 0x1b
        /*008e*/ 	.short	0x0080


	//----- nvinfo : EIATTR_NUM_BARRIERS
	.align		4
        /*0090*/ 	.byte	0x02, 0x4c
        /*0092*/ 	.byte	0x01
	.zero		1


	//----- nvinfo : EIATTR_MERCURY_ISA_VERSION
	.align		4
        /*0094*/ 	.byte	0x03, 0x5f
        /*0096*/ 	.short	0x0101


	//----- nvinfo : EIATTR_VRC_CTA_INIT_COUNT
	.align		4
        /*0098*/ 	.byte	0x02, 0x4a
	.zero		1
	.zero		1


	//----- nvinfo : EIATTR_EXIT_INSTR_OFFSETS
	.align		4
        /*009c*/ 	.byte	0x04, 0x1c
        /*009e*/ 	.short	(.L_1591 - .L_1590)


	//   ....[0]....
.L_1590:
        /*00a0*/ 	.word	0x000042e0


	//   ....[1]....
        /*00a4*/ 	.word	0x00004420


	//----- nvinfo : EIATTR_MAX_THREADS
	.align		4
.L_1591:
        /*00a8*/ 	.byte	0x04, 0x05
        /*00aa*/ 	.short	(.L_1593 - .L_1592)
.L_1592:
        /*00ac*/ 	.word	0x00000200
        /*00b0*/ 	.word	0x00000001
        /*00b4*/ 	.word	0x00000001


	//----- nvinfo : EIATTR_CRS_STACK_SIZE
	.align		4
.L_1593:
        /*00b8*/ 	.byte	0x04, 0x1e
        /*00ba*/ 	.short	(.L_1595 - .L_1594)
.L_1594:
        /*00bc*/ 	.word	0x00000000


	//----- nvinfo : EIATTR_CBANK_PARAM_SIZE
	.align		4
.L_1595:
        /*00c0*/ 	.byte	0x03, 0x19
        /*00c2*/ 	.short	0x06a0


	//----- nvinfo : EIATTR_PARAM_CBANK
	.align		4
        /*00c4*/ 	.byte	0x04, 0x0a
        /*00c6*/ 	.short	(.L_1597 - .L_1596)
	.align		4
.L_1596:
        /*00c8*/ 	.word	index@(.nv.constant0._ZN2at4cuda17kernelHistogram1DIdslLi1ELi2ELin1ELNS0_23CUDAHistogramMemoryTypeE0EZNS0_21CUDA_tensor_histogramIdsLb1EEEbNS_6TensorES4_S4_lNS_14AccumulateTypeIT0_Lb1EE4typeES8_NS0_13TensorArgTypeES9_S9_EUllE_EEvNS0_6detail10TensorInfoIT_T1_EESF_NSC_IKS6_SE_EElS8_S8_SE_T6_)
        /*00cc*/ 	.short	0x0380
        /*00ce*/ 	.short	0x06a0


	//----- nvinfo : EIATTR_SW_WAR
	.align		4
.L_1597:
        /*00d0*/ 	.byte	0x04, 0x36
        /*00d2*/ 	.short	(.L_1599 - .L_1598)
.L_1598:
        /*00d4*/ 	.word	0x00000008
.L_1599:


//--------------------- .nv.info._ZN2at4cuda17kernelHistogram1DIlslLi1ELi2ELin1ELNS0_23CUDAHistogramMemoryTypeE1EZNS0_21CUDA_tensor_histogramIlsLb0EEEbNS_6TensorES4_S4_lNS_14AccumulateTypeIT0_Lb1EE4typeES8_NS0_13TensorArgTypeES9_S9_EUllE0_EEvNS0_6detail10TensorInfoIT_T1_EESF_NSC_IKS6_SE_EElS8_S8_SE_T6_ --------------------------
	.section	.nv.info._ZN2at4cuda17kernelHistogram1DIlslLi1ELi2ELin1ELNS0_23CUDAHistogramMemoryTypeE1EZNS0_21CUDA_tensor_histogramIlsLb0EEEbNS_6TensorES4_S4_lNS_14AccumulateTypeIT0_Lb1EE4typeES8_NS0_13TensorArgTypeES9_S9_EUllE0_EEvNS0_6detail10TensorInfoIT_T1_EESF_NSC_IKS6_SE_EElS8_S8_SE_T6_,"",@"SHT_CUDA_INFO"
	.sectionflags	@""
	.align	4


	//----- nvinfo : EIATTR_CUDA_API_VERSION
	.align		4
        /*0000*/ 	.byte	0x04, 0x37
        /*0002*/ 	.short	(.L_1601 - .L_1600)
.L_1600:
        /*0004*/ 	.word	0x00000082


	//----- nvinfo : EIATTR_KPARAM_INFO
	.align		4
.L_1601:
        /*0008*/ 	.byte	0x04, 0x17
        /*000a*/ 	.short	(.L_1603 - .L_1602)
.L_1602:
        /*000c*/ 	.word	0x00000000
        /*0010*/ 	.short	0x0007
        /*0012*/ 	.short	0x0500
        /*0014*/ 	.byte	0x00, 0xf0, 0x05, 0x00


	//----- nvinfo : EIATTR_KPARAM_INFO
	.align		4
.L_1603:
        /*0018*/ 	.byte	0x04, 0x17
        /*001a*/ 	.short	(.L_1605 - .L_1604)
.L_1604:
        /*001c*/ 	.word	0x00000000
        /*0020*/ 	.short	0x0006
        /*0022*/ 	.short	0x04f8
        /*0024*/ 	.byte	0x00, 0xf0, 0x21, 0x00


	//----- nvinfo : EIATTR_KPARAM_INFO
	.align		4
.L_1605:
        /*0028*/ 	.byte	0x04, 0x17
        /*002a*/ 	.short	(.L_1607 - .L_1606)
.L_1606:
        /*002c*/ 	.word	0x00000000
        /*0030*/ 	.short	0x0005
        /*0032*/ 	.short	0x04f0
        /*0034*/ 	.byte	0x00, 0xf0, 0x21, 0x00


	//----- nvinfo : EIATTR_KPARAM_INFO
	.align		4
.L_1607:
        /*0038*/ 	.byte	0x04, 0x17
        /*003a*/ 	.short	(.L_1609 - .L_1608)
.L_1608:
        /*003c*/ 	.word	0x00000000
        /*0040*/ 	.short	0x0004
        /*0042*/ 	.short	0x04e8
        /*0044*/ 	.byte	0x00, 0xf0, 0x21, 0x00


	//----- nvinfo : EIATTR_KPARAM_INFO
	.align		4
.L_1609:
        /*0048*/ 	.byte	0x04, 0x17
        /*004a*/ 	.short	(.L_1611 - .L_1610)
.L_1610:
        /*004c*/ 	.word	0x00000000
        /*0050*/ 	.short	0x0003
        /*0052*/ 	.short	0x04e0
        /*0054*/ 	.byte	0x00, 0xf0, 0x21, 0x00


	//----- nvinfo : EIATTR_KPARAM_INFO
	.align		4
.L_1611:
        /*0058*/ 	.byte	0x04, 0x17
        /*005a*/ 	.short	(.L_1613 - .L_1612)
.L_1612:
        /*005c*/ 	.word	0x00000000
        /*0060*/ 	.short	0x0002
        /*0062*/ 	.short	0x0340
        /*0064*/ 	.byte	0x00, 0xf0, 0x81, 0x06


	//----- nvinfo : EIATTR_KPARAM_INFO
	.align		4
.L_1613:
        /*0068*/ 	.byte	0x04, 0x17
        /*006a*/ 	.short	(.L_1615 - .L_1614)
.L_1614:
        /*006c*/ 	.word	0x00000000
        /*0070*/ 	.short	0x0001
        /*0072*/ 	.short	0x01a0
        /*0074*/ 	.byte	0x00, 0xf0, 0x81, 0x06


	//----- nvinfo : EIATTR_KPARAM_INFO
	.align		4
.L_1615:
        /*0078*/ 	.byte	0x04, 0x17
        /*007a*/ 	.short	(.L_1617 - .L_1616)
.L_1616:
        /*007c*/ 	.word	0x00000000
        /*0080*/ 	.short	0x0000
        /*0082*/ 	.short	0x0000
        /*0084*/ 	.byte	0x00, 0xf0, 0x81, 0x06


	//----- nvinfo : EIATTR_SPARSE_MMA_MASK
	.align		4
.L_1617:
        /*0088*/ 	.byte	0x03, 0x50
        /*008a*/ 	.short	0x0000


	//----- nvinfo : EIATTR_MAXREG_COUNT
	.align		4
        /*008c*/ 	.byte	0x03, 0x1b
        /*008e*/ 	.short	0x0080


	//----- nvinfo : EIATTR_MERCURY_ISA_VERSION
	.align		4
        /*0090*/ 	.byte	0x03, 0x5f
        /*0092*/ 	.short	0x0101


	//----- nvinfo : EIATTR_VRC_CTA_INIT_COUNT
	.align		4
        /*0094*/ 	.byte	0x02, 0x4a
	.zero		1
	.zero		1


	//----- nvinfo : EIATTR_EXIT_INSTR_OFFSETS
	.align		4
        /*0098*/ 	.byte	0x04, 0x1c
        /*009a*/ 	.short	(.L_1619 - .L_1618)


	//   ....[0]....
.L_1618:
        /*009c*/ 	.word	0x00000080


	//   ....[1]....
        /*00a0*/ 	.word	0x00003c30


	//   ....[2]....
        /*00a4*/ 	.word	0x000044d0


	//   ....[3]....
        /*00a8*/ 	.word	0x000055c0


	//----- nvinfo : EIATTR_MAX_THREADS
	.align		4
.L_1619:
        /*00ac*/ 	.byte	0x04, 0x05
        /*00ae*/ 	.short	(.L_1621 - .L_1620)
.L_1620:
        /*00b0*/ 	.word	0x00000200
        /*00b4*/ 	.word	0x00000001
        /*00b8*/ 	.word	0x00000001


	//----- nvinfo : EIATTR_CRS_STACK_SIZE
	.align		4
.L_1621:
        /*00bc*/ 	.byte	0x04, 0x1e
        /*00be*/ 	.short	(.L_1623 - .L_1622)
.L_1622:
        /*00c0*/ 	.word	0x00000000


	//----- nvinfo : EIATTR_CBANK_PARAM_SIZE
	.align		4
.L_1623:
        /*00c4*/ 	.byte	0x03, 0x19
        /*00c6*/ 	.short	0x0501


	//----- nvinfo : EIATTR_PARAM_CBANK
	.align		4
        /*00c8*/ 	.byte	0x04, 0x0a
        /*00ca*/ 	.short	(.L_1625 - .L_1624)
	.align		4
.L_1624:
        /*00cc*/ 	.word	index@(.nv.constant0._ZN2at4cuda17kernelHistogram1DIlslLi1ELi2ELin1ELNS0_23CUDAHistogramMemoryTypeE1EZNS0_21CUDA_tensor_histogramIlsLb0EEEbNS_6TensorES4_S4_lNS_14AccumulateTypeIT0_Lb1EE4typeES8_NS0_13TensorArgTypeES9_S9_EUllE0_EEvNS0_6detail10TensorInfoIT_T1_EESF_NSC_IKS6_SE_EElS8_S8_SE_T6_)
        /*00d0*/ 	.short	0x0380
        /*00d2*/ 	.short	0x0501


	//----- nvinfo : EIATTR_SW_WAR
	.align		4
.L_1625:
        /*00d4*/ 	.byte	0x04, 0x36
        /*00d6*/ 	.short	(.L_1627 - .L_1626)
.L_1626:
        /*00d8*/ 	.word	0x00000008
.L_1627:


//--------------------- .nv.info._ZN2at4cuda17kernelHistogram1DIlslLi1ELi2ELin1ELNS0_23CUDAHistogramMemoryTypeE0EZNS0_21CUDA_tensor_histogramIlsLb0EEEbNS_6TensorES4_S4_lNS_14AccumulateTypeIT0_Lb1EE4typeES8_NS0_13TensorArgTypeES9_S9_EUllE0_EEvNS0_6detail10TensorInfoIT_T1_EESF_NSC_IKS6_SE_EElS8_S8_SE_T6_ --------------------------
	.section	.nv.info._ZN2at4cuda17kernelHistogram1DIlslLi1ELi2ELin1ELNS0_23CUDAHistogramMemoryTypeE0EZNS0_21CUDA_tensor_histogramIlsLb0EEEbNS_6TensorES4_S4_lNS_14AccumulateTypeIT0_Lb1EE4typeES8_NS0_13TensorArgTypeES9_S9_EUllE0_EEvNS0_6detail10TensorInfoIT_T1_EESF_NSC_IKS6_SE_EElS8_S8_SE_T6_,"",@"SHT_CUDA_INFO"
	.sectionflags	@""
	.align	4


	//----- nvinfo : EIATTR_CUDA_API_VERSION
	.align		4
        /*0000*/ 	.byte	0x04, 0x37
        /*0002*/ 	.short	(.L_1629 - .L_1628)
.L_1628:
        /*0004*/ 	.word	0x00000082


	//----- nvinfo : EIATTR_KPARAM_INFO
	.align		4
.L_1629:
        /*0008*/ 	.byte	0x04, 0x17
        /*000a*/ 	.short	(.L_1631 - .L_1630)
.L_1630:
        /*000c*/ 	.word	0x00000000
        /*0010*/ 	.short	0x0007
        /*0012*/ 	.short	0x0500
        /*0014*/ 	.byte	0x00, 0xf0, 0x05, 0x00


	//----- nvinfo : EIATTR_KPARAM_INFO
	.align		4
.L_1631:
        /*0018*/ 	.byte	0x04, 0x17
        /*001a*/ 	.short	(.L_1633 - .L_1632)
.L_1632:
        /*001c*/ 	.word	0x00000000
        /*0020*/ 	.short	0x0006
        /*0022*/ 	.short	0x04f8
        /*0024*/ 	.byte	0x00, 0xf0, 0x21, 0x00


	//----- nvinfo : EIATTR_KPARAM_INFO
	.align		4
.L_1633:
        /*0028*/ 	.byte	0x04, 0x17
        /*002a*/ 	.short	(.L_1635 - .L_1634)
.L_1634:
        /*002c*/ 	.word	0x00000000
        /*0030*/ 	.short	0x0005
        /*0032*/ 	.short	0x04f0
        /*0034*/ 	.byte	0x00, 0xf0, 0x21, 0x00


	//----- nvinfo : EIATTR_KPARAM_INFO
	.align		4
.L_1635:
        /*0038*/ 	.byte	0x04, 0x17
        /*003a*/ 	.short	(.L_1637 - .L_1636)
.L_1636:
        /*003c*/ 	.word	0x00000000
        /*0040*/ 	.short	0x0004
        /*0042*/ 	.short	0x04e8
        /*0044*/ 	.byte	0x00, 0xf0, 0x21, 0x00


	//----- nvinfo : EIATTR_KPARAM_INFO
	.align		4
.L_1637:
        /*0048*/ 	.byte	0x04, 0x17
        /*004a*/ 	.short	(.L_1639 - .L_1638)
.L_1638:
        /*004c*/ 	.word	0x00000000
        /*0050*/ 	.short	0x0003
        /*0052*/ 	.short	0x04e0
        /*0054*/ 	.byte	0x00, 0xf0, 0x21, 0x00


	//----- nvinfo : EIATTR_KPARAM_INFO
	.align		4
.L_1639:
        /*0058*/ 	.byte	0x04, 0x17
        /*005a*/ 	.short	(.L_1641 - .L_1640)
.L_1640:
        /*005c*/ 	.word	0x00000000
        /*0060*/ 	.short	0x0002
        /*0062*/ 	.short	0x0340
        /*0064*/ 	.byte	0x00, 0xf0, 0x81, 0x06


	//----- nvinfo : EIATTR_KPARAM_INFO
	.align		4
.L_1641:
        /*0068*/ 	.byte	0x04, 0x17
        /*006a*/ 	.short	(.L_1643 - .L_1642)
.L_1642:
        /*006c*/ 	.word	0x00000000
        /*0070*/ 	.short	0x0001
        /*0072*/ 	.short	0x01a0
        /*0074*/ 	.byte	0x00, 0xf0, 0x81, 0x06


	//----- nvinfo : EIATTR_KPARAM_INFO
	.align		4
.L_1643:
        /*0078*/ 	.byte	0x04, 0x17
        /*007a*/ 	.short	(.L_1645 - .L_1644)
.L_1644:
        /*007c*/ 	.word	0x00000000
        /*0080*/ 	.short	0x0000
        /*0082*/ 	.short	0x0000
        /*0084*/ 	.byte	0x00, 0xf0, 0x81, 0x06


	//----- nvinfo : EIATTR_SPARSE_MMA_MASK
	.align		4
.L_1645:
        /*0088*/ 	.byte	0x03, 0x50
        /*008a*/ 	.short	0x0000


	//----- nvinfo : EIATTR_MAXREG_COUNT
	.align		4
        /*008c*/ 	.byte	0x03, 0x1b
        /*008e*/ 	.short	0x0080


	//----- nvinfo : EIATTR_NUM_BARRIERS
	.align		4
        /*0090*/ 	.byte	0x02, 0x4c
        /*0092*/ 	.byte	0x01
	.zero		1


	//----- nvinfo : EIATTR_MERCURY_ISA_VERSION
	.align		4
        /*0094*/ 	.byte	0x03, 0x5f
        /*0096*/ 	.short	0x0101


	//----- nvinfo : EIATTR_VRC_CTA_INIT_COUNT
	.align		4
        /*0098*/ 	.byte	0x02, 0x4a
	.zero		1
	.zero		1


	//----- nvinfo : EIATTR_EXIT_INSTR_OFFSETS
	.align		4
        /*009c*/ 	.byte	0x04, 0x1c
        /*009e*/ 	.short	(.L_1647 - .L_1646)


	//   ....[0]....
.L_1646:
        /*00a0*/ 	.word	0x00005de0


	//   ....[1]....
        /*00a4*/ 	.word	0x00006310


	//   ....[2]....
        /*00a8*/ 	.word	0x00006660


	//----- nvinfo : EIATTR_MAX_THREADS
	.align		4
.L_1647:
        /*00ac*/ 	.byte	0x04, 0x05
        /*00ae*/ 	.short	(.L_1649 - .L_1648)
.L_1648:
        /*00b0*/ 	.word	0x00000200
        /*00b4*/ 	.word	0x00000001
        /*00b8*/ 	.word	0x00000001


	//----- nvinfo : EIATTR_CRS_STACK_SIZE
	.align		4
.L_1649:
        /*00bc*/ 	.byte	0x04, 0x1e
        /*00be*/ 	.short	(.L_1651 - .L_1650)
.L_1650:
        /*00c0*/ 	.word	0x00000000


	//----- nvinfo : EIATTR_CBANK_PARAM_SIZE
	.align		4
.L_1651:
        /*00c4*/ 	.byte	0x03, 0x19
        /*00c6*/ 	.short	0x0501


	//----- nvinfo : EIATTR_PARAM_CBANK
	.align		4
        /*00c8*/ 	.byte	0x04, 0x0a
        /*00ca*/ 	.short	(.L_1653 - .L_1652)
	.align		4
.L_1652:
        /*00cc*/ 	.word	index@(.nv.constant0._ZN2at4cuda17kernelHistogram1DIlslLi1ELi2ELin1ELNS0_23CUDAHistogramMemoryTypeE0EZNS0_21CUDA_tensor_histogramIlsLb0EEEbNS_6TensorES4_S4_lNS_14AccumulateTypeIT0_Lb1EE4typeES8_NS0_13TensorArgTypeES9_S9_EUllE0_EEvNS0_6detail10TensorInfoIT_T1_EESF_NSC_IKS6_SE_EElS8_S8_SE_T6_)
        /*00d0*/ 	.short	0x0380
        /*00d2*/ 	.short	0x0501


	//----- nvinfo : EIATTR_SW_WAR
	.align		4
.L_1653:
        /*00d4*/ 	.byte	0x04, 0x36
        /*00d6*/ 	.short	(.L_1655 - .L_1654)
.L_1654:
        /*00d8*/ 	.word	0x00000008
.L_1655:


//--------------------- .nv.info._ZN2at4cuda17kernelHistogram1DIlslLi1ELi2ELin1ELNS0_23CUDAHistogramMemoryTypeE1EZNS0_21CUDA_tensor_histogramIlsLb0EEEbNS_6TensorES4_S4_lNS_14AccumulateTypeIT0_Lb1EE4typeES8_NS0_13TensorArgTypeES9_S9_EUllE_EEvNS0_6detail10TensorInfoIT_T1_EESF_NSC_IKS6_SE_EElS8_S8_SE_T6_ --------------------------
	.section	.nv.info._ZN2at4cuda17kernelHistogram1DIlslLi1ELi2ELin1ELNS0_23CUDAHistogramMemoryTypeE1EZNS0_21CUDA_tensor_histogramIlsLb0EEEbNS_6TensorES4_S4_lNS_14AccumulateTypeIT0_Lb1EE4typeES8_NS0_13TensorArgTypeES9_S9_EUllE_EEvNS0_6detail10TensorInfoIT_T1_EESF_NSC_IKS6_SE_EElS8_S8_SE_T6_,"",@"SHT_CUDA_INFO"
	.sectionflags	@""
	.align	4


	//----- nvinfo : EIATTR_CUDA_API_VERSION
	.align		4
        /*0000*/ 	.byte	0x04, 0x37
        /*0002*/ 	.short	(.L_1657 - .L_1656)
.L_1656:
        /*0004*/ 	.word	0x00000082


	//----- nvinfo : EIATTR_KPARAM_INFO
	.align		4
.L_1657:
        /*0008*/ 	.byte	0x04, 0x17
        /*000a*/ 	.short	(.L_1659 - .L_1658)
.L_1658:
        /*000c*/ 	.word	0x00000000
        /*0010*/ 	.short	0x0007
        /*0012*/ 	.short	0x0500
        /*0014*/ 	.byte	0x00, 0xf0, 0x81, 0x06


	//----- nvinfo : EIATTR_KPARAM_INFO
	.align		4
.L_1659:
        /*0018*/ 	.byte	0x04, 0x17
        /*001a*/ 	.short	(.L_1661 - .L_1660)
.L_1660:
        /*001c*/ 	.word	0x00000000
        /*0020*/ 	.short	0x0006
        /*0022*/ 	.short	0x04f8
        /*0024*/ 	.byte	0x00, 0xf0, 0x21, 0x00


	//----- nvinfo : EIATTR_KPARAM_INFO
	.align		4
.L_1661:
        /*0028*/ 	.byte	0x04, 0x17
        /*002a*/ 	.short	(.L_1663 - .L_1662)
.L_1662:
        /*002c*/ 	.word	0x00000000
        /*0030*/ 	.short	0x0005
        /*0032*/ 	.short	0x04f0
        /*0034*/ 	.byte	0x00, 0xf0, 0x21, 0x00


	//----- nvinfo : EIATTR_KPARAM_INFO
	.align		4
.L_1663:
        /*0038*/ 	.byte	0x04, 0x17
        /*003a*/ 	.short	(.L_1665 - .L_1664)
.L_1664:
        /*003c*/ 	.word	0x00000000
        /*0040*/ 	.short	0x0004
        /*0042*/ 	.short	0x04e8
        /*0044*/ 	.byte	0x00, 0xf0, 0x21, 0x00


	//----- nvinfo : EIATTR_KPARAM_INFO
	.align		4
.L_1665:
        /*0048*/ 	.byte	0x04, 0x17
        /*004a*/ 	.short	(.L_1667 - .L_1666)
.L_1666:
        /*004c*/ 	.word	0x00000000
        /*0050*/ 	.short	0x0003
        /*0052*/ 	.short	0x04e0
        /*0054*/ 	.byte	0x00, 0xf0, 0x21, 0x00


	//----- nvinfo : EIATTR_KPARAM_INFO
	.align		4
.L_1667:
        /*0058*/ 	.byte	0x04, 0x17
        /*005a*/ 	.short	(.L_1669 - .L_1668)
.L_1668:
        /*005c*/ 	.word	0x00000000
        /*0060*/ 	.short	0x0002
        /*0062*/ 	.short	0x0340
        /*0064*/ 	.byte	0x00, 0xf0, 0x81, 0x06


	//----- nvinfo : EIATTR_KPARAM_INFO
	.align		4
.L_1669:
        /*0068*/ 	.byte	0x04, 0x17
        /*006a*/ 	.short	(.L_1671 - .L_1670)
.L_1670:
        /*006c*/ 	.word	0x00000000
        /*0070*/ 	.short	0x0001
        /*0072*/ 	.short	0x01a0
        /*0074*/ 	.byte	0x00, 0xf0, 0x81, 0x06


	//----- nvinfo : EIATTR_KPARAM_INFO
	.align		4
.L_1671:
        /*0078*/ 	.byte	0x04, 0x17
        /*007a*/ 	.short	(.L_1673 - .L_1672)
.L_1672:
        /*007c*/ 	.word	0x00000000
        /*0080*/ 	.short	0x0000
        /*0082*/ 	.short	0x0000
        /*0084*/ 	.byte	0x00, 0xf0, 0x81, 0x06


	//----- nvinfo : EIATTR_SPARSE_MMA_MASK
	.align		4
.L_1673:
        /*0088*/ 	.byte	0x03, 0x50
        /*008a*/ 	.short	0x0000


	//----- nvinfo : EIATTR_MAXREG_COUNT
	.align		4
        /*008c*/ 	.byte	0x03, 0x1b
        /*008e*/ 	.short	0x0080


	//----- nvinfo : EIATTR_MERCURY_ISA_VERSION
	.align		4
        /*0090*/ 	.byte	0x03, 0x5f
        /*0092*/ 	.short	0x0101


	//----- nvinfo : EIATTR_VRC_CTA_INIT_COUNT
	.align		4
        /*0094*/ 	.byte	0x02, 0x4a
	.zero		1
	.zero		1


	//----- nvinfo : EIATTR_EXIT_INSTR_OFFSETS
	.align		4
        /*0098*/ 	.byte	0x04, 0x1c
        /*009a*/ 	.short	(.L_1675 - .L_1674)


	//   ....[0]....
.L_1674:
        /*009c*/ 	.word	0x00000080


	//   ....[1]....
        /*00a0*/ 	.word	0x00003c00


	//   ....[2]....
        /*00a4*/ 	.word	0x00004550


	//   ....[3]....
        /*00a8*/ 	.word	0x000057c0


	//----- nvinfo : EIATTR_MAX_THREADS
	.align		4
.L_1675:
        /*00ac*/ 	.byte	0x04, 0x05
        /*00ae*/ 	.short	(.L_1677 - .L_1676)
.L_1676:
        /*00b0*/ 	.word	0x00000200
        /*00b4*/ 	.word	0x00000001
        /*00b8*/ 	.word	0x00000001


	//----- nvinfo : EIATTR_CRS_STACK_SIZE
	.align		4
.L_1677:
        /*00bc*/ 	.byte	0x04, 0x1e
        /*00be*/ 	.short	(.L_1679 - .L_1678)
.L_1678:
        /*00c0*/ 	.word	0x00000000


	//----- nvinfo : EIATTR_CBANK_PARAM_SIZE
	.align		4
.L_1679:
        /*00c4*/ 	.byte	0x03, 0x19
        /*00c6*/ 	.short	0x06a0


	//----- nvinfo : EIATTR_PARAM_CBANK
	.align		4
        /*00c8*/ 	.byte	0x04, 0x0a
        /*00ca*/ 	.short	(.L_1681 - .L_1680)
	.align		4
.L_1680:
        /*00cc*/ 	.word	index@(.nv.constant0._ZN2at4cuda17kernelHistogram1DIlslLi1ELi2ELin1ELNS0_23CUDAHistogramMemoryTypeE1EZNS0_21CUDA_tensor_histogramIlsLb0EEEbNS_6TensorES4_S4_lNS_14AccumulateTypeIT0_Lb1EE4typeES8_NS0_13TensorArgTypeES9_S9_EUllE_EEvNS0_6detail10TensorInfoIT_T1_EESF_NSC_IKS6_SE_EElS8_S8_SE_T6_)
        /*00d0*/ 	.short	0x0380
        /*00d2*/ 	.short	0x06a0


	//----- nvinfo : EIATTR_SW_WAR
	.align		4
.L_1681:
        /*00d4*/ 	.byte	0x04, 0x36
        /*00d6*/ 	.short	(.L_1683 - .L_1682)
.L_1682:
        /*00d8*/ 	.word	0x00000008
.L_1683:


//--------------------- .nv.info._ZN2at4cuda17kernelHistogram1DIlslLi1ELi2ELin1ELNS0_23CUDAHistogramMemoryTypeE0EZNS0_21CUDA_tensor_histogramIlsLb0EEEbNS_6TensorES4_S4_lNS_14AccumulateTypeIT0_Lb1EE4typeES8_NS0_13TensorArgTypeES9_S9_EUllE_EEvNS0_6detail10TensorInfoIT_T1_EESF_NSC_IKS6_SE_EElS8_S8_SE_T6_ --------------------------
	.section	.nv.info._ZN2at4cuda17kernelHistogram1DIlslLi1ELi2ELin1ELNS0_23CUDAHistogramMemoryTypeE0EZNS0_21CUDA_tensor_histogramIlsLb0EEEbNS_6TensorES4_S4_lNS_14AccumulateTypeIT0_Lb1EE4typeES8_NS0_13TensorArgTypeES9_S9_EUllE_EEvNS0_6detail10TensorInfoIT_T1_EESF_NSC_IKS6_SE_EElS8_S8_SE_T6_,"",@"SHT_CUDA_INFO"
	.sectionflags	@""
	.align	4


	//----- nvinfo : EIATTR_CUDA_API_VERSION
	.align		4
        /*0000*/ 	.byte	0x04, 0x37
        /*0002*/ 	.short	(.L_1685 - .L_1684)
.L_1684:
        /*0004*/ 	.word	0x00000082


	//----- nvinfo : EIATTR_KPARAM_INFO
	.align		4
.L_1685:
        /*0008*/ 	.byte	0x04, 0x17
        /*000a*/ 	.short	(.L_1687 - .L_1686)
.L_1686:
        /*000c*/ 	.word	0x00000000
        /*0010*/ 	.short	0x0007
        /*0012*/ 	.short	0x0500
        /*0014*/ 	.byte	0x00, 0xf0, 0x81, 0x06


	//----- nvinfo : EIATTR_KPARAM_INFO
	.align		4
.L_1687:
        /*0018*/ 	.byte	0x04, 0x17
        /*001a*/ 	.short	(.L_1689 - .L_1688)
.L_1688:
        /*001c*/ 	.word	0x00000000
        /*0020*/ 	.short	0x0006
        /*0022*/ 	.short	0x04f8
        /*0024*/ 	.byte	0x00, 0xf0, 0x21, 0x00


	//----- nvinfo : EIATTR_KPARAM_INFO
	.align		4
.L_1689:
        /*0028*/ 	.byte	0x04, 0x17
        /*002a*/ 	.short	(.L_1691 - .L_1690)
.L_1690:
        /*002c*/ 	.word	0x00000000
        /*0030*/ 	.short	0x0005
        /*0032*/ 	.short	0x04f0
        /*0034*/ 	.byte	0x00, 0xf0, 0x21, 0x00


	//----- nvinfo : EIATTR_KPARAM_INFO
	.align		4
.L_1691:
        /*0038*/ 	.byte	0x04, 0x17
        /*003a*/ 	.short	(.L_1693 - .L_1692)
.L_1692:
        /*003c*/ 	.word	0x00000000
        /*0040*/ 	.short	0x0004
        /*0042*/ 	.short	0x04e8
        /*0044*/ 	.byte	0x00, 0xf0, 0x21, 0x00


	//----- nvinfo : EIATTR_KPARAM_INFO
	.align		4
.L_1693:
        /*0048*/ 	.byte	0x04, 0x17
        /*004a*/ 	.short	(.L_1695 - .L_1694)
.L_1694:
        /*004c*/ 	.word	0x00000000
        /*0050*/ 	.short	0x0003
        /*0052*/ 	.short	0x04e0
        /*0054*/ 	.byte	0x00, 0xf0, 0x21, 0x00


	//----- nvinfo : EIATTR_KPARAM_INFO
	.align		4
.L_1695:
        /*0058*/ 	.byte	0x04, 0x17
        /*005a*/ 	.short	(.L_1697 - .L_1696)
.L_1696:
        /*005c*/ 	.word	0x00000000
        /*0060*/ 	.short	0x0002
        /*0062*/ 	.short	0x0340
        /*0064*/ 	.byte	0x00, 0xf0, 0x81, 0x06


	//----- nvinfo : EIATTR_KPARAM_INFO
	.align		4
.L_1697:
        /*0068*/ 	.byte	0x04, 0x17
        /*006a*/ 	.short	(.L_1699 - .L_1698)
.L_1698:
        /*006c*/ 	.word	0x00000000
        /*0070*/ 	.short	0x0001
        /*0072*/ 	.short	0x01a0
        /*0074*/ 	.byte	0x00, 0xf0, 0x81, 0x06


	//----- nvinfo : EIATTR_KPARAM_INFO
	.align		4
.L_1699:
        /*0078*/ 	.byte	0x04, 0x17
        /*007a*/ 	.short	(.L_1701 - .L_1700)
.L_1700:
        /*007c*/ 	.word	0x00000000
        /*0080*/ 	.short	0x0000
        /*0082*/ 	.short	0x0000
        /*0084*/ 	.byte	0x00, 0xf0, 0x81, 0x06


	//----- nvinfo : EIATTR_SPARSE_MMA_MASK
	.align		4
.L_1701:
        /*0088*/ 	.byte	0x03, 0x50
        /*008a*/ 	.short	0x0000


	//----- nvinfo : EIATTR_MAXREG_COUNT
	.align		4
        /*008c*/ 	.byte	0x03, 0x1b
        /*008e*/ 	.short	0x0080


	//----- nvinfo : EIATTR_NUM_BARRIERS
	.align		4
        /*0090*/ 	.byte	0x02, 0x4c
        /*0092*/ 	.byte	0x01
	.zero		1


	//----- nvinfo : EIATTR_MERCURY_ISA_VERSION
	.align		4
        /*0094*/ 	.byte	0x03, 0x5f
        /*0096*/ 	.short	0x0101


	//----- nvinfo : EIATTR_VRC_CTA_INIT_COUNT
	.align		4
        /*0098*/ 	.byte	0x02, 0x4a
	.zero		1
	.zero		1


	//----- nvinfo : EIATTR_EXIT_INSTR_OFFSETS
	.align		4
        /*009c*/ 	.byte	0x04, 0x1c
        /*009e*/ 	.short	(.L_1703 - .L_1702)


	//   ....[0]....
.L_1702:
        /*00a0*/ 	.word	0x00006190


	//   ....[1]....
        /*00a4*/ 	.word	0x000066e0


	//   ....[2]....
        /*00a8*/ 	.word	0x00006a30


	//----- nvinfo : EIATTR_MAX_THREADS
	.align		4
.L_1703:
        /*00ac*/ 	.byte	0x04, 0x05
        /*00ae*/ 	.short	(.L_1705 - .L_1704)
.L_1704:
        /*00b0*/ 	.word	0x00000200
        /*00b4*/ 	.word	0x00000001
        /*00b8*/ 	.word	0x00000001


	//----- nvinfo : EIATTR_CRS_STACK_SIZE
	.align		4
.L_1705:
        /*00bc*/ 	.byte	0x04, 0x1e
        /*00be*/ 	.short	(.L_1707 - .L_1706)
.L_1706:
        /*00c0*/ 	.word	0x00000000


	//----- nvinfo : EIATTR_CBANK_PARAM_SIZE
	.align		4
.L_1707:
        /*00c4*/ 	.byte	0x03, 0x19
        /*00c6*/ 	.short	0x06a0


	//----- nvinfo : EIATTR_PARAM_CBANK
	.align		4
        /*00c8*/ 	.byte	0x04, 0x0a
        /*00ca*/ 	.short	(.L_1709 - .L_1708)
	.align		4
.L_1708:
        /*00cc*/ 	.word	index@(.nv.constant0._ZN2at4cuda17kernelHistogram1DIlslLi1ELi2ELin1ELNS0_23CUDAHistogramMemoryTypeE0EZNS0_21CUDA_tensor_histogramIlsLb0EEEbNS_6TensorES4_S4_lNS_14AccumulateTypeIT0_Lb1EE4typeES8_NS0_13TensorArgTypeES9_S9_EUllE_EEvNS0_6detail10TensorInfoIT_T1_EESF_NSC_IKS6_SE_EElS8_S8_SE_T6_)
        /*00d0*/ 	.short	0x0380
        /*00d2*/ 	.short	0x06a0


	//----- nvinfo : EIATTR_SW_WAR
	.align		4
.L_1709:
        /*00d4*/ 	.byte	0x04, 0x36
        /*00d6*/ 	.short	(.L_1711 - .L_1710)
.L_1710:
        /*00d8*/ 	.word	0x00000008
.L_1711:


//--------------------- .nv.info._ZN2at4cuda17kernelHistogram1DIfslLi1ELi2ELin1ELNS0_23CUDAHistogramMemoryTypeE1EZNS0_21CUDA_tensor_histogramIfsLb1EEEbNS_6TensorES4_S4_lNS_14AccumulateTypeIT0_Lb1EE4typeES8_NS0_13TensorArgTypeES9_S9_EUllE0_EEvNS0_6detail10TensorInfoIT_T1_EESF_NSC_IKS6_SE_EElS8_S8_SE_T6_ --------------------------
	.section	.nv.info._ZN2at4cuda17kernelHistogram1DIfslLi1ELi2ELin1ELNS0_23CUDAHistogramMemoryTypeE1EZNS0_21CUDA_tensor_histogramIfsLb1EEEbNS_6TensorES4_S4_lNS_14AccumulateTypeIT0_Lb1EE4typeES8_NS0_13TensorArgTypeES9_S9_EUllE0_EEvNS0_6detail10TensorInfoIT_T1_EESF_NSC_IKS6_SE_EElS8_S8_SE_T6_,"",@"SHT_CUDA_INFO"
	.sectionflags	@""
	.align	4


	//----- nvinfo : EIATTR_CUDA_API_VERSION
	.align		4
        /*0000*/ 	.byte	0x04, 0x37
        /*0002*/ 	.short	(.L_1713 - .L_1712)
.L_1712:
        /*0004*/ 	.word	0x00000082


	//----- nvinfo : EIATTR_KPARAM_INFO
	.align		4
.L_1713:
        /*0008*/ 	.byte	0x04, 0x17
        /*000a*/ 	.short	(.L_1715 - .L_1714)
.L_1714:
        /*000c*/ 	.word	0x00000000
        /*0010*/ 	.short	0x0007
        /*0012*/ 	.short	0x0500
        /*0014*/ 	.byte	0x00, 0xf0, 0x05, 0x00


	//----- nvinfo : EIATTR_KPARAM_INFO
	.align		4
.L_1715:
        /*0018*/ 	.byte	0x04, 0x17
        /*001a*/ 	.short	(.L_1717 - .L_1716)
.L_1716:
        /*001c*/ 	.word	0x00000000
        /*0020*/ 	.short	0x0006
        /*0022*/ 	.short	0x04f8
        /*0024*/ 	.byte	0x00, 0xf0, 0x21, 0x00


	//----- nvinfo : EIATTR_KPARAM_INFO
	.align		4
.L_1717:
        /*0028*/ 	.byte	0x04, 0x17
        /*002a*/ 	.short	(.L_1719 - .L_1718)
.L_1718:
        /*002c*/ 	.word	0x00000000
        /*0030*/ 	.short	0x0005
        /*0032*/ 	.short	0x04f0
        /*0034*/ 	.byte	0x00, 0xf0, 0x21, 0x00


	//----- nvinfo : EIATTR_KPARAM_INFO
	.align		4
.L_1719:
        /*0038*/ 	.byte	0x04, 0x17
        /*003a*/ 	.short	(.L_1721 - .L_1720)
.L_1720:
        /*003c*/ 	.word	0x00000000
        /*0040*/ 	.short	0x0004
        /*0042*/ 	.short	0x04e8
        /*0044*/ 	.byte	0x00, 0xf0, 0x21, 0x00


	//----- nvinfo : EIATTR_KPARAM_INFO
	.align		4
.L_1721:
        /*0048*/ 	.byte	0x04, 0x17
        /*004a*/ 	.short	(.L_1723 - .L_1722)
.L_1722:
        /*004c*/ 	.word	0x00000000
        /*0050*/ 	.short	0x0003
        /*0052*/ 	.short	0x04e0
        /*0054*/ 	.byte	0x00, 0xf0, 0x21, 0x00


	//----- nvinfo : EIATTR_KPARAM_INFO
	.align		4
.L_1723:
        /*0058*/ 	.byte	0x04, 0x17
        /*005a*/ 	.short	(.L_1725 - .L_1724)
.L_1724:
        /*005c*/ 	.word	0x00000000
        /*0060*/ 	.short	0x0002
        /*0062*/ 	.short	0x0340
        /*0064*/ 	.byte	0x00, 0xf0, 0x81, 0x06


	//----- nvinfo : EIATTR_KPARAM_INFO
	.align		4
.L_1725:
        /*0068*/ 	.byte	0x04, 0x17
        /*006a*/ 	.short	(.L_1727 - .L_1726)
.L_1726:
        /*006c*/ 	.word	0x00000000
        /*0070*/ 	.short	0x0001
        /*0072*/ 	.short	0x01a0
        /*0074*/ 	.byte	0x00, 0xf0, 0x81, 0x06


	//----- nvinfo : EIATTR_KPARAM_INFO
	.align		4
.L_1727:
        /*0078*/ 	.byte	0x04, 0x17
        /*007a*/ 	.short	(.L_1729 - .L_1728)
.L_1728:
        /*007c*/ 	.word	0x00000000
        /*0080*/ 	.short	0x0000
        /*0082*/ 	.short	0x0000
        /*0084*/ 	.byte	0x00, 0xf0, 0x81, 0x06


	//----- nvinfo : EIATTR_SPARSE_MMA_MASK
	.align		4
.L_1729:
        /*0088*/ 	.byte	0x03, 0x50
        /*008a*/ 	.short	0x0000


	//----- nvinfo : EIATTR_MAXREG_COUNT
	.align		4
        /*008c*/ 	.byte	0x03, 0x1b
        /*008e*/ 	.short	0x0080


	//----- nvinfo : EIATTR_MERCURY_ISA_VERSION
	.align		4
        /*0090*/ 	.byte	0x03, 0x5f
        /*0092*/ 	.short	0x0101


	//----- nvinfo : EIATTR_VRC_CTA_INIT_COUNT
	.align		4
        /*0094*/ 	.byte	0x02, 0x4a
	.zero		1
	.zero		1


	//----- nvinfo : EIATTR_EXIT_INSTR_OFFSETS
	.align		4
        /*0098*/ 	.byte	0x04, 0x1c
        /*009a*/ 	.short	(.L_1731 - .L_1730)


	//   ....[0]....
.L_1730:
        /*009c*/ 	.word	0x00000080


	//   ....[1]....
        /*00a0*/ 	.word	0x00003d40


	//----- nvinfo : EIATTR_MAX_THREADS
	.align		4
.L_1731:
        /*00a4*/ 	.byte	0x04, 0x05
        /*00a6*/ 	.short	(.L_1733 - .L_1732)
.L_1732:
        /*00a8*/ 	.word	0x00000200
        /*00ac*/ 	.word	0x00000001
        /*00b0*/ 	.word	0x00000001


	//----- nvinfo : EIATTR_CRS_STACK_SIZE
	.align		4
.L_1733:
        /*00b4*/ 	.byte	0x04, 0x1e
        /*00b6*/ 	.short	(.L_1735 - .L_1734)
.L_1734:
        /*00b8*/ 	.word	0x00000000


	//----- nvinfo : EIATTR_CBANK_PARAM_SIZE
	.align		4
.L_1735:
        /*00bc*/ 	.byte	0x03, 0x19
        /*00be*/ 	.short	0x0501


	//----- nvinfo : EIATTR_PARAM_CBANK
	.align		4
        /*00c0*/ 	.byte	0x04, 0x0a
        /*00c2*/ 	.short	(.L_1737 - .L_1736)
	.align		4
.L_1736:
        /*00c4*/ 	.word	index@(.nv.constant0._ZN2at4cuda17kernelHistogram1DIfslLi1ELi2ELin1ELNS0_23CUDAHistogramMemoryTypeE1EZNS0_21CUDA_tensor_histogramIfsLb1EEEbNS_6TensorES4_S4_lNS_14AccumulateTypeIT0_Lb1EE4typeES8_NS0_13TensorArgTypeES9_S9_EUllE0_EEvNS0_6detail10TensorInfoIT_T1_EESF_NSC_IKS6_SE_EElS8_S8_SE_T6_)
        /*00c8*/ 	.short	0x0380
        /*00ca*/ 	.short	0x0501


	//----- nvinfo : EIATTR_SW_WAR
	.align		4
.L_1737:
        /*00cc*/ 	.byte	0x04, 0x36
        /*00ce*/ 	.short	(.L_1739 - .L_1738)
.L_1738:
        /*00d0*/ 	.word	0x00000008
.L_1739:


//--------------------- .nv.info._ZN2at4cuda17kernelHistogram1DIfslLi1ELi2ELin1ELNS0_23CUDAHistogramMemoryTypeE0EZNS0_21CUDA_tensor_histogramIfsLb1EEEbNS_6TensorES4_S4_lNS_14AccumulateTypeIT0_Lb1EE4typeES8_NS0_13TensorArgTypeES9_S9_EUllE0_EEvNS0_6detail10TensorInfoIT_T1_EESF_NSC_IKS6_SE_EElS8_S8_SE_T6_ --------------------------
	.section	.nv.info._ZN2at4cuda17kernelHistogram1DIfslLi1ELi2ELin1ELNS0_23CUDAHistogramMemoryTypeE0EZNS0_21CUDA_tensor_histogramIfsLb1EEEbNS_6TensorES4_S4_lNS_14AccumulateTypeIT0_Lb1EE4typeES8_NS0_13TensorArgTypeES9_S9_EUllE0_EEvNS0_6detail10TensorInfoIT_T1_EESF_NSC_IKS6_SE_EElS8_S8_SE_T6_,"",@"SHT_CUDA_INFO"
	.sectionflags	@""
	.align	4


	//----- nvinfo : EIATTR_CUDA_API_VERSION
	.align		4
        /*0000*/ 	.byte	0x04, 0x37
        /*0002*/ 	.short	(.L_1741 - .L_1740)
.L_1740:
        /*0004*/ 	.word	0x00000082


	//----- nvinfo : EIATTR_KPARAM_INFO
	.align		4
.L_1741:
        /*0008*/ 	.byte	0x04, 0x17
        /*000a*/ 	.short	(.L_1743 - .L_1742)
.L_1742:
        /*000c*/ 	.word	0x00000000
        /*0010*/ 	.short	0x0007
        /*0012*/ 	.short	0x0500
        /*0014*/ 	.byte	0x00, 0xf0, 0x05, 0x00


	//----- nvinfo : EIATTR_KPARAM_INFO
	.align		4
.L_1743:
        /*0018*/ 	.byte	0x04, 0x17
        /*001a*/ 	.short	(.L_1745 - .L_1744)
.L_1744:
        /*001c*/ 	.word	0x00000000
        /*0020*/ 	.short	0x0006
        /*0022*/ 	.short	0x04f8
        /*0024*/ 	.byte	0x00, 0xf0, 0x21, 0x00


	//----- nvinfo : EIATTR_KPARAM_INFO
	.align		4
.L_1745:
        /*0028*/ 	.byte	0x04, 0x17
        /*002a*/ 	.short	(.L_1747 - .L_1746)
.L_1746:
        /*002c*/ 	.word	0x00000000
        /*0030*/ 	.short	0x0005
        /*0032*/ 	.short	0x04f0
        /*0034*/ 	.byte	0x00, 0xf0, 0x21, 0x00


	//----- nvinfo : EIATTR_KPARAM_INFO
	.align		4
.L_1747:
        /*0038*/ 	.byte	0x04, 0x17
        /*003a*/ 	.short	(.L_1749 - .L_1748)
.L_1748:
        /*003c*/ 	.word	0x00000000
        /*0040*/ 	.short	0x0004
        /*0042*/ 	.short	0x04e8
        /*0044*/ 	.byte	0x00, 0xf0, 0x21, 0x00


	//----- nvinfo : EIATTR_KPARAM_INFO
	.align		4
.L_1749:
        /*0048*/ 	.byte	0x04, 0x17
        /*004a*/ 	.short	(.L_1751 - .L_1750)
.L_1750:
        /*004c*/ 	.word	0x00000000
        /*0050*/ 	.short	0x0003
        /*0052*/ 	.short	0x04e0
        /*0054*/ 	.byte	0x00, 0xf0, 0x21, 0x00


	//----- nvinfo : EIATTR_KPARAM_INFO
	.align		4
.L_1751:
        /*0058*/ 	.byte	0x04, 0x17
        /*005a*/ 	.short	(.L_1753 - .L_1752)
.L_1752:
        /*005c*/ 	.word	0x00000000
        /*0060*/ 	.short	0x0002
        /*0062*/ 	.short	0x0340
        /*0064*/ 	.byte	0x00, 0xf0, 0x81, 0x06


	//----- nvinfo : EIATTR_KPARAM_INFO
	.align		4
.L_1753:
        /*0068*/ 	.byte	0x04, 0x17
        /*006a*/ 	.short	(.L_1755 - .L_1754)
.L_1754:
        /*006c*/ 	.word	0x00000000
        /*0070*/ 	.short	0x0001
        /*0072*/ 	.short	0x01a0
        /*0074*/ 	.byte	0x00, 0xf0, 0x81, 0x06


	//----- nvinfo : EIATTR_KPARAM_INFO
	.align		4
.L_1755:
        /*0078*/ 	.byte	0x04, 0x17
        /*007a*/ 	.short	(.L_1757 - .L_1756)
.L_1756:
        /*007c*/ 	.word	0x00000000
        /*0080*/ 	.short	0x0000
        /*0082*/ 	.short	0x0000
        /*0084*/ 	.byte	0x00, 0xf0, 0x81, 0x06


	//----- nvinfo : EIATTR_SPARSE_MMA_MASK
	.align		4
.L_1757:
        /*0088*/ 	.byte	0x03, 0x50
        /*008a*/ 	.short	0x0000


	//----- nvinfo : EIATTR_MAXREG_COUNT
	.align		4
        /*008c*/ 	.byte	0x03, 0x1b
        /*008e*/ 	.short	0x0080


	//----- nvinfo : EIATTR_NUM_BARRIERS
	.align		4
        /*0090*/ 	.byte	0x02, 0x4c
        /*0092*/ 	.byte	0x01
	.zero		1


	//----- nvinfo : EIATTR_MERCURY_ISA_VERSION
	.align		4
        /*0094*/ 	.byte	0x03, 0x5f
        /*0096*/ 	.short	0x0101


	//----- nvinfo : EIATTR_VRC_CTA_INIT_COUNT
	.align		4
        /*0098*/ 	.byte	0x02, 0x4a
	.zero		1
	.zero		1


	//----- nvinfo : EIATTR_EXIT_INSTR_OFFSETS
	.align		4
        /*009c*/ 	.byte	0x04, 0x1c
        /*009e*/ 	.short	(.L_1759 - .L_1758)


	//   ....[0]....
.L_1758:
        /*00a0*/ 	.word	0x00004250


	//   ....[1]....
        /*00a4*/ 	.word	0x00004390


	//----- nvinfo : EIATTR_MAX_THREADS
	.align		4
.L_1759:
        /*00a8*/ 	.byte	0x04, 0x05
        /*00aa*/ 	.short	(.L_1761 - .L_1760)
.L_1760:
        /*00ac*/ 	.word	0x00000200
        /*00b0*/ 	.word	0x00000001
        /*00b4*/ 	.word	0x00000001


	//----- nvinfo : EIATTR_CRS_STACK_SIZE
	.align		4
.L_1761:
        /*00b8*/ 	.byte	0x04, 0x1e
        /*00ba*/ 	.short	(.L_1763 - .L_1762)
.L_1762:
        /*00bc*/ 	.word	0x00000000


	//----- nvinfo : EIATTR_CBANK_PARAM_SIZE
	.align		4
.L_1763:
        /*00c0*/ 	.byte	0x03, 0x19
        /*00c2*/ 	.short	0x0501


	//----- nvinfo : EIATTR_PARAM_CBANK
	.align		4
        /*00c4*/ 	.byte	0x04, 0x0a
        /*00c6*/ 	.short	(.L_1765 - .L_1764)
	.align		4
.L_1764:
        /*00c8*/ 	.word	index@(.nv.constant0._ZN2at4cuda17kernelHistogram1DIfslLi1ELi2ELin1ELNS0_23CUDAHistogramMemoryTypeE0EZNS0_21CUDA_tensor_histogramIfsLb1EEEbNS_6TensorES4_S4_lNS_14AccumulateTypeIT0_Lb1EE4typeES8_NS0_13TensorArgTypeES9_S9_EUllE0_EEvNS0_6detail10TensorInfoIT_T1_EESF_NSC_IKS6_SE_EElS8_S8_SE_T6_)
        /*00cc*/ 	.short	0x0380
        /*00ce*/ 	.short	0x0501


	//----- nvinfo : EIATTR_SW_WAR
	.align		4
.L_1765:
        /*00d0*/ 	.byte	0x04, 0x36
        /*00d2*/ 	.short	(.L_1767 - .L_1766)
.L_1766:
        /*00d4*/ 	.word	0x00000008
.L_1767:


//--------------------- .nv.info._ZN2at4cuda17kernelHistogram1DIfslLi1ELi2ELin1ELNS0_23CUDAHistogramMemoryTypeE1EZNS0_21CUDA_tensor_histogramIfsLb1EEEbNS_6TensorES4_S4_lNS_14AccumulateTypeIT0_Lb1EE4typeES8_NS0_13TensorArgTypeES9_S9_EUllE_EEvNS0_6detail10TensorInfoIT_T1_EESF_NSC_IKS6_SE_EElS8_S8_SE_T6_ --------------------------
	.section	.nv.info._ZN2at4cuda17kernelHistogram1DIfslLi1ELi2ELin1ELNS0_23CUDAHistogramMemoryTypeE1EZNS0_21CUDA_tensor_histogramIfsLb1EEEbNS_6TensorES4_S4_lNS_14AccumulateTypeIT0_Lb1EE4typeES8_NS0_13TensorArgTypeES9_S9_EUllE_EEvNS0_6detail10TensorInfoIT_T1_EESF_NSC_IKS6_SE_EElS8_S8_SE_T6_,"",@"SHT_CUDA_INFO"
	.sectionflags	@""
	.align	4


	//----- nvinfo : EIATTR_CUDA_API_VERSION
	.align		4
        /*0000*/ 	.byte	0x04, 0x37
        /*0002*/ 	.short	(.L_1769 - .L_1768)
.L_1768:
        /*0004*/ 	.word	0x00000082


	//----- nvinfo : EIATTR_KPARAM_INFO
	.align		4
.L_1769:
        /*0008*/ 	.byte	0x04, 0x17
        /*000a*/ 	.short	(.L_1771 - .L_1770)
.L_1770:
        /*000c*/ 	.word	0x00000000
        /*0010*/ 	.short	0x0007
        /*0012*/ 	.short	0x0500
        /*0014*/ 	.byte	0x00, 0xf0, 0x81, 0x06


	//----- nvinfo : EIATTR_KPARAM_INFO
	.align		4
.L_1771:
        /*0018*/ 	.byte	0x04, 0x17
        /*001a*/ 	.short	(.L_1773 - .L_1772)
.L_1772:
        /*001c*/ 	.word	0x00000000
        /*0020*/ 	.short	0x0006
        /*0022*/ 	.short	0x04f8
        /*0024*/ 	.byte	0x00, 0xf0, 0x21, 0x00


	//----- nvinfo : EIATTR_KPARAM_INFO
	.align		4
.L_1773:
        /*0028*/ 	.byte	0x04, 0x17
        /*002a*/ 	.short	(.L_1775 - .L_1774)
.L_1774:
        /*002c*/ 	.word	0x00000000
        /*0030*/ 	.short	0x0005
        /*0032*/ 	.short	0x04f0
        /*0034*/ 	.byte	0x00, 0xf0, 0x21, 0x00


	//----- nvinfo : EIATTR_KPARAM_INFO
	.align		4
.L_1775:
        /*0038*/ 	.byte	0x04, 0x17
        /*003a*/ 	.short	(.L_1777 - .L_1776)
.L_1776:
        /*003c*/ 	.word	0x00000000
        /*0040*/ 	.short	0x0004
        /*0042*/ 	.short	0x04e8
        /*0044*/ 	.byte	0x00, 0xf0, 0x21, 0x00


	//----- nvinfo : EIATTR_KPARAM_INFO
	.align		4
.L_1777:
        /*0048*/ 	.byte	0x04, 0x17
        /*004a*/ 	.short	(.L_1779 - .L_1778)
.L_1778:
        /*004c*/ 	.word	0x00000000
        /*0050*/ 	.short	0x0003
        /*0052*/ 	.short	0x04e0
        /*0054*/ 	.byte	0x00, 0xf0, 0x21, 0x00


	//----- nvinfo : EIATTR_KPARAM_INFO
	.align		4
.L_1779:
        /*0058*/ 	.byte	0x04, 0x17
        /*005a*/ 	.short	(.L_1781 - .L_1780)
.L_1780:
        /*005c*/ 	.word	0x00000000
        /*0060*/ 	.short	0x0002
        /*0062*/ 	.short	0x0340
        /*0064*/ 	.byte	0x00, 0xf0, 0x81, 0x06


	//----- nvinfo : EIATTR_KPARAM_INFO
	.align		4
.L_1781:
        /*0068*/ 	.byte	0x04, 0x17
        /*006a*/ 	.short	(.L_1783 - .L_1782)
.L_1782:
        /*006c*/ 	.word	0x00000000
        /*0070*/ 	.short	0x0001
        /*0072*/ 	.short	0x01a0
        /*0074*/ 	.byte	0x00, 0xf0, 0x81, 0x06


	//----- nvinfo : EIATTR_KPARAM_INFO
	.align		4
.L_1783:
        /*0078*/ 	.byte	0x04, 0x17
        /*007a*/ 	.short	(.L_1785 - .L_1784)
.L_1784:
        /*007c*/ 	.word	0x00000000
        /*0080*/ 	.short	0x0000
        /*0082*/ 	.short	0x0000
        /*0084*/ 	.byte	0x00, 0xf0, 0x81, 0x06


	//----- nvinfo : EIATTR_SPARSE_MMA_MASK
	.align		4
.L_1785:
        /*0088*/ 	.byte	0x03, 0x50
        /*008a*/ 	.short	0x0000


	//----- nvinfo : EIATTR_MAXREG_COUNT
	.align		4
        /*008c*/ 	.byte	0x03, 0x1b
        /*008e*/ 	.short	0x0080


	//----- nvinfo : EIATTR_MERCURY_ISA_VERSION
	.align		4
        /*0090*/ 	.byte	0x03, 0x5f
        /*0092*/ 	.short	0x0101


	//----- nvinfo : EIATTR_VRC_CTA_INIT_COUNT
	.align		4
        /*0094*/ 	.byte	0x02, 0x4a
	.zero		1
	.zero		1


	//----- nvinfo : EIATTR_EXIT_INSTR_OFFSETS
	.align		4
        /*0098*/ 	.byte	0x04, 0x1c
        /*009a*/ 	.short	(.L_1787 - .L_1786)


	//   ....[0]....
.L_1786:
        /*009c*/ 	.word	0x00000080


	//   ....[1]....
        /*00a0*/ 	.word	0x00003dc0


	//----- nvinfo : EIATTR_MAX_THREADS
	.align		4
.L_1787:
        /*00a4*/ 	.byte	0x04, 0x05
        /*00a6*/ 	.short	(.L_1789 - .L_1788)
.L_1788:
        /*00a8*/ 	.word	0x00000200
        /*00ac*/ 	.word	0x00000001
        /*00b0*/ 	.word	0x00000001


	//----- nvinfo : EIATTR_CRS_STACK_SIZE
	.align		4
.L_1789:
        /*00b4*/ 	.byte	0x04, 0x1e
        /*00b6*/ 	.short	(.L_1791 - .L_1790)
.L_1790:
        /*00b8*/ 	.word	0x00000000


	//----- nvinfo : EIATTR_CBANK_PARAM_SIZE
	.align		4
.L_1791:
        /*00bc*/ 	.byte	0x03, 0x19
        /*00be*/ 	.short	0x06a0


	//----- nvinfo : EIATTR_PARAM_CBANK
	.align		4
        /*00c0*/ 	.byte	0x04, 0x0a
        /*00c2*/ 	.short	(.L_1793 - .L_1792)
	.align		4
.L_1792:
        /*00c4*/ 	.word	index@(.nv.constant0._ZN2at4cuda17kernelHistogram1DIfslLi1ELi2ELin1ELNS0_23CUDAHistogramMemoryTypeE1EZNS0_21CUDA_tensor_histogramIfsLb1EEEbNS_6TensorES4_S4_lNS_14AccumulateTypeIT0_Lb1EE4typeES8_NS0_13TensorArgTypeES9_S9_EUllE_EEvNS0_6detail10TensorInfoIT_T1_EESF_NSC_IKS6_SE_EElS8_S8_SE_T6_)
        /*00c8*/ 	.short	0x0380
        /*00ca*/ 	.short	0x06a0


	//----- nvinfo : EIATTR_SW_WAR
	.align		4
.L_1793:
        /*00cc*/ 	.byte	0x04, 0x36
        /*00ce*/ 	.short	(.L_1795 - .L_1794)
.L_1794:
        /*00d0*/ 	.word	0x00000008
.L_1795:


//--------------------- .nv.info._ZN2at4cuda17kernelHistogram1DIfslLi1ELi2ELin1ELNS0_23CUDAHistogramMemoryTypeE0EZNS0_21CUDA_tensor_histogramIfsLb1EEEbNS_6TensorES4_S4_lNS_14AccumulateTypeIT0_Lb1EE4typeES8_NS0_13TensorArgTypeES9_S9_EUllE_EEvNS0_6detail10TensorInfoIT_T1_EESF_NSC_IKS6_SE_EElS8_S8_SE_T6_ --------------------------
	.section	.nv.info._ZN2at4cuda17kernelHistogram1DIfslLi1ELi2ELin1ELNS0_23CUDAHistogramMemoryTypeE0EZNS0_21CUDA_tensor_histogramIfsLb1EEEbNS_6TensorES4_S4_lNS_14AccumulateTypeIT0_Lb1EE4typeES8_NS0_13TensorArgTypeES9_S9_EUllE_EEvNS0_6detail10TensorInfoIT_T1_EESF_NSC_IKS6_SE_EElS8_S8_SE_T6_,"",@"SHT_CUDA_INFO"
	.sectionflags	@""
	.align	4


	//----- nvinfo : EIATTR_CUDA_API_VERSION
	.align		4
        /*0000*/ 	.byte	0x04, 0x37
        /*0002*/ 	.short	(.L_1797 - .L_1796)
.L_1796:
        /*0004*/ 	.word	0x00000082


	//----- nvinfo : EIATTR_KPARAM_INFO
	.align		4
.L_1797:
        /*0008*/ 	.byte	0x04, 0x17
        /*000a*/ 	.short	(.L_1799 - .L_1798)
.L_1798:
        /*000c*/ 	.word	0x00000000
        /*0010*/ 	.short	0x0007
        /*0012*/ 	.short	0x0500
        /*0014*/ 	.byte	0x00, 0xf0, 0x81, 0x06


	//----- nvinfo : EIATTR_KPARAM_INFO
	.align		4
.L_1799:
        /*0018*/ 	.byte	0x04, 0x17
        /*001a*/ 	.short	(.L_1801 - .L_1800)
.L_1800:
        /*001c*/ 	.word	0x00000000
        /*0020*/ 	.short	0x0006
        /*0022*/ 	.short	0x04f8
        /*0024*/ 	.byte	0x00, 0xf0, 0x21, 0x00


	//----- nvinfo : EIATTR_KPARAM_INFO
	.align		4
.L_1801:
        /*0028*/ 	.byte	0x04, 0x17
        /*002a*/ 	.short	(.L_1803 - .L_1802)
.L_1802:
        /*002c*/ 	.word	0x00000000
        /*0030*/ 	.short	0x0005
        /*0032*/ 	.short	0x04f0
        /*0034*/ 	.byte	0x00, 0xf0, 0x21, 0x00


	//----- nvinfo : EIATTR_KPARAM_INFO
	.align		4
.L_1803:
        /*0038*/ 	.byte	0x04, 0x17
        /*003a*/ 	.short	(.L_1805 - .L_1804)
.L_1804:
        /*003c*/ 	.word	0x00000000
        /*0040*/ 	.short	0x0004
        /*0042*/ 	.short	0x04e8
        /*0044*/ 	.byte	0x00, 0xf0, 0x21, 0x00


	//----- nvinfo : EIATTR_KPARAM_INFO
	.align		4
.L_1805:
        /*0048*/ 	.byte	0x04, 0x17
        /*004a*/ 	.short	(.L_1807 - .L_1806)
.L_1806:
        /*004c*/ 	.word	0x00000000
        /*0050*/ 	.short	0x0003
        /*0052*/ 	.short	0x04e0
        /*0054*/ 	.byte	0x00, 0xf0, 0x21, 0x00


	//----- nvinfo : EIATTR_KPARAM_INFO
	.align		4
.L_1807:
        /*0058*/ 	.byte	0x04, 0x17
        /*005a*/ 	.short	(.L_1809 - .L_1808)
.L_1808:
        /*005c*/ 	.word	0x00000000
        /*0060*/ 	.short	0x0002
        /*0062*/ 	.short	0x0340
        /*0064*/ 	.byte	0x00, 0xf0, 0x81, 0x06


	//----- nvinfo : EIATTR_KPARAM_INFO
	.align		4
.L_1809:
        /*0068*/ 	.byte	0x04, 0x17
        /*006a*/ 	.short	(.L_1811 - .L_1810)
.L_1810:
        /*006c*/ 	.word	0x00000000
        /*0070*/ 	.short	0x0001
        /*0072*/ 	.short	0x01a0
        /*0074*/ 	.byte	0x00, 0xf0, 0x81, 0x06


	//----- nvinfo : EIATTR_KPARAM_INFO
	.align		4
.L_1811:
        /*0078*/ 	.byte	0x04, 0x17
        /*007a*/ 	.short	(.L_1813 - .L_1812)
.L_1812:
        /*007c*/ 	.word	0x00000000
        /*0080*/ 	.short	0x0000
        /*0082*/ 	.short	0x0000
        /*0084*/ 	.byte	0x00, 0xf0, 0x81, 0x06


	//----- nvinfo : EIATTR_SPARSE_MMA_MASK
	.align		4
.L_1813:
        /*0088*/ 	.byte	0x03, 0x50
        /*008a*/ 	.short	0x0000


	//----- nvinfo : EIATTR_MAXREG_COUNT
	.align		4
        /*008c*/ 	.byte	0x03, 0x1b
        /*008e*/ 	.short	0x0080


	//----- nvinfo : EIATTR_NUM_BARRIERS
	.align		4
        /*0090*/ 	.byte	0x02, 0x4c
        /*0092*/ 	.byte	0x01
	.zero		1


	//----- nvinfo : EIATTR_MERCURY_ISA_VERSION
	.align		4
        /*0094*/ 	.byte	0x03, 0x5f
        /*0096*/ 	.short	0x0101


	//----- nvinfo : EIATTR_VRC_CTA_INIT_COUNT
	.align		4
        /*0098*/ 	.byte	0x02, 0x4a
	.zero		1
	.zero		1


	//----- nvinfo : EIATTR_EXIT_INSTR_OFFSETS
	.align		4
        /*009c*/ 	.byte	0x04, 0x1c
        /*009e*/ 	.short	(.L_1815 - .L_1814)


	//   ....[0]....
.L_1814:
        /*00a0*/ 	.word	0x000042e0


	//   ....[1]....
        /*00a4*/ 	.word	0x00004420


	//----- nvinfo : EIATTR_MAX_THREADS
	.align		4
.L_1815:
        /*00a8*/ 	.byte	0x04, 0x05
        /*00aa*/ 	.short	(.L_1817 - .L_1816)
.L_1816:
        /*00ac*/ 	.word	0x00000200
        /*00b0*/ 	.word	0x00000001
        /*00b4*/ 	.word	0x00000001


	//----- nvinfo : EIATTR_CRS_STACK_SIZE
	.align		4
.L_1817:
        /*00b8*/ 	.byte	0x04, 0x1e
        /*00ba*/ 	.short	(.L_1819 - .L_1818)
.L_1818:
        /*00bc*/ 	.word	0x00000000


	//----- nvinfo : EIATTR_CBANK_PARAM_SIZE
	.align		4
.L_1819:
        /*00c0*/ 	.byte	0x03, 0x19
        /*00c2*/ 	.short	0x06a0


	//----- nvinfo : EIATTR_PARAM_CBANK
	.align		4
        /*00c4*/ 	.byte	0x04, 0x0a
        /*00c6*/ 	.short	(.L_1821 - .L_1820)
	.align		4
.L_1820:
        /*00c8*/ 	.word	index@(.nv.constant0._ZN2at4cuda17kernelHistogram1DIfslLi1ELi2ELin1ELNS0_23CUDAHistogramMemoryTypeE0EZNS0_21CUDA_tensor_histogramIfsLb1EEEbNS_6TensorES4_S4_lNS_14AccumulateTypeIT0_Lb1EE4typeES8_NS0_13TensorArgTypeES9_S9_EUllE_EEvNS0_6detail10TensorInfoIT_T1_EESF_NSC_IKS6_SE_EElS8_S8_SE_T6_)
        /*00cc*/ 	.short	0x0380
        /*00ce*/ 	.short	0x06a0


	//----- nvinfo : EIATTR_SW_WAR
	.align		4
.L_1821:
        /*00d0*/ 	.byte	0x04, 0x36
        /*00d2*/ 	.short	(.L_1823 - .L_1822)
.L_1822:
        /*00d4*/ 	.word	0x00000008
.L_1823:


//--------------------- .nv.info._ZN2at4cuda17kernelHistogram1DIdllLi1ELi2ELin1ELNS0_23CUDAHistogramMemoryTypeE1EZNS0_21CUDA_tensor_histogramIdlLb1EEEbNS_6TensorES4_S4_lNS_14AccumulateTypeIT0_Lb1EE4typeES8_NS0_13TensorArgTypeES9_S9_EUllE0_EEvNS0_6detail10TensorInfoIT_T1_EESF_NSC_IKS6_SE_EElS8_S8_SE_T6_ --------------------------
	.section	.nv.info._ZN2at4cuda17kernelHistogram1DIdllLi1ELi2ELin1ELNS0_23CUDAHistogramMemoryTypeE1EZNS0_21CUDA_tensor_histogramIdlLb1EEEbNS_6TensorES4_S4_lNS_14AccumulateTypeIT0_Lb1EE4typeES8_NS0_13TensorArgTypeES9_S9_EUllE0_EEvNS0_6detail10TensorInfoIT_T1_EESF_NSC_IKS6_SE_EElS8_S8_SE_T6_,"",@"SHT_CUDA_INFO"
	.sectionflags	@""
	.align	4


	//----- nvinfo : EIATTR_CUDA_API_VERSION
	.align		4
        /*0000*/ 	.byte	0x04, 0x37
        /*0002*/ 	.short	(.L_1825 - .L_1824)
.L_1824:
        /*0004*/ 	.word	0x00000082


	//----- nvinfo : EIATTR_KPARAM_INFO
	.align		4
.L_1825:
        /*0008*/ 	.byte	0x04, 0x17
        /*000a*/ 	.short	(.L_1827 - .L_1826)
.L_1826:
        /*000c*/ 	.word	0x00000000
        /*0010*/ 	.short	0x0007
        /*0012*/ 	.short	0x0500
        /*0014*/ 	.byte	0x00, 0xf0, 0x05, 0x00


	//----- nvinfo : EIATTR_KPARAM_INFO
	.align		4
.L_1827:
        /*0018*/ 	.byte	0x04, 0x17
        /*001a*/ 	.short	(.L_1829 - .L_1828)
.L_1828:
        /*001c*/ 	.word	0x00000000
        /*0020*/ 	.short	0x0006
        /*0022*/ 	.short	0x04f8
        /*0024*/ 	.byte	0x00, 0xf0, 0x21, 0x00


	//----- nvinfo : EIATTR_KPARAM_INFO
	.align		4
.L_1829:
        /*0028*/ 	.byte	0x04, 0x17
        /*002a*/ 	.short	(.L_1831 - .L_1830)
.L_1830:
        /*002c*/ 	.word	0x00000000
        /*0030*/ 	.short	0x0005
        /*0032*/ 	.short	0x04f0
        /*0034*/ 	.byte	0x00, 0xf0, 0x21, 0x00


	//----- nvinfo : EIATTR_KPARAM_INFO
	.align		4
.L_1831:
        /*0038*/ 	.byte	0x04, 0x17
        /*003a*/ 	.short	(.L_1833 - .L_1832)
.L_1832:
        /*003c*/ 	.word	0x00000000
        /*0040*/ 	.short	0x0004
        /*0042*/ 	.short	0x04e8
        /*0044*/ 	.byte	0x00, 0xf0, 0x21, 0x00


	//----- nvinfo : EIATTR_KPARAM_INFO
	.align		4
.L_1833:
        /*0048*/ 	.byte	0x04, 0x17
        /*004a*/ 	.short	(.L_1835 - .L_1834)
.L_1834:
        /*004c*/ 	.word	0x00000000
        /*0050*/ 	.short	0x0003
        /*0052*/ 	.short	0x04e0
        /*0054*/ 	.byte	0x00, 0xf0, 0x21, 0x00


	//----- nvinfo : EIATTR_KPARAM_INFO
	.align		4
.L_1835:
        /*0058*/ 	.byte	0x04, 0x17
        /*005a*/ 	.short	(.L_1837 - .L_1836)
.L_1836:
        /*005c*/ 	.word	0x00000000
        /*0060*/ 	.short	0x0002
        /*0062*/ 	.short	0x0340
        /*0064*/ 	.byte	0x00, 0xf0, 0x81, 0x06


	//----- nvinfo : EIATTR_KPARAM_INFO
	.align		4
.L_1837:
        /*0068*/ 	.byte	0x04, 0x17
        /*006a*/ 	.short	(.L_1839 - .L_1838)
.L_1838:
        /*006c*/ 	.word	0x00000000
        /*0070*/ 	.short	0x0001
        /*0072*/ 	.short	0x01a0
        /*0074*/ 	.byte	0x00, 0xf0, 0x81, 0x06


	//----- nvinfo : EIATTR_KPARAM_INFO
	.align		4
.L_1839:
        /*0078*/ 	.byte	0x04, 0x17
        /*007a*/ 	.short	(.L_1841 - .L_1840)
.L_1840:
        /*007c*/ 	.word	0x00000000
        /*0080*/ 	.short	0x0000
        /*0082*/ 	.short	0x0000
        /*0084*/ 	.byte	0x00, 0xf0, 0x81, 0x06


	//----- nvinfo : EIATTR_SPARSE_MMA_MASK
	.align		4
.L_1841:
        /*0088*/ 	.byte	0x03, 0x50
        /*008a*/ 	.short	0x0000


	//----- nvinfo : EIATTR_MAXREG_COUNT
	.align		4
        /*008c*/ 	.byte	0x03, 0x1b
        /*008e*/ 	.short	0x0080


	//----- nvinfo : EIATTR_MERCURY_ISA_VERSION
	.align		4
        /*0090*/ 	.byte	0x03, 0x5f
        /*0092*/ 	.short	0x0101


	//----- nvinfo : EIATTR_VRC_CTA_INIT_COUNT
	.align		4
        /*0094*/ 	.byte	0x02, 0x4a
	.zero		1
	.zero		1


	//----- nvinfo : EIATTR_EXIT_INSTR_OFFSETS
	.align		4
        /*0098*/ 	.byte	0x04, 0x1c
        /*009a*/ 	.short	(.L_1843 - .L_1842)


	//   ....[0]....
.L_1842:
        /*009c*/ 	.word	0x00000080


	//   ....[1]....
        /*00a0*/ 	.word	0x00003d40


	//----- nvinfo : EIATTR_MAX_THREADS
	.align		4
.L_1843:
        /*00a4*/ 	.byte	0x04, 0x05
        /*00a6*/ 	.short	(.L_1845 - .L_1844)
.L_1844:
        /*00a8*/ 	.word	0x00000200
        /*00ac*/ 	.word	0x00000001
        /*00b0*/ 	.word	0x00000001


	//----- nvinfo : EIATTR_CRS_STACK_SIZE
	.align		4
.L_1845:
        /*00b4*/ 	.byte	0x04, 0x1e
        /*00b6*/ 	.short	(.L_1847 - .L_1846)
.L_1846:
        /*00b8*/ 	.word	0x00000000


	//----- nvinfo : EIATTR_CBANK_PARAM_SIZE
	.align		4
.L_1847:
        /*00bc*/ 	.byte	0x03, 0x19
        /*00be*/ 	.short	0x0501


	//----- nvinfo : EIATTR_PARAM_CBANK
	.align		4
        /*00c0*/ 	.byte	0x04, 0x0a
        /*00c2*/ 	.short	(.L_1849 - .L_1848)
	.align		4
.L_1848:
        /*00c4*/ 	.word	index@(.nv.constant0._ZN2at4cuda17kernelHistogram1DIdllLi1ELi2ELin1ELNS0_23CUDAHistogramMemoryTypeE1EZNS0_21CUDA_tensor_histogramIdlLb1EEEbNS_6TensorES4_S4_lNS_14AccumulateTypeIT0_Lb1EE4typeES8_NS0_13TensorArgTypeES9_S9_EUllE0_EEvNS0_6detail10TensorInfoIT_T1_EESF_NSC_IKS6_SE_EElS8_S8_SE_T6_)
        /*00c8*/ 	.short	0x0380
        /*00ca*/ 	.short	0x0501


	//----- nvinfo : EIATTR_SW_WAR
	.align		4
.L_1849:
        /*00cc*/ 	.byte	0x04, 0x36
        /*00ce*/ 	.short	(.L_1851 - .L_1850)
.L_1850:
        /*00d0*/ 	.word	0x00000008
.L_1851:


//--------------------- .nv.info._ZN2at4cuda17kernelHistogram1DIdllLi1ELi2ELin1ELNS0_23CUDAHistogramMemoryTypeE0EZNS0_21CUDA_tensor_histogramIdlLb1EEEbNS_6TensorES4_S4_lNS_14AccumulateTypeIT0_Lb1EE4typeES8_NS0_13TensorArgTypeES9_S9_EUllE0_EEvNS0_6detail10TensorInfoIT_T1_EESF_NSC_IKS6_SE_EElS8_S8_SE_T6_ --------------------------
	.section	.nv.info._ZN2at4cuda17kernelHistogram1DIdllLi1ELi2ELin1ELNS0_23CUDAHistogramMemoryTypeE0EZNS0_21CUDA_tensor_histogramIdlLb1EEEbNS_6TensorES4_S4_lNS_14AccumulateTypeIT0_Lb1EE4typeES8_NS0_13TensorArgTypeES9_S9_EUllE0_EEvNS0_6detail10TensorInfoIT_T1_EESF_NSC_IKS6_SE_EElS8_S8_SE_T6_,"",@"SHT_CUDA_INFO"
	.sectionflags	@""
	.align	4


	//----- nvinfo : EIATTR_CUDA_API_VERSION
	.align		4
        /*0000*/ 	.byte	0x04, 0x37
        /*0002*/ 	.short	(.L_1853 - .L_1852)
.L_1852:
        /*0004*/ 	.word	0x00000082


	//----- nvinfo : EIATTR_KPARAM_INFO
	.align		4
.L_1853:
        /*0008*/ 	.byte	0x04, 0x17
        /*000a*/ 	.short	(.L_1855 - .L_1854)
.L_1854:
        /*000c*/ 	.word	0x00000000
        /*0010*/ 	.short	0x0007
        /*0012*/ 	.short	0x0500
        /*0014*/ 	.byte	0x00, 0xf0, 0x05, 0x00


	//----- nvinfo : EIATTR_KPARAM_INFO
	.align		4
.L_1855:
        /*0018*/ 	.byte	0x04, 0x17
        /*001a*/ 	.short	(.L_1857 - .L_1856)
.L_1856:
        /*001c*/ 	.word	0x00000000
        /*0020*/ 	.short	0x0006
        /*0022*/ 	.short	0x04f8
        /*0024*/ 	.byte	0x00, 0xf0, 0x21, 0x00


	//----- nvinfo : EIATTR_KPARAM_INFO
	.align		4
.L_1857:
        /*0028*/ 	.byte	0x04, 0x17
        /*002a*/ 	.short	(.L_1859 - .L_1858)
.L_1858:
        /*002c*/ 	.word	0x00000000
        /*0030*/ 	.short	0x0005
        /*0032*/ 	.short	0x04f0
        /*0034*/ 	.byte	0x00, 0xf0, 0x21, 0x00


	//----- nvinfo : EIATTR_KPARAM_INFO
	.align		4
.L_1859:
        /*0038*/ 	.byte	0x04, 0x17
        /*003a*/ 	.short	(.L_1861 - .L_1860)
.L_1860:
        /*003c*/ 	.word	0x00000000
        /*0040*/ 	.short	0x0004
        /*0042*/ 	.short	0x04e8
        /*0044*/ 	.byte	0x00, 0xf0, 0x21, 0x00


	//----- nvinfo : EIATTR_KPARAM_INFO
	.align		4
.L_1861:
        /*0048*/ 	.byte	0x04, 0x17
        /*004a*/ 	.short	(.L_1863 - .L_1862)
.L_1862:
        /*004c*/ 	.word	0x00000000
        /*0050*/ 	.short	0x0003
        /*0052*/ 	.short	0x04e0
        /*0054*/ 	.byte	0x00, 0xf0, 0x21, 0x00


	//----- nvinfo : EIATTR_KPARAM_INFO
	.align		4
.L_1863:
        /*0058*/ 	.byte	0x04, 0x17
        /*005a*/ 	.short	(.L_1865 - .L_1864)
.L_1864:
        /*005c*/ 	.word	0x00000000
        /*0060*/ 	.short	0x0002
        /*0062*/ 	.short	0x0340
        /*0064*/ 	.byte	0x00, 0xf0, 0x81, 0x06


	//----- nvinfo : EIATTR_KPARAM_INFO
	.align		4
.L_1865:
        /*0068*/ 	.byte	0x04, 0x17
        /*006a*/ 	.short	(.L_1867 - .L_1866)
.L_1866:
        /*006c*/ 	.word	0x00000000
        /*0070*/ 	.short	0x0001
        /*0072*/ 	.short	0x01a0
        /*0074*/ 	.byte	0x00, 0xf0, 0x81, 0x06


	//----- nvinfo : EIATTR_KPARAM_INFO
	.align		4
.L_1867:
        /*0078*/ 	.byte	0x04, 0x17
        /*007a*/ 	.short	(.L_1869 - .L_1868)
.L_1868:
        /*007c*/ 	.word	0x00000000
        /*0080*/ 	.short	0x0000
        /*0082*/ 	.short	0x0000
        /*0084*/ 	.byte	0x00, 0xf0, 0x81, 0x06


	//----- nvinfo : EIATTR_SPARSE_MMA_MASK
	.align		4
.L_1869:
        /*0088*/ 	.byte	0x03, 0x50
        /*008a*/ 	.short	0x0000


	//----- nvinfo : EIATTR_MAXREG_COUNT
	.align		4
        /*008c*/ 	.byte	0x03, 0x1b
        /*008e*/ 	.short	0x0080


	//----- nvinfo : EIATTR_NUM_BARRIERS
	.align		4
        /*0090*/ 	.byte	0x02, 0x4c
        /*0092*/ 	.byte	0x01
	.zero		1


	//----- nvinfo : EIATTR_MERCURY_ISA_VERSION
	.align		4
        /*0094*/ 	.byte	0x03, 0x5f
        /*0096*/ 	.short	0x0101


	//----- nvinfo : EIATTR_VRC_CTA_INIT_COUNT
	.align		4
        /*0098*/ 	.byte	0x02, 0x4a
	.zero		1
	.zero		1


	//----- nvinfo : EIATTR_EXIT_INSTR_OFFSETS
	.align		4
        /*009c*/ 	.byte	0x04, 0x1c
        /*009e*/ 	.short	(.L_1871 - .L_1870)


	//   ....[0]....
.L_1870:
        /*00a0*/ 	.word	0x00004240


	//   ....[1]....
        /*00a4*/ 	.word	0x00004380


	//----- nvinfo : EIATTR_MAX_THREADS
	.align		4
.L_1871:
        /*00a8*/ 	.byte	0x04, 0x05
        /*00aa*/ 	.short	(.L_1873 - .L_1872)
.L_1872:
        /*00ac*/ 	.word	0x00000200
        /*00b0*/ 	.word	0x00000001
        /*00b4*/ 	.word	0x00000001


	//----- nvinfo : EIATTR_CRS_STACK_SIZE
	.align		4
.L_1873:
        /*00b8*/ 	.byte	0x04, 0x1e
        /*00ba*/ 	.short	(.L_1875 - .L_1874)
.L_1874:
        /*00bc*/ 	.word	0x00000000


	//----- nvinfo : EIATTR_CBANK_PARAM_SIZE
	.align		4
.L_1875:
        /*00c0*/ 	.byte	0x03, 0x19
        /*00c2*/ 	.short	0x0501


	//----- nvinfo : EIATTR_PARAM_CBANK
	.align		4
        /*00c4*/ 	.byte	0x04, 0x0a
        /*00c6*/ 	.short	(.L_1877 - .L_1876)
	.align		4
.L_1876:
        /*00c8*/ 	.word	index@(.nv.constant0._ZN2at4cuda17kernelHistogram1DIdllLi1ELi2ELin1ELNS0_23CUDAHistogramMemoryTypeE0EZNS0_21CUDA_tensor_histogramIdlLb1EEEbNS_6TensorES4_S4_lNS_14AccumulateTypeIT0_Lb1EE4typeES8_NS0_13TensorArgTypeES9_S9_EUllE0_EEvNS0_6detail10TensorInfoIT_T1_EESF_NSC_IKS6_SE_EElS8_S8_SE_T6_)
        /*00cc*/ 	.short	0x0380
        /*00ce*/ 	.short	0x0501


	//----- nvinfo : EIATTR_SW_WAR
	.align		4
.L_1877:
        /*00d0*/ 	.byte	0x04, 0x36
        /*00d2*/ 	.short	(.L_1879 - .L_1878)
.L_1878:
        /*00d4*/ 	.word	0x00000008
.L_1879:


//--------------------- .nv.info._ZN2at4cuda17kernelHistogram1DIdllLi1ELi2ELin1ELNS0_23CUDAHistogramMemoryTypeE1EZNS0_21CUDA_tensor_histogramIdlLb1EEEbNS_6TensorES4_S4_lNS_14AccumulateTypeIT0_Lb1EE4typeES8_NS0_13TensorArgTypeES9_S9_EUllE_EEvNS0_6detail10TensorInfoIT_T1_EESF_NSC_IKS6_SE_EElS8_S8_SE_T6_ --------------------------
	.section	.nv.info._ZN2at4cuda17kernelHistogram1DIdllLi1ELi2ELin1ELNS0_23CUDAHistogramMemoryTypeE1EZNS0_21CUDA_tensor_histogramIdlLb1EEEbNS_6TensorES4_S4_lNS_14AccumulateTypeIT0_Lb1EE4typeES8_NS0_13TensorArgTypeES9_S9_EUllE_EEvNS0_6detail10TensorInfoIT_T1_EESF_NSC_IKS6_SE_EElS8_S8_SE_T6_,"",@"SHT_CUDA_INFO"
	.sectionflags	@""
	.align	4


	//----- nvinfo : EIATTR_CUDA_API_VERSION
	.align		4
        /*0000*/ 	.byte	0x04, 0x37
        /*0002*/ 	.short	(.L_1881 - .L_1880)
.L_1880:
        /*0004*/ 	.word	0x00000082


	//----- nvinfo : EIATTR_KPARAM_INFO
	.align		4
.L_1881:
        /*0008*/ 	.byte	0x04, 0x17
        /*000a*/ 	.short	(.L_1883 - .L_1882)
.L_1882:
        /*000c*/ 	.word	0x00000000
        /*0010*/ 	.short	0x0007
        /*0012*/ 	.short	0x0500
        /*0014*/ 	.byte	0x00, 0xf0, 0x81, 0x06


	//----- nvinfo : EIATTR_KPARAM_INFO
	.align		4
.L_1883:
        /*0018*/ 	.byte	0x04, 0x17
        /*001a*/ 	.short	(.L_1885 - .L_1884)
.L_1884:
        /*001c*/ 	.word	0x00000000
        /*0020*/ 	.short	0x0006
        /*0022*/ 	.short	0x04f8
        /*0024*/ 	.byte	0x00, 0xf0, 0x21, 0x00


	//----- nvinfo : EIATTR_KPARAM_INFO
	.align		4
.L_1885:
        /*0028*/ 	.byte	0x04, 0x17
        /*002a*/ 	.short	(.L_1887 - .L_1886)
.L_1886:
        /*002c*/ 	.word	0x00000000
        /*0030*/ 	.short	0x0005
        /*0032*/ 	.short	0x04f0
        /*0034*/ 	.byte	0x00, 0xf0, 0x21, 0x00


	//----- nvinfo : EIATTR_KPARAM_INFO
	.align		4
.L_1887:
        /*0038*/ 	.byte	0x04, 0x17
        /*003a*/ 	.short	(.L_1889 - .L_1888)
.L_1888:
        /*003c*/ 	.word	0x00000000
        /*0040*/ 	.short	0x0004
        /*0042*/ 	.short	0x04e8
        /*0044*/ 	.byte	0x00, 0xf0, 0x21, 0x00


	//----- nvinfo : EIATTR_KPARAM_INFO
	.align		4
.L_1889:
        /*0048*/ 	.byte	0x04, 0x17
        /*004a*/ 	.short	(.L_1891 - .L_1890)
.L_1890:
        /*004c*/ 	.word	0x00000000
        /*0050*/ 	.short	0x0003
        /*0052*/ 	.short	0x04e0
        /*0054*/ 	.byte	0x00, 0xf0, 0x21, 0x00


	//----- nvinfo : EIATTR_KPARAM_INFO
	.align		4
.L_1891:
        /*0058*/ 	.byte	0x04, 0x17
        /*005a*/ 	.short	(.L_1893 - .L_1892)
.L_1892:
        /*005c*/ 	.word	0x00000000
        /*0060*/ 	.short	0x0002
        /*0062*/ 	.short	0x0340
        /*0064*/ 	.byte	0x00, 0xf0, 0x81, 0x06


	//----- nvinfo : EIATTR_KPARAM_INFO
	.align		4
.L_1893:
        /*0068*/ 	.byte	0x04, 0x17
        /*006a*/ 	.short	(.L_1895 - .L_1894)
.L_1894:
        /*006c*/ 	.word	0x00000000
        /*0070*/ 	.short	0x0001
        /*0072*/ 	.short	0x01a0
        /*0074*/ 	.byte	0x00, 0xf0, 0x81, 0x06


	//----- nvinfo : EIATTR_KPARAM_INFO
	.align		4
.L_1895:
        /*0078*/ 	.byte	0x04, 0x17
        /*007a*/ 	.short	(.L_1897 - .L_1896)
.L_1896:
        /*007c*/ 	.word	0x00000000
        /*0080*/ 	.short	0x0000
        /*0082*/ 	.short	0x0000
        /*0084*/ 	.byte	0x00, 0xf0, 0x81, 0x06


	//----- nvinfo : EIATTR_SPARSE_MMA_MASK
	.align		4
.L_1897:
        /*0088*/ 	.byte	0x03, 0x50
        /*008a*/ 	.short	0x0000


	//----- nvinfo : EIATTR_MAXREG_COUNT
	.align		4
        /*008c*/ 	.byte	0x03, 0x1b
        /*008e*/ 	.short	0x0080


	//----- nvinfo : EIATTR_MERCURY_ISA_VERSION
	.align		4
        /*0090*/ 	.byte	0x03, 0x5f
        /*0092*/ 	.short	0x0101


	//----- nvinfo : EIATTR_VRC_CTA_INIT_COUNT
	.align		4
        /*0094*/ 	.byte	0x02, 0x4a
	.zero		1
	.zero		1


	//----- nvinfo : EIATTR_EXIT_INSTR_OFFSETS
	.align		4
        /*0098*/ 	.byte	0x04, 0x1c
        /*009a*/ 	.short	(.L_1899 - .L_1898)


	//   ....[0]....
.L_1898:
        /*009c*/ 	.word	0x00000080


	//   ....[1]....
        /*00a0*/ 	.word	0x00003db0


	//----- nvinfo : EIATTR_MAX_THREADS
	.align		4
.L_1899:
        /*00a4*/ 	.byte	0x04, 0x05
        /*00a6*/ 	.short	(.L_1901 - .L_1900)
.L_1900:
        /*00a8*/ 	.word	0x00000200
        /*00ac*/ 	.word	0x00000001
        /*00b0*/ 	.word	0x00000001


	//----- nvinfo : EIATTR_CRS_STACK_SIZE
	.align		4
.L_1901:
        /*00b4*/ 	.byte	0x04, 0x1e
        /*00b6*/ 	.short	(.L_1903 - .L_1902)
.L_1902:
        /*00b8*/ 	.word	0x00000000


	//----- nvinfo : EIATTR_CBANK_PARAM_SIZE
	.align		4
.L_1903:
        /*00bc*/ 	.byte	0x03, 0x19
        /*00be*/ 	.short	0x06a0


	//----- nvinfo : EIATTR_PARAM_CBANK
	.align		4
        /*00c0*/ 	.byte	0x04, 0x0a
        /*00c2*/ 	.short	(.L_1905 - .L_1904)
	.align		4
.L_1904:
        /*00c4*/ 	.word	index@(.nv.constant0._ZN2at4cuda17kernelHistogram1DIdllLi1ELi2ELin1ELNS0_23CUDAHistogramMemoryTypeE1EZNS0_21CUDA_tensor_histogramIdlLb1EEEbNS_6TensorES4_S4_lNS_14AccumulateTypeIT0_Lb1EE4typeES8_NS0_13TensorArgTypeES9_S9_EUllE_EEvNS0_6detail10TensorInfoIT_T1_EESF_NSC_IKS6_SE_EElS8_S8_SE_T6_)
        /*00c8*/ 	.short	0x0380
        /*00ca*/ 	.short	0x06a0


	//----- nvinfo : EIATTR_SW_WAR
	.align		4
.L_1905:
        /*00cc*/ 	.byte	0x04, 0x36
        /*00ce*/ 	.short	(.L_1907 - .L_1906)
.L_1906:
        /*00d0*/ 	.word	0x00000008
.L_1907:


//--------------------- .nv.info._ZN2at4cuda17kernelHistogram1DIdllLi1ELi2ELin1ELNS0_23CUDAHistogramMemoryTypeE0EZNS0_21CUDA_tensor_histogramIdlLb1EEEbNS_6TensorES4_S4_lNS_14AccumulateTypeIT0_Lb1EE4typeES8_NS0_13TensorArgTypeES9_S9_EUllE_EEvNS0_6detail10TensorInfoIT_T1_EESF_NSC_IKS6_SE_EElS8_S8_SE_T6_ --------------------------
	.section	.nv.info._ZN2at4cuda17kernelHistogram1DIdllLi1ELi2ELin1ELNS0_23CUDAHistogramMemoryTypeE0EZNS0_21CUDA_tensor_histogramIdlLb1EEEbNS_6TensorES4_S4_lNS_14AccumulateTypeIT0_Lb1EE4typeES8_NS0_13TensorArgTypeES9_S9_EUllE_EEvNS0_6detail10TensorInfoIT_T1_EESF_NSC_IKS6_SE_EElS8_S8_SE_T6_,"",@"SHT_CUDA_INFO"
	.sectionflags	@""
	.align	4


	//----- nvinfo : EIATTR_CUDA_API_VERSION
	.align		4
        /*0000*/ 	.byte	0x04, 0x37
        /*0002*/ 	.short	(.L_1909 - .L_1908)
.L_1908:
        /*0004*/ 	.word	0x00000082


	//----- nvinfo : EIATTR_KPARAM_INFO
	.align		4
.L_1909:
        /*0008*/ 	.byte	0x04, 0x17
        /*000a*/ 	.short	(.L_1911 - .L_1910)
.L_1910:
        /*000c*/ 	.word	0x00000000
        /*0010*/ 	.short	0x0007
        /*0012*/ 	.short	0x0500
        /*0014*/ 	.byte	0x00, 0xf0, 0x81, 0x06


	//----- nvinfo : EIATTR_KPARAM_INFO
	.align		4
.L_1911:
        /*0018*/ 	.byte	0x04, 0x17
        /*001a*/ 	.short	(.L_1913 - .L_1912)
.L_1912:
        /*001c*/ 	.word	0x00000000
        /*0020*/ 	.short	0x0006
        /*0022*/ 	.short	0x04f8
        /*0024*/ 	.byte	0x00, 0xf0, 0x21, 0x00


	//----- nvinfo : EIATTR_KPARAM_INFO
	.align		4
.L_1913:
        /*0028*/ 	.byte	0x04, 0x17
        /*002a*/ 	.short	(.L_1915 - .L_1914)
.L_1914:
        /*002c*/ 	.word	0x00000000
        /*0030*/ 	.short	0x0005
        /*0032*/ 	.short	0x04f0
        /*0034*/ 	.byte	0x00, 0xf0, 0x21, 0x00


	//----- nvinfo : EIATTR_KPARAM_INFO
	.align		4
.L_1915:
        /*0038*/ 	.byte	0x04, 0x17
        /*003a*/ 	.short	(.L_1917 - .L_1916)
.L_1916:
        /*003c*/ 	.word	0x00000000
        /*0040*/ 	.short	0x0004
        /*0042*/ 	.short	0x04e8
        /*0044*/ 	.byte	0x00, 0xf0, 0x21, 0x00


	//----- nvinfo : EIATTR_KPARAM_INFO
	.align		4
.L_1917:
        /*0048*/ 	.byte	0x04, 0x17
        /*004a*/ 	.short	(.L_1919 - .L_1918)
.L_1918:
        /*004c*/ 	.word	0x00000000
        /*0050*/ 	.short	0x0003
        /*0052*/ 	.short	0x04e0
        /*0054*/ 	.byte	0x00, 0xf0, 0x21, 0x00


	//----- nvinfo : EIATTR_KPARAM_INFO
	.align		4
.L_1919:
        /*0058*/ 	.byte	0x04, 0x17
        /*005a*/ 	.short	(.L_1921 - .L_1920)
.L_1920:
        /*005c*/ 	.word	0x00000000
        /*0060*/ 	.short	0x0002
        /*0062*/ 	.short	0x0340
        /*0064*/ 	.byte	0x00, 0xf0, 0x81, 0x06


	//----- nvinfo : EIATTR_KPARAM_INFO
	.align		4
.L_1921:
        /*0068*/ 	.byte	0x04, 0x17
        /*006a*/ 	.short	(.L_1923 - .L_1922)
.L_1922:
        /*006c*/ 	.word	0x00000000
        /*0070*/ 	.short	0x0001
        /*0072*/ 	.short	0x01a0
        /*0074*/ 	.byte	0x00, 0xf0, 0x81, 0x06


	//----- nvinfo : EIATTR_KPARAM_INFO
	.align		4
.L_1923:
        /*0078*/ 	.byte	0x04, 0x17
        /*007a*/ 	.short	(.L_1925 - .L_1924)
.L_1924:
        /*007c*/ 	.word	0x00000000
        /*0080*/ 	.short	0x0000
        /*0082*/ 	.short	0x0000
        /*0084*/ 	.byte	0x00, 0xf0, 0x81, 0x06


	//----- nvinfo : EIATTR_SPARSE_MMA_MASK
	.align		4
.L_1925:
        /*0088*/ 	.byte	0x03, 0x50
        /*008a*/ 	.short	0x0000


	//----- nvinfo : EIATTR_MAXREG_COUNT
	.align		4
        /*008c*/ 	.byte	0x03, 0x1b
        /*008e*/ 	.short	0x0080


	//----- nvinfo : EIATTR_NUM_BARRIERS
	.align		4
        /*0090*/ 	.byte	0x02, 0x4c
        /*0092*/ 	.byte	0x01
	.zero		1


	//----- nvinfo : EIATTR_MERCURY_ISA_VERSION
	.align		4
        /*0094*/ 	.byte	0x03, 0x5f
        /*0096*/ 	.short	0x0101


	//----- nvinfo : EIATTR_VRC_CTA_INIT_COUNT
	.align		4
        /*0098*/ 	.byte	0x02, 0x4a
	.zero		1
	.zero		1


	//----- nvinfo : EIATTR_EXIT_INSTR_OFFSETS
	.align		4
        /*009c*/ 	.byte	0x04, 0x1c
        /*009e*/ 	.short	(.L_1927 - .L_1926)


	//   ....[0]....
.L_1926:
        /*00a0*/ 	.word	0x000042d0


	//   ....[1]....
        /*00a4*/ 	.word	0x00004410


	//----- nvinfo : EIATTR_MAX_THREADS
	.align		4
.L_1927:
        /*00a8*/ 	.byte	0x04, 0x05
        /*00aa*/ 	.short	(.L_1929 - .L_1928)
.L_1928:
        /*00ac*/ 	.word	0x00000200
        /*00b0*/ 	.word	0x00000001
        /*00b4*/ 	.word	0x00000001


	//----- nvinfo : EIATTR_CRS_STACK_SIZE
	.align		4
.L_1929:
        /*00b8*/ 	.byte	0x04, 0x1e
        /*00ba*/ 	.short	(.L_1931 - .L_1930)
.L_1930:
        /*00bc*/ 	.word	0x00000000


	//----- nvinfo : EIATTR_CBANK_PARAM_SIZE
	.align		4
.L_1931:
        /*00c0*/ 	.byte	0x03, 0x19
        /*00c2*/ 	.short	0x06a0


	//----- nvinfo : EIATTR_PARAM_CBANK
	.align		4
        /*00c4*/ 	.byte	0x04, 0x0a
        /*00c6*/ 	.short	(.L_1933 - .L_1932)
	.align		4
.L_1932:
        /*00c8*/ 	.word	index@(.nv.constant0._ZN2at4cuda17kernelHistogram1DIdllLi1ELi2ELin1ELNS0_23CUDAHistogramMemoryTypeE0EZNS0_21CUDA_tensor_histogramIdlLb1EEEbNS_6TensorES4_S4_lNS_14AccumulateTypeIT0_Lb1EE4typeES8_NS0_13TensorArgTypeES9_S9_EUllE_EEvNS0_6detail10TensorInfoIT_T1_EESF_NSC_IKS6_SE_EElS8_S8_SE_T6_)
        /*00cc*/ 	.short	0x0380
        /*00ce*/ 	.short	0x06a0


	//----- nvinfo : EIATTR_SW_WAR
	.align		4
.L_1933:
        /*00d0*/ 	.byte	0x04, 0x36
        /*00d2*/ 	.short	(.L_1935 - .L_1934)
.L_1934:
        /*00d4*/ 	.word	0x00000008
.L_1935:


//--------------------- .nv.info._ZN2at4cuda17kernelHistogram1DIlllLi1ELi2ELin1ELNS0_23CUDAHistogramMemoryTypeE1EZNS0_21CUDA_tensor_histogramIllLb0EEEbNS_6TensorES4_S4_lNS_14AccumulateTypeIT0_Lb1EE4typeES8_NS0_13TensorArgTypeES9_S9_EUllE0_EEvNS0_6detail10TensorInfoIT_T1_EESF_NSC_IKS6_SE_EElS8_S8_SE_T6_ --------------------------
	.section	.nv.info._ZN2at4cuda17kernelHistogram1DIlllLi1ELi2ELin1ELNS0_23CUDAHistogramMemoryTypeE1EZNS0_21CUDA_tensor_histogramIllLb0EEEbNS_6TensorES4_S4_lNS_14AccumulateTypeIT0_Lb1EE4typeES8_NS0_13TensorArgTypeES9_S9_EUllE0_EEvNS0_6detail10TensorInfoIT_T1_EESF_NSC_IKS6_SE_EElS8_S8_SE_T6_,"",@"SHT_CUDA_INFO"
	.sectionflags	@""
	.align	4


	//----- nvinfo : EIATTR_CUDA_API_VERSION
	.align		4
        /*0000*/ 	.byte	0x04, 0x37
        /*0002*/ 	.short	(.L_1937 - .L_1936)
.L_1936:
        /*0004*/ 	.word	0x00000082


	//----- nvinfo : EIATTR_KPARAM_INFO
	.align		4
.L_1937:
        /*0008*/ 	.byte	0x04, 0x17
        /*000a*/ 	.short	(.L_1939 - .L_1938)
.L_1938:
        /*000c*/ 	.word	0x00000000
        /*0010*/ 	.short	0x0007
        /*0012*/ 	.short	0x0500
        /*0014*/ 	.byte	0x00, 0xf0, 0x05, 0x00


	//----- nvinfo : EIATTR_KPARAM_INFO
	.align		4
.L_1939:
        /*0018*/ 	.byte	0x04, 0x17
        /*001a*/ 	.short	(.L_1941 - .L_1940)
.L_1940:
        /*001c*/ 	.word	0x00000000
        /*0020*/ 	.short	0x0006
        /*0022*/ 	.short	0x04f8
        /*0024*/ 	.byte	0x00, 0xf0, 0x21, 0x00


	//----- nvinfo : EIATTR_KPARAM_INFO
	.align		4
.L_1941:
        /*0028*/ 	.byte	0x04, 0x17
        /*002a*/ 	.short	(.L_1943 - .L_1942)
.L_1942:
        /*002c*/ 	.word	0x00000000
        /*0030*/ 	.short	0x0005
        /*0032*/ 	.short	0x04f0
        /*0034*/ 	.byte	0x00, 0xf0, 0x21, 0x00


	//----- nvinfo : EIATTR_KPARAM_INFO
	.align		4
.L_1943:
        /*0038*/ 	.byte	0x04, 0x17
        /*003a*/ 	.short	(.L_1945 - .L_1944)
.L_1944:
        /*003c*/ 	.word	0x00000000
        /*0040*/ 	.short	0x0004
        /*0042*/ 	.short	0x04e8
        /*0044*/ 	.byte	0x00, 0xf0, 0x21, 0x00


	//----- nvinfo : EIATTR_KPARAM_INFO
	.align		4
.L_1945:
        /*0048*/ 	.byte	0x04, 0x17
        /*004a*/ 	.short	(.L_1947 - .L_1946)
.L_1946:
        /*004c*/ 	.word	0x00000000
        /*0050*/ 	.short	0x0003
        /*0052*/ 	.short	0x04e0
        /*0054*/ 	.byte	0x00, 0xf0, 0x21, 0x00


	//----- nvinfo : EIATTR_KPARAM_INFO
	.align		4
.L_1947:
        /*0058*/ 	.byte	0x04, 0x17
        /*005a*/ 	.short	(.L_1949 - .L_1948)
.L_1948:
        /*005c*/ 	.word	0x00000000
        /*0060*/ 	.short	0x0002
        /*0062*/ 	.short	0x0340
        /*0064*/ 	.byte	0x00, 0xf0, 0x81, 0x06


	//----- nvinfo : EIATTR_KPARAM_INFO
	.align		4
.L_1949:
        /*0068*/ 	.byte	0x04, 0x17
        /*006a*/ 	.short	(.L_1951 - .L_1950)
.L_1950:
        /*006c*/ 	.word	0x00000000
        /*0070*/ 	.short	0x0001
        /*0072*/ 	.short	0x01a0
        /*0074*/ 	.byte	0x00, 0xf0, 0x81, 0x06


	//----- nvinfo : EIATTR_KPARAM_INFO
	.align		4
.L_1951:
        /*0078*/ 	.byte	0x04, 0x17
        /*007a*/ 	.short	(.L_1953 - .L_1952)
.L_1952:
        /*007c*/ 	.word	0x00000000
        /*0080*/ 	.short	0x0000
        /*0082*/ 	.short	0x0000
        /*0084*/ 	.byte	0x00, 0xf0, 0x81, 0x06


	//----- nvinfo : EIATTR_SPARSE_MMA_MASK
	.align		4
.L_1953:
        /*0088*/ 	.byte	0x03, 0x50
        /*008a*/ 	.short	0x0000


	//----- nvinfo : EIATTR_MAXREG_COUNT
	.align		4
        /*008c*/ 	.byte	0x03, 0x1b
        /*008e*/ 	.short	0x0080


	//----- nvinfo : EIATTR_MERCURY_ISA_VERSION
	.align		4
        /*0090*/ 	.byte	0x03, 0x5f
        /*0092*/ 	.short	0x0101


	//----- nvinfo : EIATTR_VRC_CTA_INIT_COUNT
	.align		4
        /*0094*/ 	.byte	0x02, 0x4a
	.zero		1
	.zero		1


	//----- nvinfo : EIATTR_EXIT_INSTR_OFFSETS
	.align		4
        /*0098*/ 	.byte	0x04, 0x1c
        /*009a*/ 	.short	(.L_1955 - .L_1954)


	//   ....[0]....
.L_1954:
        /*009c*/ 	.word	0x00000080


	//   ....[1]....
        /*00a0*/ 	.word	0x00003c20


	//   ....[2]....
        /*00a4*/ 	.word	0x000044b0


	//   ....[3]....
        /*00a8*/ 	.word	0x00005560


	//----- nvinfo : EIATTR_MAX_THREADS
	.align		4
.L_1955:
        /*00ac*/ 	.byte	0x04, 0x05
        /*00ae*/ 	.short	(.L_1957 - .L_1956)
.L_1956:
        /*00b0*/ 	.word	0x00000200
        /*00b4*/ 	.word	0x00000001
        /*00b8*/ 	.word	0x00000001


	//----- nvinfo : EIATTR_CRS_STACK_SIZE
	.align		4
.L_1957:
        /*00bc*/ 	.byte	0x04, 0x1e
        /*00be*/ 	.short	(.L_1959 - .L_1958)
.L_1958:
        /*00c0*/ 	.word	0x00000000


	//----- nvinfo : EIATTR_CBANK_PARAM_SIZE
	.align		4
.L_1959:
        /*00c4*/ 	.byte	0x03, 0x19
        /*00c6*/ 	.short	0x0501


	//----- nvinfo : EIATTR_PARAM_CBANK
	.align		4
        /*00c8*/ 	.byte	0x04, 0x0a
        /*00ca*/ 	.short	(.L_1961 - .L_1960)
	.align		4
.L_1960:
        /*00cc*/ 	.word	index@(.nv.constant0._ZN2at4cuda17kernelHistogram1DIlllLi1ELi2ELin1ELNS0_23CUDAHistogramMemoryTypeE1EZNS0_21CUDA_tensor_histogramIllLb0EEEbNS_6TensorES4_S4_lNS_14AccumulateTypeIT0_Lb1EE4typeES8_NS0_13TensorArgTypeES9_S9_EUllE0_EEvNS0_6detail10TensorInfoIT_T1_EESF_NSC_IKS6_SE_EElS8_S8_SE_T6_)
        /*00d0*/ 	.short	0x0380
        /*00d2*/ 	.short	0x0501


	//----- nvinfo : EIATTR_SW_WAR
	.align		4
.L_1961:
        /*00d4*/ 	.byte	0x04, 0x36
        /*00d6*/ 	.short	(.L_1963 - .L_1962)
.L_1962:
        /*00d8*/ 	.word	0x00000008
.L_1963:


//--------------------- .nv.info._ZN2at4cuda17kernelHistogram1DIlllLi1ELi2ELin1ELNS0_23CUDAHistogramMemoryTypeE0EZNS0_21CUDA_tensor_histogramIllLb0EEEbNS_6TensorES4_S4_lNS_14AccumulateTypeIT0_Lb1EE4typeES8_NS0_13TensorArgTypeES9_S9_EUllE0_EEvNS0_6detail10TensorInfoIT_T1_EESF_NSC_IKS6_SE_EElS8_S8_SE_T6_ --------------------------
	.section	.nv.info._ZN2at4cuda17kernelHistogram1DIlllLi1ELi2ELin1ELNS0_23CUDAHistogramMemoryTypeE0EZNS0_21CUDA_tensor_histogramIllLb0EEEbNS_6TensorES4_S4_lNS_14AccumulateTypeIT0_Lb1EE4typeES8_NS0_13TensorArgTypeES9_S9_EUllE0_EEvNS0_6detail10TensorInfoIT_T1_EESF_NSC_IKS6_SE_EElS8_S8_SE_T6_,"",@"SHT_CUDA_INFO"
	.sectionflags	@""
	.align	4


	//----- nvinfo : EIATTR_CUDA_API_VERSION
	.align		4
        /*0000*/ 	.byte	0x04, 0x37
        /*0002*/ 	.short	(.L_1965 - .L_1964)
.L_1964:
        /*0004*/ 	.word	0x00000082


	//----- nvinfo : EIATTR_KPARAM_INFO
	.align		4
.L_1965:
        /*0008*/ 	.byte	0x04, 0x17
        /*000a*/ 	.short	(.L_1967 - .L_1966)
.L_1966:
        /*000c*/ 	.word	0x00000000
        /*0010*/ 	.short	0x0007
        /*0012*/ 	.short	0x0500
        /*0014*/ 	.byte	0x00, 0xf0, 0x05, 0x00


	//----- nvinfo : EIATTR_KPARAM_INFO
	.align		4
.L_1967:
        /*0018*/ 	.byte	0x04, 0x17
        /*001a*/ 	.short	(.L_1969 - .L_1968)
.L_1968:
        /*001c*/ 	.word	0x00000000
        /*0020*/ 	.short	0x0006
        /*0022*/ 	.short	0x04f8
        /*0024*/ 	.byte	0x00, 0xf0, 0x21, 0x00


	//----- nvinfo : EIATTR_KPARAM_INFO
	.align		4
.L_1969:
        /*0028*/ 	.byte	0x04, 0x17
        /*002a*/ 	.short	(.L_1971 - .L_1970)
.L_1970:
        /*002c*/ 	.word	0x00000000
        /*0030*/ 	.short	0x0005
        /*0032*/ 	.short	0x04f0
        /*0034*/ 	.byte	0x00, 0xf0, 0x21, 0x00


	//----- nvinfo : EIATTR_KPARAM_INFO
	.align		4
.L_1971:
        /*0038*/ 	.byte	0x04, 0x17
        /*003a*/ 	.short	(.L_1973 - .L_1972)
.L_1972:
        /*003c*/ 	.word	0x00000000
        /*0040*/ 	.short	0x0004
        /*0042*/ 	.short	0x04e8
        /*0044*/ 	.byte	0x00, 0xf0, 0x21, 0x00


	//----- nvinfo : EIATTR_KPARAM_INFO
	.align		4
.L_1973:
        /*0048*/ 	.byte	0x04, 0x17
        /*004a*/ 	.short	(.L_1975 - .L_1974)
.L_1974:
        /*004c*/ 	.word	0x00000000
        /*0050*/ 	.short	0x0003
        /*0052*/ 	.short	0x04e0
        /*0054*/ 	.byte	0x00, 0xf0, 0x21, 0x00


	//----- nvinfo : EIATTR_KPARAM_INFO
	.align		4
.L_1975:
        /*0058*/ 	.byte	0x04, 0x17
        /*005a*/ 	.short	(.L_1977 - .L_1976)
.L_1976:
        /*005c*/ 	.word	0x00000000
        /*0060*/ 	.short	0x0002
        /*0062*/ 	.short	0x0340
        /*0064*/ 	.byte	0x00, 0xf0, 0x81, 0x06


	//----- nvinfo : EIATTR_KPARAM_INFO
	.align		4
.L_1977:
        /*0068*/ 	.byte	0x04, 0x17
        /*006a*/ 	.short	(.L_1979 - .L_1978)
.L_1978:
        /*006c*/ 	.word	0x00000000
        /*0070*/ 	.short	0x0001
        /*0072*/ 	.short	0x01a0
        /*0074*/ 	.byte	0x00, 0xf0, 0x81, 0x06


	//----- nvinfo : EIATTR_KPARAM_INFO
	.align		4
.L_1979:
        /*0078*/ 	.byte	0x04, 0x17
        /*007a*/ 	.short	(.L_1981 - .L_1980)
.L_1980:
        /*007c*/ 	.word	0x00000000
        /*0080*/ 	.short	0x0000
        /*0082*/ 	.short	0x0000
        /*0084*/ 	.byte	0x00, 0xf0, 0x81, 0x06


	//----- nvinfo : EIATTR_SPARSE_MMA_MASK
	.align		4
.L_1981:
        /*0088*/ 	.byte	0x03, 0x50
        /*008a*/ 	.short	0x0000


	//----- nvinfo : EIATTR_MAXREG_COUNT
	.align		4
        /*008c*/ 	.byte	0x03, 0x1b
        /*008e*/ 	.short	0x0080


	//----- nvinfo : EIATTR_NUM_BARRIERS
	.align		4
        /*0090*/ 	.byte	0x02, 0x4c
        /*0092*/ 	.byte	0x01
	.zero		1


	//----- nvinfo : EIATTR_MERCURY_ISA_VERSION
	.align		4
        /*0094*/ 	.byte	0x03, 0x5f
        /*0096*/ 	.short	0x0101


	//----- nvinfo : EIATTR_VRC_CTA_INIT_COUNT
	.align		4
        /*0098*/ 	.byte	0x02, 0x4a
	.zero		1
	.zero		1


	//----- nvinfo : EIATTR_EXIT_INSTR_OFFSETS
	.align		4
        /*009c*/ 	.byte	0x04, 0x1c
        /*009e*/ 	.short	(.L_1983 - .L_1982)


	//   ....[0]....
.L_1982:
        /*00a0*/ 	.word	0x00005d80


	//   ....[1]....
        /*00a4*/ 	.word	0x000062b0


	//   ....[2]....
        /*00a8*/ 	.word	0x00006600


	//----- nvinfo : EIATTR_MAX_THREADS
	.align		4
.L_1983:
        /*00ac*/ 	.byte	0x04, 0x05
        /*00ae*/ 	.short	(.L_1985 - .L_1984)
.L_1984:
        /*00b0*/ 	.word	0x00000200
        /*00b4*/ 	.word	0x00000001
        /*00b8*/ 	.word	0x00000001


	//----- nvinfo : EIATTR_CRS_STACK_SIZE
	.align		4
.L_1985:
        /*00bc*/ 	.byte	0x04, 0x1e
        /*00be*/ 	.short	(.L_1987 - .L_1986)
.L_1986:
        /*00c0*/ 	.word	0x00000000


	//----- nvinfo : EIATTR_CBANK_PARAM_SIZE
	.align		4
.L_1987:
        /*00c4*/ 	.byte	0x03, 0x19
        /*00c6*/ 	.short	0x0501


	//----- nvinfo : EIATTR_PARAM_CBANK
	.align		4
        /*00c8*/ 	.byte	0x04, 0x0a
        /*00ca*/ 	.short	(.L_1989 - .L_1988)
	.align		4
.L_1988:
        /*00cc*/ 	.word	index@(.nv.constant0._ZN2at4cuda17kernelHistogram1DIlllLi1ELi2ELin1ELNS0_23CUDAHistogramMemoryTypeE0EZNS0_21CUDA_tensor_histogramIllLb0EEEbNS_6TensorES4_S4_lNS_14AccumulateTypeIT0_Lb1EE4typeES8_NS0_13TensorArgTypeES9_S9_EUllE0_EEvNS0_6detail10TensorInfoIT_T1_EESF_NSC_IKS6_SE_EElS8_S8_SE_T6_)
        /*00d0*/ 	.short	0x0380
        /*00d2*/ 	.short	0x0501


	//----- nvinfo : EIATTR_SW_WAR
	.align		4
.L_1989:
        /*00d4*/ 	.byte	0x04, 0x36
        /*00d6*/ 	.short	(.L_1991 - .L_1990)
.L_1990:
        /*00d8*/ 	.word	0x00000008
.L_1991:


//--------------------- .nv.info._ZN2at4cuda17kernelHistogram1DIlllLi1ELi2ELin1ELNS0_23CUDAHistogramMemoryTypeE1EZNS0_21CUDA_tensor_histogramIllLb0EEEbNS_6TensorES4_S4_lNS_14AccumulateTypeIT0_Lb1EE4typeES8_NS0_13TensorArgTypeES9_S9_EUllE_EEvNS0_6detail10TensorInfoIT_T1_EESF_NSC_IKS6_SE_EElS8_S8_SE_T6_ --------------------------
	.section	.nv.info._ZN2at4cuda17kernelHistogram1DIlllLi1ELi2ELin1ELNS0_23CUDAHistogramMemoryTypeE1EZNS0_21CUDA_tensor_histogramIllLb0EEEbNS_6TensorES4_S4_lNS_14AccumulateTypeIT0_Lb1EE4typeES8_NS0_13TensorArgTypeES9_S9_EUllE_EEvNS0_6detail10TensorInfoIT_T1_EESF_NSC_IKS6_SE_EElS8_S8_SE_T6_,"",@"SHT_CUDA_INFO"
	.sectionflags	@""
	.align	4


	//----- nvinfo : EIATTR_CUDA_API_VERSION
	.align		4
        /*0000*/ 	.byte	0x04, 0x37
        /*0002*/ 	.short	(.L_1993 - .L_1992)
.L_1992:
        /*0004*/ 	.word	0x00000082


	//----- nvinfo : EIATTR_KPARAM_INFO
	.align		4
.L_1993:
        /*0008*/ 	.byte	0x04, 0x17
        /*000a*/ 	.short	(.L_1995 - .L_1994)
.L_1994:
        /*000c*/ 	.word	0x00000000
        /*0010*/ 	.short	0x0007
        /*0012*/ 	.short	0x0500
        /*0014*/ 	.byte	0x00, 0xf0, 0x81, 0x06


	//----- nvinfo : EIATTR_KPARAM_INFO
	.align		4
.L_1995:
        /*0018*/ 	.byte	0x04, 0x17
        /*001a*/ 	.short	(.L_1997 - .L_1996)
.L_1996:
        /*001c*/ 	.word	0x00000000
        /*0020*/ 	.short	0x0006
        /*0022*/ 	.short	0x04f8
        /*0024*/ 	.byte	0x00, 0xf0, 0x21, 0x00


	//----- nvinfo : EIATTR_KPARAM_INFO
	.align		4
.L_1997:
        /*0028*/ 	.byte	0x04, 0x17
        /*002a*/ 	.short	(.L_1999 - .L_1998)
.L_1998:
        /*002c*/ 	.word	0x00000000
        /*0030*/ 	.short	0x0005
        /*0032*/ 	.short	0x04f0
        /*0034*/ 	.byte	0x00, 0xf0, 0x21, 0x00


	//----- nvinfo : EIATTR_KPARAM_INFO
	.align		4
.L_1999:
        /*0038*/ 	.byte	0x04, 0x17
        /*003a*/ 	.short	(.L_2001 - .L_2000)
.L_2000:
        /*003c*/ 	.word	0x00000000
        /*0040*/ 	.short	0x0004
        /*0042*/ 	.short	0x04e8
        /*0044*/ 	.byte	0x00, 0xf0, 0x21, 0x00


	//----- nvinfo : EIATTR_KPARAM_INFO
	.align		4
.L_2001:
        /*0048*/ 	.byte	0x04, 0x17
        /*004a*/ 	.short	(.L_2003 - .L_2002)
.L_2002:
        /*004c*/ 	.word	0x00000000
        /*0050*/ 	.short	0x0003
        /*0052*/ 	.short	0x04e0
        /*0054*/ 	.byte	0x00, 0xf0, 0x21, 0x00


	//----- nvinfo : EIATTR_KPARAM_INFO
	.align		4
.L_2003:
        /*0058*/ 	.byte	0x04, 0x17
        /*005a*/ 	.short	(.L_2005 - .L_2004)
.L_2004:
        /*005c*/ 	.word	0x00000000
        /*0060*/ 	.short	0x0002
        /*0062*/ 	.short	0x0340
        /*0064*/ 	.byte	0x00, 0xf0, 0x81, 0x06


	//----- nvinfo : EIATTR_KPARAM_INFO
	.align		4
.L_2005:
        /*0068*/ 	.byte	0x04, 0x17
        /*006a*/ 	.short	(.L_2007 - .L_2006)
.L_2006:
        /*006c*/ 	.word	0x00000000
        /*0070*/ 	.short	0x0001
        /*0072*/ 	.short	0x01a0
        /*0074*/ 	.byte	0x00, 0xf0, 0x81, 0x06


	//----- nvinfo : EIATTR_KPARAM_INFO
	.align		4
.L_2007:
        /*0078*/ 	.byte	0x04, 0x17
        /*007a*/ 	.short	(.L_2009 - .L_2008)
.L_2008:
        /*007c*/ 	.word	0x00000000
        /*0080*/ 	.short	0x0000
        /*0082*/ 	.short	0x0000
        /*0084*/ 	.byte	0x00, 0xf0, 0x81, 0x06


	//----- nvinfo : EIATTR_SPARSE_MMA_MASK
	.align		4
.L_2009:
        /*0088*/ 	.byte	0x03, 0x50
        /*008a*/ 	.short	0x0000


	//----- nvinfo : EIATTR_MAXREG_COUNT
	.align		4
        /*008c*/ 	.byte	0x03, 0x1b
        /*008e*/ 	.short	0x0080


	//----- nvinfo : EIATTR_MERCURY_ISA_VERSION
	.align		4
        /*0090*/ 	.byte	0x03, 0x5f
        /*0092*/ 	.short	0x0101


	//----- nvinfo : EIATTR_VRC_CTA_INIT_COUNT
	.align		4
        /*0094*/ 	.byte	0x02, 0x4a
	.zero		1
	.zero		1


	//----- nvinfo : EIATTR_EXIT_INSTR_OFFSETS
	.align		4
        /*0098*/ 	.byte	0x04, 0x1c
        /*009a*/ 	.short	(.L_2011 - .L_2010)


	//   ....[0]....
.L_2010:
        /*009c*/ 	.word	0x00000080


	//   ....[1]....
        /*00a0*/ 	.word	0x00003bf0


	//   ....[2]....
        /*00a4*/ 	.word	0x00004530


	//   ....[3]....
        /*00a8*/ 	.word	0x00005760


	//----- nvinfo : EIATTR_MAX_THREADS
	.align		4
.L_2011:
        /*00ac*/ 	.byte	0x04, 0x05
        /*00ae*/ 	.short	(.L_2013 - .L_2012)
.L_2012:
        /*00b0*/ 	.word	0x00000200
        /*00b4*/ 	.word	0x00000001
        /*00b8*/ 	.word	0x00000001


	//----- nvinfo : EIATTR_CRS_STACK_SIZE
	.align		4
.L_2013:
        /*00bc*/ 	.byte	0x04, 0x1e
        /*00be*/ 	.short	(.L_2015 - .L_2014)
.L_2014:
        /*00c0*/ 	.word	0x00000000


	//----- nvinfo : EIATTR_CBANK_PARAM_SIZE
	.align		4
.L_2015:
        /*00c4*/ 	.byte	0x03, 0x19
        /*00c6*/ 	.short	0x06a0


	//----- nvinfo : EIATTR_PARAM_CBANK
	.align		4
        /*00c8*/ 	.byte	0x04, 0x0a
        /*00ca*/ 	.short	(.L_2017 - .L_2016)
	.align		4
.L_2016:
        /*00cc*/ 	.word	index@(.nv.constant0._ZN2at4cuda17kernelHistogram1DIlllLi1ELi2ELin1ELNS0_23CUDAHistogramMemoryTypeE1EZNS0_21CUDA_tensor_histogramIllLb0EEEbNS_6TensorES4_S4_lNS_14AccumulateTypeIT0_Lb1EE4typeES8_NS0_13TensorArgTypeES9_S9_EUllE_EEvNS0_6detail10TensorInfoIT_T1_EESF_NSC_IKS6_SE_EElS8_S8_SE_T6_)
        /*00d0*/ 	.short	0x0380
        /*00d2*/ 	.short	0x06a0


	//----- nvinfo : EIATTR_SW_WAR
	.align		4
.L_2017:
        /*00d4*/ 	.byte	0x04, 0x36
        /*00d6*/ 	.short	(.L_2019 - .L_2018)
.L_2018:
        /*00d8*/ 	.word	0x00000008
.L_2019:


//--------------------- .nv.info._ZN2at4cuda17kernelHistogram1DIlllLi1ELi2ELin1ELNS0_23CUDAHistogramMemoryTypeE0EZNS0_21CUDA_tensor_histogramIllLb0EEEbNS_6TensorES4_S4_lNS_14AccumulateTypeIT0_Lb1EE4typeES8_NS0_13TensorArgTypeES9_S9_EUllE_EEvNS0_6detail10TensorInfoIT_T1_EESF_NSC_IKS6_SE_EElS8_S8_SE_T6_ --------------------------
	.section	.nv.info._ZN2at4cuda17kernelHistogram1DIlllLi1ELi2ELin1ELNS0_23CUDAHistogramMemoryTypeE0EZNS0_21CUDA_tensor_histogramIllLb0EEEbNS_6TensorES4_S4_lNS_14AccumulateTypeIT0_Lb1EE4typeES8_NS0_13TensorArgTypeES9_S9_EUllE_EEvNS0_6detail10TensorInfoIT_T1_EESF_NSC_IKS6_SE_EElS8_S8_SE_T6_,"",@"SHT_CUDA_INFO"
	.sectionflags	@""
	.align	4


	//----- nvinfo : EIATTR_CUDA_API_VERSION
	.align		4
        /*0000*/ 	.byte	0x04, 0x37
        /*0002*/ 	.short	(.L_2021 - .L_2020)
.L_2020:
        /*0004*/ 	.word	0x00000082


	//----- nvinfo : EIATTR_KPARAM_INFO
	.align		4
.L_2021:
        /*0008*/ 	.byte	0x04, 0x17
        /*000a*/ 	.short	(.L_2023 - .L_2022)
.L_2022:
        /*000c*/ 	.word	0x00000000
        /*0010*/ 	.short	0x0007
        /*0012*/ 	.short	0x0500
        /*0014*/ 	.byte	0x00, 0xf0, 0x81, 0x06


	//----- nvinfo : EIATTR_KPARAM_INFO
	.align		4
.L_2023:
        /*0018*/ 	.byte	0x04, 0x17
        /*001a*/ 	.short	(.L_2025 - .L_2024)
.L_2024:
        /*001c*/ 	.word	0x00000000
        /*0020*/ 	.short	0x0006
        /*0022*/ 	.short	0x04f8
        /*0024*/ 	.byte	0x00, 0xf0, 0x21, 0x00


	//----- nvinfo : EIATTR_KPARAM_INFO
	.align		4
.L_2025:
        /*0028*/ 	.byte	0x04, 0x17
        /*002a*/ 	.short	(.L_2027 - .L_2026)
.L_2026:
        /*002c*/ 	.word	0x00000000
        /*0030*/ 	.short	0x0005
        /*0032*/ 	.short	0x04f0
        /*0034*/ 	.byte	0x00, 0xf0, 0x21, 0x00


	//----- nvinfo : EIATTR_KPARAM_INFO
	.align		4
.L_2027:
        /*0038*/ 	.byte	0x04, 0x17
        /*003a*/ 	.short	(.L_2029 - .L_2028)
.L_2028:
        /*003c*/ 	.word	0x00000000
        /*0040*/ 	.short	0x0004
        /*0042*/ 	.short	0x04e8
        /*0044*/ 	.byte	0x00, 0xf0, 0x21, 0x00


	//----- nvinfo : EIATTR_KPARAM_INFO
	.align		4
.L_2029:
        /*0048*/ 	.byte	0x04, 0x17
        /*004a*/ 	.short	(.L_2031 - .L_2030)
.L_2030:
        /*004c*/ 	.word	0x00000000
        /*0050*/ 	.short	0x0003
        /*0052*/ 	.short	0x04e0
        /*0054*/ 	.byte	0x00, 0xf0, 0x21, 0x00


	//----- nvinfo : EIATTR_KPARAM_INFO
	.align		4
.L_2031:
        /*0058*/ 	.byte	0x04, 0x17
        /*005a*/ 	.short	(.L_2033 - .L_2032)
.L_2032:
        /*005c*/ 	.word	0x00000000
        /*0060*/ 	.short	0x0002
        /*0062*/ 	.short	0x0340
        /*0064*/ 	.byte	0x00, 0xf0, 0x81, 0x06


	//----- nvinfo : EIATTR_KPARAM_INFO
	.align		4
.L_2033:
        /*0068*/ 	.byte	0x04, 0x17
        /*006a*/ 	.short	(.L_2035 - .L_2034)
.L_2034:
        /*006c*/ 	.word	0x00000000
        /*0070*/ 	.short	0x0001
        /*0072*/ 	.short	0x01a0
        /*0074*/ 	.byte	0x00, 0xf0, 0x81, 0x06


	//----- nvinfo : EIATTR_KPARAM_INFO
	.align		4
.L_2035:
        /*0078*/ 	.byte	0x04, 0x17
        /*007a*/ 	.short	(.L_2037 - .L_2036)
.L_2036:
        /*007c*/ 	.word	0x00000000
        /*0080*/ 	.short	0x0000
        /*0082*/ 	.short	0x0000
        /*0084*/ 	.byte	0x00, 0xf0, 0x81, 0x06


	//----- nvinfo : EIATTR_SPARSE_MMA_MASK
	.align		4
.L_2037:
        /*0088*/ 	.byte	0x03, 0x50
        /*008a*/ 	.short	0x0000


	//----- nvinfo : EIATTR_MAXREG_COUNT
	.align		4
        /*008c*/ 	.byte	0x03, 0x1b
        /*008e*/ 	.short	0x0080


	//----- nvinfo : EIATTR_NUM_BARRIERS
	.align		4
        /*0090*/ 	.byte	0x02, 0x4c
        /*0092*/ 	.byte	0x01
	.zero		1


	//----- nvinfo : EIATTR_MERCURY_ISA_VERSION
	.align		4
        /*0094*/ 	.byte	0x03, 0x5f
        /*0096*/ 	.short	0x0101


	//----- nvinfo : EIATTR_VRC_CTA_INIT_COUNT
	.align		4
        /*0098*/ 	.byte	0x02, 0x4a
	.zero		1
	.zero		1


	//----- nvinfo : EIATTR_EXIT_INSTR_OFFSETS
	.align		4
        /*009c*/ 	.byte	0x04, 0x1c
        /*009e*/ 	.short	(.L_2039 - .L_2038)


	//   ....[0]....
.L_2038:
        /*00a0*/ 	.word	0x00006130


	//   ....[1]....
        /*00a4*/ 	.word	0x00006680


	//   ....[2]....
        /*00a8*/ 	.word	0x000069d0


	//----- nvinfo : EIATTR_MAX_THREADS
	.align		4
.L_2039:
        /*00ac*/ 	.byte	0x04, 0x05
        /*00ae*/ 	.short	(.L_2041 - .L_2040)
.L_2040:
        /*00b0*/ 	.word	0x00000200
        /*00b4*/ 	.word	0x00000001
        /*00b8*/ 	.word	0x00000001


	//----- nvinfo : EIATTR_CRS_STACK_SIZE
	.align		4
.L_2041:
        /*00bc*/ 	.byte	0x04, 0x1e
        /*00be*/ 	.short	(.L_2043 - .L_2042)
.L_2042:
        /*00c0*/ 	.word	0x00000000


	//----- nvinfo : EIATTR_CBANK_PARAM_SIZE
	.align		4
.L_2043:
        /*00c4*/ 	.byte	0x03, 0x19
        /*00c6*/ 	.short	0x06a0


	//----- nvinfo : EIATTR_PARAM_CBANK
	.align		4
        /*00c8*/ 	.byte	0x04, 0x0a
        /*00ca*/ 	.short	(.L_2045 - .L_2044)
	.align		4
.L_2044:
        /*00cc*/ 	.word	index@(.nv.constant0._ZN2at4cuda17kernelHistogram1DIlllLi1ELi2ELin1ELNS0_23CUDAHistogramMemoryTypeE0EZNS0_21CUDA_tensor_histogramIllLb0EEEbNS_6TensorES4_S4_lNS_14AccumulateTypeIT0_Lb1EE4typeES8_NS0_13TensorArgTypeES9_S9_EUllE_EEvNS0_6detail10TensorInfoIT_T1_EESF_NSC_IKS6_SE_EElS8_S8_SE_T6_)
        /*00d0*/ 	.short	0x0380
        /*00d2*/ 	.short	0x06a0


	//----- nvinfo : EIATTR_SW_WAR
	.align		4
.L_2045:
        /*00d4*/ 	.byte	0x04, 0x36
        /*00d6*/ 	.short	(.L_2047 - .L_2046)
.L_2046:
        /*00d8*/ 	.word	0x00000008
.L_2047:


//--------------------- .nv.info._ZN2at4cuda17kernelHistogram1DIfllLi1ELi2ELin1ELNS0_23CUDAHistogramMemoryTypeE1EZNS0_21CUDA_tensor_histogramIflLb1EEEbNS_6TensorES4_S4_lNS_14AccumulateTypeIT0_Lb1EE4typeES8_NS0_13TensorArgTypeES9_S9_EUllE0_EEvNS0_6detail10TensorInfoIT_T1_EESF_NSC_IKS6_SE_EElS8_S8_SE_T6_ --------------------------
	.section	.nv.info._ZN2at4cuda17kernelHistogram1DIfllLi1ELi2ELin1ELNS0_23CUDAHistogramMemoryTypeE1EZNS0_21CUDA_tensor_histogramIflLb1EEEbNS_6TensorES4_S4_lNS_14AccumulateTypeIT0_Lb1EE4typeES8_NS0_13TensorArgTypeES9_S9_EUllE0_EEvNS0_6detail10TensorInfoIT_T1_EESF_NSC_IKS6_SE_EElS8_S8_SE_T6_,"",@"SHT_CUDA_INFO"
	.sectionflags	@""
	.align	4


	//----- nvinfo : EIATTR_CUDA_API_VERSION
	.align		4
        /*0000*/ 	.byte	0x04, 0x37
        /*0002*/ 	.short	(.L_2049 - .L_2048)
.L_2048:
        /*0004*/ 	.word	0x00000082


	//----- nvinfo : EIATTR_KPARAM_INFO
	.align		4
.L_2049:
        /*0008*/ 	.byte	0x04, 0x17
        /*000a*/ 	.short	(.L_2051 - .L_2050)
.L_2050:
        /*000c*/ 	.word	0x00000000
        /*0010*/ 	.short	0x0007
        /*0012*/ 	.short	0x0500
        /*0014*/ 	.byte	0x00, 0xf0, 0x05, 0x00


	//----- nvinfo : EIATTR_KPARAM_INFO
	.align		4
.L_2051:
        /*0018*/ 	.byte	0x04, 0x17
        /*001a*/ 	.short	(.L_2053 - .L_2052)
.L_2052:
        /*001c*/ 	.word	0x00000000
        /*0020*/ 	.short	0x0006
        /*0022*/ 	.short	0x04f8
        /*0024*/ 	.byte	0x00, 0xf0, 0x21, 0x00


	//----- nvinfo : EIATTR_KPARAM_INFO
	.align		4
.L_2053:
        /*0028*/ 	.byte	0x04, 0x17
        /*002a*/ 	.short	(.L_2055 - .L_2054)
.L_2054:
        /*002c*/ 	.word	0x00000000
        /*0030*/ 	.short	0x0005
        /*0032*/ 	.short	0x04f0
        /*0034*/ 	.byte	0x00, 0xf0, 0x21, 0x00


	//----- nvinfo : EIATTR_KPARAM_INFO
	.align		4
.L_2055:
        /*0038*/ 	.byte	0x04, 0x17
        /*003a*/ 	.short	(.L_2057 - .L_2056)
.L_2056:
        /*003c*/ 	.word	0x00000000
        /*0040*/ 	.short	0x0004
        /*0042*/ 	.short	0x04e8
        /*0044*/ 	.byte	0x00, 0xf0, 0x21, 0x00


	//----- nvinfo : EIATTR_KPARAM_INFO
	.align		4
.L_2057:
        /*0048*/ 	.byte	0x04, 0x17
        /*004a*/ 	.short	(.L_2059 - .L_2058)
.L_2058:
        /*004c*/ 	.word	0x00000000
        /*0050*/ 	.short	0x0003
        /*0052*/ 	.short	0x04e0
        /*0054*/ 	.byte	0x00, 0xf0, 0x21, 0x00


	//----- nvinfo : EIATTR_KPARAM_INFO
	.align		4
.L_2059:
        /*0058*/ 	.byte	0x04, 0x17
        /*005a*/ 	.short	(.L_2061 - .L_2060)
.L_2060:
        /*005c*/ 	.word	0x00000000
        /*0060*/ 	.short	0x0002
        /*0062*/ 	.short	0x0340
        /*0064*/ 	.byte	0x00, 0xf0, 0x81, 0x06


	//----- nvinfo : EIATTR_KPARAM_INFO
	.align		4
.L_2061:
        /*0068*/ 	.byte	0x04, 0x17
        /*006a*/ 	.short	(.L_2063 - .L_2062)
.L_2062:
        /*006c*/ 	.word	0x00000000
        /*0070*/ 	.short	0x0001
        /*0072*/ 	.short	0x01a0
        /*0074*/ 	.byte	0x00, 0xf0, 0x81, 0x06


	//----- nvinfo : EIATTR_KPARAM_INFO
	.align		4
.L_2063:
        /*0078*/ 	.byte	0x04, 0x17
        /*007a*/ 	.short	(.L_2065 - .L_2064)
.L_2064:
        /*007c*/ 	.word	0x00000000
        /*0080*/ 	.short	0x0000
        /*0082*/ 	.short	0x0000
        /*0084*/ 	.byte	0x00, 0xf0, 0x81, 0x06


	//----- nvinfo : EIATTR_SPARSE_MMA_MASK
	.align		4
.L_2065:
        /*0088*/ 	.byte	0x03, 0x50
        /*008a*/ 	.short	0x0000


	//----- nvinfo : EIATTR_MAXREG_COUNT
	.align		4
        /*008c*/ 	.byte	0x03, 0x1b
        /*008e*/ 	.short	0x0080


	//----- nvinfo : EIATTR_MERCURY_ISA_VERSION
	.align		4
        /*0090*/ 	.byte	0x03, 0x5f
        /*0092*/ 	.short	0x0101


	//----- nvinfo : EIATTR_VRC_CTA_INIT_COUNT
	.align		4
        /*0094*/ 	.byte	0x02, 0x4a
	.zero		1
	.zero		1


	//----- nvinfo : EIATTR_EXIT_INSTR_OFFSETS
	.align		4
        /*0098*/ 	.byte	0x04, 0x1c
        /*009a*/ 	.short	(.L_2067 - .L_2066)


	//   ....[0]....
.L_2066:
        /*009c*/ 	.word	0x00000080


	//   ....[1]....
        /*00a0*/ 	.word	0x00003d30


	//----- nvinfo : EIATTR_MAX_THREADS
	.align		4
.L_2067:
        /*00a4*/ 	.byte	0x04, 0x05
        /*00a6*/ 	.short	(.L_2069 - .L_2068)
.L_2068:
        /*00a8*/ 	.word	0x00000200
        /*00ac*/ 	.word	0x00000001
        /*00b0*/ 	.word	0x00000001


	//----- nvinfo : EIATTR_CRS_STACK_SIZE
	.align		4
.L_2069:
        /*00b4*/ 	.byte	0x04, 0x1e
        /*00b6*/ 	.short	(.L_2071 - .L_2070)
.L_2070:
        /*00b8*/ 	.word	0x00000000


	//----- nvinfo : EIATTR_CBANK_PARAM_SIZE
	.align		4
.L_2071:
        /*00bc*/ 	.byte	0x03, 0x19
        /*00be*/ 	.short	0x0501


	//----- nvinfo : EIATTR_PARAM_CBANK
	.align		4
        /*00c0*/ 	.byte	0x04, 0x0a
        /*00c2*/ 	.short	(.L_2073 - .L_2072)
	.align		4
.L_2072:
        /*00c4*/ 	.word	index@(.nv.constant0._ZN2at4cuda17kernelHistogram1DIfllLi1ELi2ELin1ELNS0_23CUDAHistogramMemoryTypeE1EZNS0_21CUDA_tensor_histogramIflLb1EEEbNS_6TensorES4_S4_lNS_14AccumulateTypeIT0_Lb1EE4typeES8_NS0_13TensorArgTypeES9_S9_EUllE0_EEvNS0_6detail10TensorInfoIT_T1_EESF_NSC_IKS6_SE_EElS8_S8_SE_T6_)
        /*00c8*/ 	.short	0x0380
        /*00ca*/ 	.short	0x0501


	//----- nvinfo : EIATTR_SW_WAR
	.align		4
.L_2073:
        /*00cc*/ 	.byte	0x04, 0x36
        /*00ce*/ 	.short	(.L_2075 - .L_2074)
.L_2074:
        /*00d0*/ 	.word	0x00000008
.L_2075:


//--------------------- .nv.info._ZN2at4cuda17kernelHistogram1DIfllLi1ELi2ELin1ELNS0_23CUDAHistogramMemoryTypeE0EZNS0_21CUDA_tensor_histogramIflLb1EEEbNS_6TensorES4_S4_lNS_14AccumulateTypeIT0_Lb1EE4typeES8_NS0_13TensorArgTypeES9_S9_EUllE0_EEvNS0_6detail10TensorInfoIT_T1_EESF_NSC_IKS6_SE_EElS8_S8_SE_T6_ --------------------------
	.section	.nv.info._ZN2at4cuda17kernelHistogram1DIfllLi1ELi2ELin1ELNS0_23CUDAHistogramMemoryTypeE0EZNS0_21CUDA_tensor_histogramIflLb1EEEbNS_6TensorES4_S4_lNS_14AccumulateTypeIT0_Lb1EE4typeES8_NS0_13TensorArgTypeES9_S9_EUllE0_EEvNS0_6detail10TensorInfoIT_T1_EESF_NSC_IKS6_SE_EElS8_S8_SE_T6_,"",@"SHT_CUDA_INFO"
	.sectionflags	@""
	.align	4


	//----- nvinfo : EIATTR_CUDA_API_VERSION
	.align		4
        /*0000*/ 	.byte	0x04, 0x37
        /*0002*/ 	.short	(.L_2077 - .L_2076)
.L_2076:
        /*0004*/ 	.word	0x00000082


	//----- nvinfo : EIATTR_KPARAM_INFO
	.align		4
.L_2077:
        /*0008*/ 	.byte	0x04, 0x17
        /*000a*/ 	.short	(.L_2079 - .L_2078)
.L_2078:
        /*000c*/ 	.word	0x00000000
        /*0010*/ 	.short	0x0007
        /*0012*/ 	.short	0x0500
        /*0014*/ 	.byte	0x00, 0xf0, 0x05, 0x00


	//----- nvinfo : EIATTR_KPARAM_INFO
	.align		4
.L_2079:
        /*0018*/ 	.byte	0x04, 0x17
        /*001a*/ 	.short	(.L_2081 - .L_2080)
.L_2080:
        /*001c*/ 	.word	0x00000000
        /*0020*/ 	.short	0x0006
        /*0022*/ 	.short	0x04f8
        /*0024*/ 	.byte	0x00, 0xf0, 0x21, 0x00


	//----- nvinfo : EIATTR_KPARAM_INFO
	.align		4
.L_2081:
        /*0028*/ 	.byte	0x04, 0x17
        /*002a*/ 	.short	(.L_2083 - .L_2082)
.L_2082:
        /*002c*/ 	.word	0x00000000
        /*0030*/ 	.short	0x0005
        /*0032*/ 	.short	0x04f0
        /*0034*/ 	.byte	0x00, 0xf0, 0x21, 0x00


	//----- nvinfo : EIATTR_KPARAM_INFO
	.align		4
.L_2083:
        /*0038*/ 	.byte	0x04, 0x17
        /*003a*/ 	.short	(.L_2085 - .L_2084)
.L_2084:
        /*003c*/ 	.word	0x00000000
        /*0040*/ 	.short	0x0004
        /*0042*/ 	.short	0x04e8
        /*0044*/ 	.byte	0x00, 0xf0, 0x21, 0x00


	//----- nvinfo : EIATTR_KPARAM_INFO
	.align		4
.L_2085:
        /*0048*/ 	.byte	0x04, 0x17
        /*004a*/ 	.short	(.L_2087 - .L_2086)
.L_2086:
        /*004c*/ 	.word	0x00000000
        /*0050*/ 	.short	0x0003
        /*0052*/ 	.short	0x04e0
        /*0054*/ 	.byte	0x00, 0xf0, 0x21, 0x00


	//----- nvinfo : EIATTR_KPARAM_INFO
	.align		4
.L_2087:
        /*0058*/ 	.byte	0x04, 0x17
        /*005a*/ 	.short	(.L_2089 - .L_2088)
.L_2088:
        /*005c*/ 	.word	0x00000000
        /*0060*/ 	.short	0x0002
        /*0062*/ 	.short	0x0340
        /*0064*/ 	.byte	0x00, 0xf0, 0x81, 0x06


	//----- nvinfo : EIATTR_KPARAM_INFO
	.align		4
.L_2089:
        /*0068*/ 	.byte	0x04, 0x17
        /*006a*/ 	.short	(.L_2091 - .L_2090)
.L_2090:
        /*006c*/ 	.word	0x00000000
        /*0070*/ 	.short	0x0001
        /*0072*/ 	.short	0x01a0
        /*0074*/ 	.byte	0x00, 0xf0, 0x81, 0x06


	//----- nvinfo : EIATTR_KPARAM_INFO
	.align		4
.L_2091:
        /*0078*/ 	.byte	0x04, 0x17
        /*007a*/ 	.short	(.L_2093 - .L_2092)
.L_2092:
        /*007c*/ 	.word	0x00000000
        /*0080*/ 	.short	0x0000
        /*0082*/ 	.short	0x0000
        /*0084*/ 	.byte	0x00, 0xf0, 0x81, 0x06


	//----- nvinfo : EIATTR_SPARSE_MMA_MASK
	.align		4
.L_2093:
        /*0088*/ 	.byte	0x03, 0x50
        /*008a*/ 	.short	0x0000


	//----- nvinfo : EIATTR_MAXREG_COUNT
	.align		4
        /*008c*/ 	.byte	0x03, 0x1b
        /*008e*/ 	.short	0x0080


	//----- nvinfo : EIATTR_NUM_BARRIERS
	.align		4
        /*0090*/ 	.byte	0x02, 0x4c
        /*0092*/ 	.byte	0x01
	.zero		1


	//----- nvinfo : EIATTR_MERCURY_ISA_VERSION
	.align		4
        /*0094*/ 	.byte	0x03, 0x5f
        /*0096*/ 	.short	0x0101


	//----- nvinfo : EIATTR_VRC_CTA_INIT_COUNT
	.align		4
        /*0098*/ 	.byte	0x02, 0x4a
	.zero		1
	.zero		1


	//----- nvinfo : EIATTR_EXIT_INSTR_OFFSETS
	.align		4
        /*009c*/ 	.byte	0x04, 0x1c
        /*009e*/ 	.short	(.L_2095 - .L_2094)


	//   ....[0]....
.L_2094:
        /*00a0*/ 	.word	0x00004240


	//   ....[1]....
        /*00a4*/ 	.word	0x00004380


	//----- nvinfo : EIATTR_MAX_THREADS
	.align		4
.L_2095:
        /*00a8*/ 	.byte	0x04, 0x05
        /*00aa*/ 	.short	(.L_2097 - .L_2096)
.L_2096:
        /*00ac*/ 	.word	0x00000200
        /*00b0*/ 	.word	0x00000001
        /*00b4*/ 	.word	0x00000001


	//----- nvinfo : EIATTR_CRS_STACK_SIZE
	.align		4
.L_2097:
        /*00b8*/ 	.byte	0x04, 0x1e
        /*00ba*/ 	.short	(.L_2099 - .L_2098)
.L_2098:
        /*00bc*/ 	.word	0x00000000


	//----- nvinfo : EIATTR_CBANK_PARAM_SIZE
	.align		4
.L_2099:
        /*00c0*/ 	.byte	0x03, 0x19
        /*00c2*/ 	.short	0x0501


	//----- nvinfo : EIATTR_PARAM_CBANK
	.align		4
        /*00c4*/ 	.byte	0x04, 0x0a
        /*00c6*/ 	.short	(.L_2101 - .L_2100)
	.align		4
.L_2100:
        /*00c8*/ 	.word	index@(.nv.constant0._ZN2at4cuda17kernelHistogram1DIfllLi1ELi2ELin1ELNS0_23CUDAHistogramMemoryTypeE0EZNS0_21CUDA_tensor_histogramIflLb1EEEbNS_6TensorES4_S4_lNS_14AccumulateTypeIT0_Lb1EE4typeES8_NS0_13TensorArgTypeES9_S9_EUllE0_EEvNS0_6detail10TensorInfoIT_T1_EESF_NSC_IKS6_SE_EElS8_S8_SE_T6_)
        /*00cc*/ 	.short	0x0380
        /*00ce*/ 	.short	0x0501


	//----- nvinfo : EIATTR_SW_WAR
	.align		4
.L_2101:
        /*00d0*/ 	.byte	0x04, 0x36
        /*00d2*/ 	.short	(.L_2103 - .L_2102)
.L_2102:
        /*00d4*/ 	.word	0x00000008
.L_2103:


//--------------------- .nv.info._ZN2at4cuda17kernelHistogram1DIfllLi1ELi2ELin1ELNS0_23CUDAHistogramMemoryTypeE1EZNS0_21CUDA_tensor_histogramIflLb1EEEbNS_6TensorES4_S4_lNS_14AccumulateTypeIT0_Lb1EE4typeES8_NS0_13TensorArgTypeES9_S9_EUllE_EEvNS0_6detail10TensorInfoIT_T1_EESF_NSC_IKS6_SE_EElS8_S8_SE_T6_ --------------------------
	.section	.nv.info._ZN2at4cuda17kernelHistogram1DIfllLi1ELi2ELin1ELNS0_23CUDAHistogramMemoryTypeE1EZNS0_21CUDA_tensor_histogramIflLb1EEEbNS_6TensorES4_S4_lNS_14AccumulateTypeIT0_Lb1EE4typeES8_NS0_13TensorArgTypeES9_S9_EUllE_EEvNS0_6detail10TensorInfoIT_T1_EESF_NSC_IKS6_SE_EElS8_S8_SE_T6_,"",@"SHT_CUDA_INFO"
	.sectionflags	@""
	.align	4


	//----- nvinfo : EIATTR_CUDA_API_VERSION
	.align		4
        /*0000*/ 	.byte	0x04, 0x37
        /*0002*/ 	.short	(.L_2105 - .L_2104)
.L_2104:
        /*0004*/ 	.word	0x00000082


	//----- nvinfo : EIATTR_KPARAM_INFO
	.align		4
.L_2105:
        /*0008*/ 	.byte	0x04, 0x17
        /*000a*/ 	.short	(.L_2107 - .L_2106)
.L_2106:
        /*000c*/ 	.word	0x00000000
        /*0010*/ 	.short	0x0007
        /*0012*/ 	.short	0x0500
        /*0014*/ 	.byte	0x00, 0xf0, 0x81, 0x06


	//----- nvinfo : EIATTR_KPARAM_INFO
	.align		4
.L_2107:
        /*0018*/ 	.byte	0x04, 0x17
        /*001a*/ 	.short	(.L_2109 - .L_2108)
.L_2108:
        /*001c*/ 	.word	0x00000000
        /*0020*/ 	.short	0x0006
        /*0022*/ 	.short	0x04f8
        /*0024*/ 	.byte	0x00, 0xf0, 0x21, 0x00


	//----- nvinfo : EIATTR_KPARAM_INFO
	.align		4
.L_2109:
        /*0028*/ 	.byte	0x04, 0x17
        /*002a*/ 	.short	(.L_2111 - .L_2110)
.L_2110:
        /*002c*/ 	.word	0x00000000
        /*0030*/ 	.short	0x0005
        /*0032*/ 	.short	0x04f0
        /*0034*/ 	.byte	0x00, 0xf0, 0x21, 0x00


	//----- nvinfo : EIATTR_KPARAM_INFO
	.align		4
.L_2111:
        /*0038*/ 	.byte	0x04, 0x17
        /*003a*/ 	.short	(.L_2113 - .L_2112)
.L_2112:
        /*003c*/ 	.word	0x00000000
        /*0040*/ 	.short	0x0004
        /*0042*/ 	.short	0x04e8
        /*0044*/ 	.byte	0x00, 0xf0, 0x21, 0x00


	//----- nvinfo : EIATTR_KPARAM_INFO
	.align		4
.L_2113:
        /*0048*/ 	.byte	0x04, 0x17
        /*004a*/ 	.short	(.L_2115 - .L_2114)
.L_2114:
        /*004c*/ 	.word	0x00000000
        /*0050*/ 	.short	0x0003
        /*0052*/ 	.short	0x04e0
        /*0054*/ 	.byte	0x00, 0xf0, 0x21, 0x00


	//----- nvinfo : EIATTR_KPARAM_INFO
	.align		4
.L_2115:
        /*0058*/ 	.byte	0x04, 0x17
        /*005a*/ 	.short	(.L_2117 - .L_2116)
.L_2116:
        /*005c*/ 	.word	0x00000000
        /*0060*/ 	.short	0x0002
        /*0062*/ 	.short	0x0340
        /*0064*/ 	.byte	0x00, 0xf0, 0x81, 0x06


	//----- nvinfo : EIATTR_KPARAM_INFO
	.align		4
.L_2117:
        /*0068*/ 	.byte	0x04, 0x17
        /*006a*/ 	.short	(.L_2119 - .L_2118)
.L_2118:
        /*006c*/ 	.word	0x00000000
        /*0070*/ 	.short	0x0001
        /*0072*/ 	.short	0x01a0
        /*0074*/ 	.byte	0x00, 0xf0, 0x81, 0x06


	//----- nvinfo : EIATTR_KPARAM_INFO
	.align		4
.L_2119:
        /*0078*/ 	.byte	0x04, 0x17
        /*007a*/ 	.short	(.L_2121 - .L_2120)
.L_2120:
        /*007c*/ 	.word	0x00000000
        /*0080*/ 	.short	0x0000
        /*0082*/ 	.short	0x0000
        /*0084*/ 	.byte	0x00, 0xf0, 0x81, 0x06


	//----- nvinfo : EIATTR_SPARSE_MMA_MASK
	.align		4
.L_2121:
        /*0088*/ 	.byte	0x03, 0x50
        /*008a*/ 	.short	0x0000


	//----- nvinfo : EIATTR_MAXREG_COUNT
	.align		4
        /*008c*/ 	.byte	0x03, 0x1b
        /*008e*/ 	.short	0x0080


	//----- nvinfo : EIATTR_MERCURY_ISA_VERSION
	.align		4
        /*0090*/ 	.byte	0x03, 0x5f
        /*0092*/ 	.short	0x0101


	//----- nvinfo : EIATTR_VRC_CTA_INIT_COUNT
	.align		4
        /*0094*/ 	.byte	0x02, 0x4a
	.zero		1
	.zero		1


	//----- nvinfo : EIATTR_EXIT_INSTR_OFFSETS
	.align		4
        /*0098*/ 	.byte	0x04, 0x1c
        /*009a*/ 	.short	(.L_2123 - .L_2122)


	//   ....[0]....
.L_2122:
        /*009c*/ 	.word	0x00000080


	//   ....[1]....
        /*00a0*/ 	.word	0x00003db0


	//----- nvinfo : EIATTR_MAX_THREADS
	.align		4
.L_2123:
        /*00a4*/ 	.byte	0x04, 0x05
        /*00a6*/ 	.short	(.L_2125 - .L_2124)
.L_2124:
        /*00a8*/ 	.word	0x00000200
        /*00ac*/ 	.word	0x00000001
        /*00b0*/ 	.word	0x00000001


	//----- nvinfo : EIATTR_CRS_STACK_SIZE
	.align		4
.L_2125:
        /*00b4*/ 	.byte	0x04, 0x1e
        /*00b6*/ 	.short	(.L_2127 - .L_2126)
.L_2126:
        /*00b8*/ 	.word	0x00000000


	//----- nvinfo : EIATTR_CBANK_PARAM_SIZE
	.align		4
.L_2127:
        /*00bc*/ 	.byte	0x03, 0x19
        /*00be*/ 	.short	0x06a0


	//----- nvinfo : EIATTR_PARAM_CBANK
	.align		4
        /*00c0*/ 	.byte	0x04, 0x0a
        /*00c2*/ 	.short	(.L_2129 - .L_2128)
	.align		4
.L_2128:
        /*00c4*/ 	.word	index@(.nv.constant0._ZN2at4cuda17kernelHistogram1DIfllLi1ELi2ELin1ELNS0_23CUDAHistogramMemoryTypeE1EZNS0_21CUDA_tensor_histogramIflLb1EEEbNS_6TensorES4_S4_lNS_14AccumulateTypeIT0_Lb1EE4typeES8_NS0_13TensorArgTypeES9_S9_EUllE_EEvNS0_6detail10TensorInfoIT_T1_EESF_NSC_IKS6_SE_EElS8_S8_SE_T6_)
        /*00c8*/ 	.short	0x0380
        /*00ca*/ 	.short	0x06a0


	//----- nvinfo : EIATTR_SW_WAR
	.align		4
.L_2129:
        /*00cc*/ 	.byte	0x04, 0x36
        /*00ce*/ 	.short	(.L_2131 - .L_2130)
.L_2130:
        /*00d0*/ 	.word	0x00000008
.L_2131:


//--------------------- .nv.info._ZN2at4cuda17kernelHistogram1DIfllLi1ELi2ELin1ELNS0_23CUDAHistogramMemoryTypeE0EZNS0_21CUDA_tensor_histogramIflLb1EEEbNS_6TensorES4_S4_lNS_14AccumulateTypeIT0_Lb1EE4typeES8_NS0_13TensorArgTypeES9_S9_EUllE_EEvNS0_6detail10TensorInfoIT_T1_EESF_NSC_IKS6_SE_EElS8_S8_SE_T6_ --------------------------
	.section	.nv.info._ZN2at4cuda17kernelHistogram1DIfllLi1ELi2ELin1ELNS0_23CUDAHistogramMemoryTypeE0EZNS0_21CUDA_tensor_histogramIflLb1EEEbNS_6TensorES4_S4_lNS_14AccumulateTypeIT0_Lb1EE4typeES8_NS0_13TensorArgTypeES9_S9_EUllE_EEvNS0_6detail10TensorInfoIT_T1_EESF_NSC_IKS6_SE_EElS8_S8_SE_T6_,"",@"SHT_CUDA_INFO"
	.sectionflags	@""
	.align	4


	//----- nvinfo : EIATTR_CUDA_API_VERSION
	.align		4
        /*0000*/ 	.byte	0x04, 0x37
        /*0002*/ 	.short	(.L_2133 - .L_2132)
.L_2132:
        /*0004*/ 	.word	0x00000082


	//----- nvinfo : EIATTR_KPARAM_INFO
	.align		4
.L_2133:
        /*0008*/ 	.byte	0x04, 0x17
        /*000a*/ 	.short	(.L_2135 - .L_2134)
.L_2134:
        /*000c*/ 	.word	0x00000000
        /*0010*/ 	.short	0x0007
        /*0012*/ 	.short	0x0500
        /*0014*/ 	.byte	0x00, 0xf0, 0x81, 0x06


	//----- nvinfo : EIATTR_KPARAM_INFO
	.align		4
.L_2135:
        /*0018*/ 	.byte	0x04, 0x17
        /*001a*/ 	.short	(.L_2137 - .L_2136)
.L_2136:
        /*001c*/ 	.word	0x00000000
        /*0020*/ 	.short	0x0006
        /*0022*/ 	.short	0x04f8
        /*0024*/ 	.byte	0x00, 0xf0, 0x21, 0x00


	//----- nvinfo : EIATTR_KPARAM_INFO
	.align		4
.L_2137:
        /*0028*/ 	.byte	0x04, 0x17
        /*002a*/ 	.short	(.L_2139 - .L_2138)
.L_2138:
        /*002c*/ 	.word	0x00000000
        /*0030*/ 	.short	0x0005
        /*0032*/ 	.short	0x04f0
        /*0034*/ 	.byte	0x00, 0xf0, 0x21, 0x00


	//----- nvinfo : EIATTR_KPARAM_INFO
	.align		4
.L_2139:
        /*0038*/ 	.byte	0x04, 0x17
        /*003a*/ 	.short	(.L_2141 - .L_2140)
.L_2140:
        /*003c*/ 	.word	0x00000000
        /*0040*/ 	.short	0x0004
        /*0042*/ 	.short	0x04e8
        /*0044*/ 	.byte	0x00, 0xf0, 0x21, 0x00


	//----- nvinfo : EIATTR_KPARAM_INFO
	.align		4
.L_2141:
        /*0048*/ 	.byte	0x04, 0x17
        /*004a*/ 	.short	(.L_2143 - .L_2142)
.L_2142:
        /*004c*/ 	.word	0x00000000
        /*0050*/ 	.short	0x0003
        /*0052*/ 	.short	0x04e0
        /*0054*/ 	.byte	0x00, 0xf0, 0x21, 0x00


	//----- nvinfo : EIATTR_KPARAM_INFO
	.align		4
.L_2143:
        /*0058*/ 	.byte	0x04, 0x17
        /*005a*/ 	.short	(.L_2145 - .L_2144)
.L_2144:
        /*005c*/ 	.word	0x00000000
        /*0060*/ 	.short	0x0002
        /*0062*/ 	.short	0x0340
        /*0064*/ 	.byte	0x00, 0xf0, 0x81, 0x06


	//----- nvinfo : EIATTR_KPARAM_INFO
	.align		4
.L_2145:
        /*0068*/ 	.byte	0x04, 0x17
        /*006a*/ 	.short	(.L_2147 - .L_2146)
.L_2146:
        /*006c*/ 	.word	0x00000000
        /*0070*/ 	.short	0x0001
        /*0072*/ 	.short	0x01a0
        /*0074*/ 	.byte	0x00, 0xf0, 0x81, 0x06


	//----- nvinfo : EIATTR_KPARAM_INFO
	.align		4
.L_2147:
        /*0078*/ 	.byte	0x04, 0x17
        /*007a*/ 	.short	(.L_2149 - .L_2148)
.L_2148:
        /*007c*/ 	.word	0x00000000
        /*0080*/ 	.short	0x0000
        /*0082*/ 	.short	0x0000
        /*0084*/ 	.byte	0x00, 0xf0, 0x81, 0x06


	//----- nvinfo : EIATTR_SPARSE_MMA_MASK
	.align		4
.L_2149:
        /*0088*/ 	.byte	0x03, 0x50
        /*008a*/ 	.short	0x0000


	//----- nvinfo : EIATTR_MAXREG_COUNT
	.align		4
        /*008c*/ 	.byte	0x03, 0x1b
        /*008e*/ 	.short	0x0080


	//----- nvinfo : EIATTR_NUM_BARRIERS
	.align		4
        /*0090*/ 	.byte	0x02, 0x4c
        /*0092*/ 	.byte	0x01
	.zero		1


	//----- nvinfo : EIATTR_MERCURY_ISA_VERSION
	.align		4
        /*0094*/ 	.byte	0x03, 0x5f
        /*0096*/ 	.short	0x0101


	//----- nvinfo : EIATTR_VRC_CTA_INIT_COUNT
	.align		4
        /*0098*/ 	.byte	0x02, 0x4a
	.zero		1
	.zero		1


	//----- nvinfo : EIATTR_EXIT_INSTR_OFFSETS
	.align		4
        /*009c*/ 	.byte	0x04, 0x1c
        /*009e*/ 	.short	(.L_2151 - .L_2150)


	//   ....[0]....
.L_2150:
        /*00a0*/ 	.word	0x000042d0


	//   ....[1]....
        /*00a4*/ 	.word	0x00004410


	//----- nvinfo : EIATTR_MAX_THREADS
	.align		4
.L_2151:
        /*00a8*/ 	.byte	0x04, 0x05
        /*00aa*/ 	.short	(.L_2153 - .L_2152)
.L_2152:
        /*00ac*/ 	.word	0x00000200
        /*00b0*/ 	.word	0x00000001
        /*00b4*/ 	.word	0x00000001


	//----- nvinfo : EIATTR_CRS_STACK_SIZE
	.align		4
.L_2153:
        /*00b8*/ 	.byte	0x04, 0x1e
        /*00ba*/ 	.short	(.L_2155 - .L_2154)
.L_2154:
        /*00bc*/ 	.word	0x00000000


	//----- nvinfo : EIATTR_CBANK_PARAM_SIZE
	.align		4
.L_2155:
        /*00c0*/ 	.byte	0x03, 0x19
        /*00c2*/ 	.short	0x06a0


	//----- nvinfo : EIATTR_PARAM_CBANK
	.align		4
        /*00c4*/ 	.byte	0x04, 0x0a
        /*00c6*/ 	.short	(.L_2157 - .L_2156)
	.align		4
.L_2156:
        /*00c8*/ 	.word	index@(.nv.constant0._ZN2at4cuda17kernelHistogram1DIfllLi1ELi2ELin1ELNS0_23CUDAHistogramMemoryTypeE0EZNS0_21CUDA_tensor_histogramIflLb1EEEbNS_6TensorES4_S4_lNS_14AccumulateTypeIT0_Lb1EE4typeES8_NS0_13TensorArgTypeES9_S9_EUllE_EEvNS0_6detail10TensorInfoIT_T1_EESF_NSC_IKS6_SE_EElS8_S8_SE_T6_)
        /*00cc*/ 	.short	0x0380
        /*00ce*/ 	.short	0x06a0


	//----- nvinfo : EIATTR_SW_WAR
	.align		4
.L_2157:
        /*00d0*/ 	.byte	0x04, 0x36
        /*00d2*/ 	.short	(.L_2159 - .L_2158)
.L_2158:
        /*00d4*/ 	.word	0x00000008
.L_2159:


//--------------------- .nv.info._ZN2at4cuda17kernelHistogram1DIdilLi1ELi2ELin1ELNS0_23CUDAHistogramMemoryTypeE1EZNS0_21CUDA_tensor_histogramIdiLb1EEEbNS_6TensorES4_S4_lNS_14AccumulateTypeIT0_Lb1EE4typeES8_NS0_13TensorArgTypeES9_S9_EUllE0_EEvNS0_6detail10TensorInfoIT_T1_EESF_NSC_IKS6_SE_EElS8_S8_SE_T6_ --------------------------
	.section	.nv.info._ZN2at4cuda17kernelHistogram1DIdilLi1ELi2ELin1ELNS0_23CUDAHistogramMemoryTypeE1EZNS0_21CUDA_tensor_histogramIdiLb1EEEbNS_6TensorES4_S4_lNS_14AccumulateTypeIT0_Lb1EE4typeES8_NS0_13TensorArgTypeES9_S9_EUllE0_EEvNS0_6detail10TensorInfoIT_T1_EESF_NSC_IKS6_SE_EElS8_S8_SE_T6_,"",@"SHT_CUDA_INFO"
	.sectionflags	@""
	.align	4


	//----- nvinfo : EIATTR_CUDA_API_VERSION
	.align		4
        /*0000*/ 	.byte	0x04, 0x37
        /*0002*/ 	.short	(.L_2161 - .L_2160)
.L_2160:
        /*0004*/ 	.word	0x00000082


	//----- nvinfo : EIATTR_KPARAM_INFO
	.align		4
.L_2161:
        /*0008*/ 	.byte	0x04, 0x17
        /*000a*/ 	.short	(.L_2163 - .L_2162)
.L_2162:
        /*000c*/ 	.word	0x00000000
        /*0010*/ 	.short	0x0007
        /*0012*/ 	.short	0x0500
        /*0014*/ 	.byte	0x00, 0xf0, 0x05, 0x00


	//----- nvinfo : EIATTR_KPARAM_INFO
	.align		4
.L_2163:
        /*0018*/ 	.byte	0x04, 0x17
        /*001a*/ 	.short	(.L_2165 - .L_2164)
.L_2164:
        /*001c*/ 	.word	0x00000000
        /*0020*/ 	.short	0x0006
        /*0022*/ 	.short	0x04f8
        /*0024*/ 	.byte	0x00, 0xf0, 0x21, 0x00


	//----- nvinfo : EIATTR_KPARAM_INFO
	.align		4
.L_2165:
        /*0028*/ 	.byte	0x04, 0x17
        /*002a*/ 	.short	(.L_2167 - .L_2166)
.L_2166:
        /*002c*/ 	.word	0x00000000
        /*0030*/ 	.short	0x0005
        /*0032*/ 	.short	0x04f0
        /*0034*/ 	.byte	0x00, 0xf0, 0x21, 0x00


	//----- nvinfo : EIATTR_KPARAM_INFO
	.align		4
.L_2167:
        /*0038*/ 	.byte	0x04, 0x17
        /*003a*/ 	.short	(.L_2169 - .L_2168)
.L_2168:
        /*003c*/ 	.word	0x00000000
        /*0040*/ 	.short	0x0004
        /*0042*/ 	.short	0x04e8
        /*0044*/ 	.byte	0x00, 0xf0, 0x21, 0x00


	//----- nvinfo : EIATTR_KPARAM_INFO
	.align		4
.L_2169:
        /*0048*/ 	.byte	0x04, 0x17
        /*004a*/ 	.short	(.L_2171 - .L_2170)
.L_2170:
        /*004c*/ 	.word	0x00000000
        /*0050*/ 	.short	0x0003
        /*0052*/ 	.short	0x04e0
        /*0054*/ 	.byte	0x00, 0xf0, 0x21, 0x00


	//----- nvinfo : EIATTR_KPARAM_INFO
	.align		4
.L_2171:
        /*0058*/ 	.byte	0x04, 0x17
        /*005a*/ 	.short	(.L_2173 - .L_2172)
.L_2172:
        /*005c*/ 	.word	0x00000000
        /*0060*/ 	.short	0x0002
        /*0062*/ 	.short	0x0340
        /*0064*/ 	.byte	0x00, 0xf0, 0x81, 0x06


	//----- nvinfo : EIATTR_KPARAM_INFO
	.align		4
.L_2173:
        /*0068*/ 	.byte	0x04, 0x17
        /*006a*/ 	.short	(.L_2175 - .L_2174)
.L_2174:
        /*006c*/ 	.word	0x00000000
        /*0070*/ 	.short	0x0001
        /*0072*/ 	.short	0x01a0
        /*0074*/ 	.byte	0x00, 0xf0, 0x81, 0x06


	//----- nvinfo : EIATTR_KPARAM_INFO
	.align		4
.L_2175:
        /*0078*/ 	.byte	0x04, 0x17
        /*007a*/ 	.short	(.L_2177 - .L_2176)
.L_2176:
        /*007c*/ 	.word	0x00000000
        /*0080*/ 	.short	0x0000
        /*0082*/ 	.short	0x0000
        /*0084*/ 	.byte	0x00, 0xf0, 0x81, 0x06


	//----- nvinfo : EIATTR_SPARSE_MMA_MASK
	.align		4
.L_2177:
        /*0088*/ 	.byte	0x03, 0x50
        /*008a*/ 	.short	0x0000


	//----- nvinfo : EIATTR_MAXREG_COUNT
	.align		4
        /*008c*/ 	.byte	0x03, 0x1b
        /*008e*/ 	.short	0x0080


	//----- nvinfo : EIATTR_MERCURY_ISA_VERSION
	.align		4
        /*0090*/ 	.byte	0x03, 0x5f
        /*0092*/ 	.short	0x0101


	//----- nvinfo : EIATTR_VRC_CTA_INIT_COUNT
	.align		4
        /*0094*/ 	.byte	0x02, 0x4a
	.zero		1
	.zero		1


	//----- nvinfo : EIATTR_EXIT_INSTR_OFFSETS
	.align		4
        /*0098*/ 	.byte	0x04, 0x1c
        /*009a*/ 	.short	(.L_2179 - .L_2178)


	//   ....[0]....
.L_2178:
        /*009c*/ 	.word	0x00000080


	//   ....[1]....
        /*00a0*/ 	.word	0x00003d50


	//----- nvinfo : EIATTR_MAX_THREADS
	.align		4
.L_2179:
        /*00a4*/ 	.byte	0x04, 0x05
        /*00a6*/ 	.short	(.L_2181 - .L_2180)
.L_2180:
        /*00a8*/ 	.word	0x00000200
        /*00ac*/ 	.word	0x00000001
        /*00b0*/ 	.word	0x00000001


	//----- nvinfo : EIATTR_CRS_STACK_SIZE
	.align		4
.L_2181:
        /*00b4*/ 	.byte	0x04, 0x1e
        /*00b6*/ 	.short	(.L_2183 - .L_2182)
.L_2182:
        /*00b8*/ 	.word	0x00000000


	//----- nvinfo : EIATTR_CBANK_PARAM_SIZE
	.align		4
.L_2183:
        /*00bc*/ 	.byte	0x03, 0x19
        /*00be*/ 	.short	0x0501


	//----- nvinfo : EIATTR_PARAM_CBANK
	.align		4
        /*00c0*/ 	.byte	0x04, 0x0a
        /*00c2*/ 	.short	(.L_2185 - .L_2184)
	.align		4
.L_2184:
        /*00c4*/ 	.word	index@(.nv.constant0._ZN2at4cuda17kernelHistogram1DIdilLi1ELi2ELin1ELNS0_23CUDAHistogramMemoryTypeE1EZNS0_21CUDA_tensor_histogramIdiLb1EEEbNS_6TensorES4_S4_lNS_14AccumulateTypeIT0_Lb1EE4typeES8_NS0_13TensorArgTypeES9_S9_EUllE0_EEvNS0_6detail10TensorInfoIT_T1_EESF_NSC_IKS6_SE_EElS8_S8_SE_T6_)
        /*00c8*/ 	.short	0x0380
        /*00ca*/ 	.short	0x0501


	//----- nvinfo : EIATTR_SW_WAR
	.align		4
.L_2185:
        /*00cc*/ 	.byte	0x04, 0x36
        /*00ce*/ 	.short	(.L_2187 - .L_2186)
.L_2186:
        /*00d0*/ 	.word	0x00000008
.L_2187:


//--------------------- .nv.info._ZN2at4cuda17kernelHistogram1DIdilLi1ELi2ELin1ELNS0_23CUDAHistogramMemoryTypeE0EZNS0_21CUDA_tensor_histogramIdiLb1EEEbNS_6TensorES4_S4_lNS_14AccumulateTypeIT0_Lb1EE4typeES8_NS0_13TensorArgTypeES9_S9_EUllE0_EEvNS0_6detail10TensorInfoIT_T1_EESF_NSC_IKS6_SE_EElS8_S8_SE_T6_ --------------------------
	.section	.nv.info._ZN2at4cuda17kernelHistogram1DIdilLi1ELi2ELin1ELNS0_23CUDAHistogramMemoryTypeE0EZNS0_21CUDA_tensor_histogramIdiLb1EEEbNS_6TensorES4_S4_lNS_14AccumulateTypeIT0_Lb1EE4typeES8_NS0_13TensorArgTypeES9_S9_EUllE0_EEvNS0_6detail10TensorInfoIT_T1_EESF_NSC_IKS6_SE_EElS8_S8_SE_T6_,"",@"SHT_CUDA_INFO"
	.sectionflags	@""
	.align	4


	//----- nvinfo : EIATTR_CUDA_API_VERSION
	.align		4
        /*0000*/ 	.byte	0x04, 0x37
        /*0002*/ 	.short	(.L_2189 - .L_2188)
.L_2188:
        /*0004*/ 	.word	0x00000082


	//----- nvinfo : EIATTR_KPARAM_INFO
	.align		4
.L_2189:
        /*0008*/ 	.byte	0x04, 0x17
        /*000a*/ 	.short	(.L_2191 - .L_2190)
.L_2190:
        /*000c*/ 	.word	0x00000000
        /*0010*/ 	.short	0x0007
        /*0012*/ 	.short	0x0500
        /*0014*/ 	.byte	0x00, 0xf0, 0x05, 0x00


	//----- nvinfo : EIATTR_KPARAM_INFO
	.align		4
.L_2191:
        /*0018*/ 	.byte	0x04, 0x17
        /*001a*/ 	.short	(.L_2193 - .L_2192)
.L_2192:
        /*001c*/ 	.word	0x00000000
        /*0020*/ 	.short	0x0006
        /*0022*/ 	.short	0x04f8
        /*0024*/ 	.byte	0x00, 0xf0, 0x21, 0x00


	//----- nvinfo : EIATTR_KPARAM_INFO
	.align		4
.L_2193:
        /*0028*/ 	.byte	0x04, 0x17
        /*002a*/ 	.short	(.L_2195 - .L_2194)
.L_2194:
        /*002c*/ 	.word	0x00000000
        /*0030*/ 	.short	0x0005
        /*0032*/ 	.short	0x04f0
        /*0034*/ 	.byte	0x00, 0xf0, 0x21, 0x00


	//----- nvinfo : EIATTR_KPARAM_INFO
	.align		4
.L_2195:
        /*0038*/ 	.byte	0x04, 0x17
        /*003a*/ 	.short	(.L_2197 - .L_2196)
.L_2196:
        /*003c*/ 	.word	0x00000000
        /*0040*/ 	.short	0x0004
        /*0042*/ 	.short	0x04e8
        /*0044*/ 	.byte	0x00, 0xf0, 0x21, 0x00


	//----- nvinfo : EIATTR_KPARAM_INFO
	.align		4
.L_2197:
        /*0048*/ 	.byte	0x04, 0x17
        /*004a*/ 	.short	(.L_2199 - .L_2198)
.L_2198:
        /*004c*/ 	.word	0x00000000
        /*0050*/ 	.short	0x0003
        /*0052*/ 	.short	0x04e0
        /*0054*/ 	.byte	0x00, 0xf0, 0x21, 0x00


	//----- nvinfo : EIATTR_KPARAM_INFO
	.align		4
.L_2199:
        /*0058*/ 	.byte	0x04, 0x17
        /*005a*/ 	.short	(.L_2201 - .L_2200)
.L_2200:
        /*005c*/ 	.word	0x00000000
        /*0060*/ 	.short	0x0002
        /*0062*/ 	.short	0x0340
        /*0064*/ 	.byte	0x00, 0xf0, 0x81, 0x06


	//----- nvinfo : EIATTR_KPARAM_INFO
	.align		4
.L_2201:
        /*0068*/ 	.byte	0x04, 0x17
        /*006a*/ 	.short	(.L_2203 - .L_2202)
.L_2202:
        /*006c*/ 	.word	0x00000000
        /*0070*/ 	.short	0x0001
        /*0072*/ 	.short	0x01a0
        /*0074*/ 	.byte	0x00, 0xf0, 0x81, 0x06


	//----- nvinfo : EIATTR_KPARAM_INFO
	.align		4
.L_2203:
        /*0078*/ 	.byte	0x04, 0x17
        /*007a*/ 	.short	(.L_2205 - .L_2204)
.L_2204:
        /*007c*/ 	.word	0x00000000
        /*0080*/ 	.short	0x0000
        /*0082*/ 	.short	0x0000
        /*0084*/ 	.byte	0x00, 0xf0, 0x81, 0x06


	//----- nvinfo : EIATTR_SPARSE_MMA_MASK
	.align		4
.L_2205:
        /*0088*/ 	.byte	0x03, 0x50
        /*008a*/ 	.short	0x0000


	//----- nvinfo : EIATTR_MAXREG_COUNT
	.align		4
        /*008c*/ 	.byte	0x03, 0x1b
        /*008e*/ 	.short	0x0080


	//----- nvinfo : EIATTR_NUM_BARRIERS
	.align		4
        /*0090*/ 	.byte	0x02, 0x4c
        /*0092*/ 	.byte	0x01
	.zero		1


	//----- nvinfo : EIATTR_MERCURY_ISA_VERSION
	.align		4
        /*0094*/ 	.byte	0x03, 0x5f
        /*0096*/ 	.short	0x0101


	//----- nvinfo : EIATTR_VRC_CTA_INIT_COUNT
	.align		4
        /*0098*/ 	.byte	0x02, 0x4a
	.zero		1
	.zero		1


	//----- nvinfo : EIATTR_EXIT_INSTR_OFFSETS
	.align		4
        /*009c*/ 	.byte	0x04, 0x1c
        /*009e*/ 	.short	(.L_2207 - .L_2206)


	//   ....[0]....
.L_2206:
        /*00a0*/ 	.word	0x00004250


	//   ....[1]....
        /*00a4*/ 	.word	0x00004390


	//----- nvinfo : EIATTR_MAX_THREADS
	.align		4
.L_2207:
        /*00a8*/ 	.byte	0x04, 0x05
        /*00aa*/ 	.short	(.L_2209 - .L_2208)
.L_2208:
        /*00ac*/ 	.word	0x00000200
        /*00b0*/ 	.word	0x00000001
        /*00b4*/ 	.word	0x00000001


	//----- nvinfo : EIATTR_CRS_STACK_SIZE
	.align		4
.L_2209:
        /*00b8*/ 	.byte	0x04, 0x1e
        /*00ba*/ 	.short	(.L_2211 - .L_2210)
.L_2210:
        /*00bc*/ 	.word	0x00000000


	//----- nvinfo : EIATTR_CBANK_PARAM_SIZE
	.align		4
.L_2211:
        /*00c0*/ 	.byte	0x03, 0x19
        /*00c2*/ 	.short	0x0501


	//----- nvinfo : EIATTR_PARAM_CBANK
	.align		4
        /*00c4*/ 	.byte	0x04, 0x0a
        /*00c6*/ 	.short	(.L_2213 - .L_2212)
	.align		4
.L_2212:
        /*00c8*/ 	.word	index@(.nv.constant0._ZN2at4cuda17kernelHistogram1DIdilLi1ELi2ELin1ELNS0_23CUDAHistogramMemoryTypeE0EZNS0_21CUDA_tensor_histogramIdiLb1EEEbNS_6TensorES4_S4_lNS_14AccumulateTypeIT0_Lb1EE4typeES8_NS0_13TensorArgTypeES9_S9_EUllE0_EEvNS0_6detail10TensorInfoIT_T1_EESF_NSC_IKS6_SE_EElS8_S8_SE_T6_)
        /*00cc*/ 	.short	0x0380
        /*00ce*/ 	.short	0x0501


	//----- nvinfo : EIATTR_SW_WAR
	.align		4
.L_2213:
        /*00d0*/ 	.byte	0x04, 0x36
        /*00d2*/ 	.short	(.L_2215 - .L_2214)
.L_2214:
        /*00d4*/ 	.word	0x00000008
.L_2215:


//--------------------- .nv.info._ZN2at4cuda17kernelHistogram1DIdilLi1ELi2ELin1ELNS0_23CUDAHistogramMemoryTypeE1EZNS0_21CUDA_tensor_histogramIdiLb1EEEbNS_6TensorES4_S4_lNS_14AccumulateTypeIT0_Lb1EE4typeES8_NS0_13TensorArgTypeES9_S9_EUllE_EEvNS0_6detail10TensorInfoIT_T1_EESF_NSC_IKS6_SE_EElS8_S8_SE_T6_ --------------------------
	.section	.nv.info._ZN2at4cuda17kernelHistogram1DIdilLi1ELi2ELin1ELNS0_23CUDAHistogramMemoryTypeE1EZNS0_21CUDA_tensor_histogramIdiLb1EEEbNS_6TensorES4_S4_lNS_14AccumulateTypeIT0_Lb1EE4typeES8_NS0_13TensorArgTypeES9_S9_EUllE_EEvNS0_6detail10TensorInfoIT_T1_EESF_NSC_IKS6_SE_EElS8_S8_SE_T6_,"",@"SHT_CUDA_INFO"
	.sectionflags	@""
	.align	4


	//----- nvinfo : EIATTR_CUDA_API_VERSION
	.align		4
        /*0000*/ 	.byte	0x04, 0x37
        /*0002*/ 	.short	(.L_2217 - .L_2216)
.L_2216:
        /*0004*/ 	.word	0x00000082


	//----- nvinfo : EIATTR_KPARAM_INFO
	.align		4
.L_2217:
        /*0008*/ 	.byte	0x04, 0x17
        /*000a*/ 	.short	(.L_2219 - .L_2218)
.L_2218:
        /*000c*/ 	.word	0x00000000
        /*0010*/ 	.short	0x0007
        /*0012*/ 	.short	0x0500
        /*0014*/ 	.byte	0x00, 0xf0, 0x81, 0x06


	//----- nvinfo : EIATTR_KPARAM_INFO
	.align		4
.L_2219:
        /*0018*/ 	.byte	0x04, 0x17
        /*001a*/ 	.short	(.L_2221 - .L_2220)
.L_2220:
        /*001c*/ 	.word	0x00000000
        /*0020*/ 	.short	0x0006
        /*0022*/ 	.short	0x04f8
        /*0024*/ 	.byte	0x00, 0xf0, 0x21, 0x00


	//----- nvinfo : EIATTR_KPARAM_INFO
	.align		4
.L_2221:
        /*0028*/ 	.byte	0x04, 0x17
        /*002a*/ 	.short	(.L_2223 - .L_2222)
.L_2222:
        /*002c*/ 	.word	0x00000000
        /*0030*/ 	.short	0x0005
        /*0032*/ 	.short	0x04f0
        /*0034*/ 	.byte	0x00, 0xf0, 0x21, 0x00


	//----- nvinfo : EIATTR_KPARAM_INFO
	.align		4
.L_2223:
        /*0038*/ 	.byte	0x04, 0x17
        /*003a*/ 	.short	(.L_2225 - .L_2224)
.L_2224:
        /*003c*/ 	.word	0x00000000
        /*0040*/ 	.short	0x0004
        /*0042*/ 	.short	0x04e8
        /*0044*/ 	.byte	0x00, 0xf0, 0x21, 0x00


	//----- nvinfo : EIATTR_KPARAM_INFO
	.align		4
.L_2225:
        /*0048*/ 	.byte	0x04, 0x17
        /*004a*/ 	.short	(.L_2227 - .L_2226)
.L_2226:
        /*004c*/ 	.word	0x00000000
        /*0050*/ 	.short	0x0003
        /*0052*/ 	.short	0x04e0
        /*0054*/ 	.byte	0x00, 0xf0, 0x21, 0x00


	//----- nvinfo : EIATTR_KPARAM_INFO
	.align		4
.L_2227:
        /*0058*/ 	.byte	0x04, 0x17
        /*005a*/ 	.short	(.L_2229 - .L_2228)
.L_2228:
        /*005c*/ 	.word	0x00000000
        /*0060*/ 	.short	0x0002
        /*0062*/ 	.short	0x0340
        /*0064*/ 	.byte	0x00, 0xf0, 0x81, 0x06


	//----- nvinfo : EIATTR_KPARAM_INFO
	.align		4
.L_2229:
        /*0068*/ 	.byte	0x04, 0x17
        /*006a*/ 	.short	(.L_2231 - .L_2230)
.L_2230:
        /*006c*/ 	.word	0x00000000
        /*0070*/ 	.short	0x0001
        /*0072*/ 	.short	0x01a0
        /*0074*/ 	.byte	0x00, 0xf0, 0x81, 0x06


	//----- nvinfo : EIATTR_KPARAM_INFO
	.align		4
.L_2231:
        /*0078*/ 	.byte	0x04, 0x17
        /*007a*/ 	.short	(.L_2233 - .L_2232)
.L_2232:
        /*007c*/ 	.word	0x00000000
        /*0080*/ 	.short	0x0000
        /*0082*/ 	.short	0x0000
        /*0084*/ 	.byte	0x00, 0xf0, 0x81, 0x06


	//----- nvinfo : EIATTR_SPARSE_MMA_MASK
	.align		4
.L_2233:
        /*0088*/ 	.byte	0x03, 0x50
        /*008a*/ 	.short	0x0000


	//----- nvinfo : EIATTR_MAXREG_COUNT
	.align		4
        /*008c*/ 	.byte	0x03, 0x1b
        /*008e*/ 	.short	0x0080


	//----- nvinfo : EIATTR_MERCURY_ISA_VERSION
	.align		4
        /*0090*/ 	.byte	0x03, 0x5f
        /*0092*/ 	.short	0x0101


	//----- nvinfo : EIATTR_VRC_CTA_INIT_COUNT
	.align		4
        /*0094*/ 	.byte	0x02, 0x4a
	.zero		1
	.zero		1


	//----- nvinfo : EIATTR_EXIT_INSTR_OFFSETS
	.align		4
        /*0098*/ 	.byte	0x04, 0x1c
        /*009a*/ 	.short	(.L_2235 - .L_2234)


	//   ....[0]....
.L_2234:
        /*009c*/ 	.word	0x00000080


	//   ....[1]....
        /*00a0*/ 	.word	0x00003dc0


	//----- nvinfo : EIATTR_MAX_THREADS
	.align		4
.L_2235:
        /*00a4*/ 	.byte	0x04, 0x05
        /*00a6*/ 	.short	(.L_2237 - .L_2236)
.L_2236:
        /*00a8*/ 	.word	0x00000200
        /*00ac*/ 	.word	0x00000001
        /*00b0*/ 	.word	0x00000001


	//----- nvinfo : EIATTR_CRS_STACK_SIZE
	.align		4
.L_2237:
        /*00b4*/ 	.byte	0x04, 0x1e
        /*00b6*/ 	.short	(.L_2239 - .L_2238)
.L_2238:
        /*00b8*/ 	.word	0x00000000


	//----- nvinfo : EIATTR_CBANK_PARAM_SIZE
	.align		4
.L_2239:
        /*00bc*/ 	.byte	0x03, 0x19
        /*00be*/ 	.short	0x06a0


	//----- nvinfo : EIATTR_PARAM_CBANK
	.align		4
        /*00c0*/ 	.byte	0x04, 0x0a
        /*00c2*/ 	.short	(.L_2241 - .L_2240)
	.align		4
.L_2240:
        /*00c4*/ 	.word	index@(.nv.constant0._ZN2at4cuda17kernelHistogram1DIdilLi1ELi2ELin1ELNS0_23CUDAHistogramMemoryTypeE1EZNS0_21CUDA_tensor_histogramIdiLb1EEEbNS_6TensorES4_S4_lNS_14AccumulateTypeIT0_Lb1EE4typeES8_NS0_13TensorArgTypeES9_S9_EUllE_EEvNS0_6detail10TensorInfoIT_T1_EESF_NSC_IKS6_SE_EElS8_S8_SE_T6_)
        /*00c8*/ 	.short	0x0380
        /*00ca*/ 	.short	0x06a0


	//----- nvinfo : EIATTR_SW_WAR
	.align		4
.L_2241:
        /*00cc*/ 	.byte	0x04, 0x36
        /*00ce*/ 	.short	(.L_2243 - .L_2242)
.L_2242:
        /*00d0*/ 	.word	0x00000008
.L_2243:


//--------------------- .nv.info._ZN2at4cuda17kernelHistogram1DIdilLi1ELi2ELin1ELNS0_23CUDAHistogramMemoryTypeE0EZNS0_21CUDA_tensor_histogramIdiLb1EEEbNS_6TensorES4_S4_lNS_14AccumulateTypeIT0_Lb1EE4typeES8_NS0_13TensorArgTypeES9_S9_EUllE_EEvNS0_6detail10TensorInfoIT_T1_EESF_NSC_IKS6_SE_EElS8_S8_SE_T6_ --------------------------
	.section	.nv.info._ZN2at4cuda17kernelHistogram1DIdilLi1ELi2ELin1ELNS0_23CUDAHistogramMemoryTypeE0EZNS0_21CUDA_tensor_histogramIdiLb1EEEbNS_6TensorES4_S4_lNS_14AccumulateTypeIT0_Lb1EE4typeES8_NS0_13TensorArgTypeES9_S9_EUllE_EEvNS0_6detail10TensorInfoIT_T1_EESF_NSC_IKS6_SE_EElS8_S8_SE_T6_,"",@"SHT_CUDA_INFO"
	.sectionflags	@""
	.align	4


	//----- nvinfo : EIATTR_CUDA_API_VERSION
	.align		4
        /*0000*/ 	.byte	0x04, 0x37
        /*0002*/ 	.short	(.L_2245 - .L_2244)
.L_2244:
        /*0004*/ 	.word	0x00000082


	//----- nvinfo : EIATTR_KPARAM_INFO
	.align		4
.L_2245:
        /*0008*/ 	.byte	0x04, 0x17
        /*000a*/ 	.short	(.L_2247 - .L_2246)
.L_2246:
        /*000c*/ 	.word	0x00000000
        /*0010*/ 	.short	0x0007
        /*0012*/ 	.short	0x0500
        /*0014*/ 	.byte	0x00, 0xf0, 0x81, 0x06


	//----- nvinfo : EIATTR_KPARAM_INFO
	.align		4
.L_2247:
        /*0018*/ 	.byte	0x04, 0x17
        /*001a*/ 	.short	(.L_2249 - .L_2248)
.L_2248:
        /*001c*/ 	.word	0x00000000
        /*0020*/ 	.short	0x0006
        /*0022*/ 	.short	0x04f8
        /*0024*/ 	.byte	0x00, 0xf0, 0x21, 0x00


	//----- nvinfo : EIATTR_KPARAM_INFO
	.align		4
.L_2249:
        /*0028*/ 	.byte	0x04, 0x17
        /*002a*/ 	.short	(.L_2251 - .L_2250)
.L_2250:
        /*002c*/ 	.word	0x00000000
        /*0030*/ 	.short	0x0005
        /*0032*/ 	.short	0x04f0
        /*0034*/ 	.byte	0x00, 0xf0, 0x21, 0x00


	//----- nvinfo : EIATTR_KPARAM_INFO
	.align		4
.L_2251:
        /*0038*/ 	.byte	0x04, 0x17
        /*003a*/ 	.short	(.L_2253 - .L_2252)
.L_2252:
        /*003c*/ 	.word	0x00000000
        /*0040*/ 	.short	0x0004
        /*0042*/ 	.short	0x04e8
        /*0044*/ 	.byte	0x00, 0xf0, 0x21, 0x00


	//----- nvinfo : EIATTR_KPARAM_INFO
	.align		4
.L_2253:
        /*0048*/ 	.byte	0x04, 0x17
        /*004a*/ 	.short	(.L_2255 - .L_2254)
.L_2254:
        /*004c*/ 	.word	0x00000000
        /*0050*/ 	.short	0x0003
        /*0052*/ 	.short	0x04e0
        /*0054*/ 	.byte	0x00, 0xf0, 0x21, 0x00


	//----- nvinfo : EIATTR_KPARAM_INFO
	.align		4
.L_2255:
        /*0058*/ 	.byte	0x04, 0x17
        /*005a*/ 	.short	(.L_2257 - .L_2256)
.L_2256:
        /*005c*/ 	.word	0x00000000
        /*0060*/ 	.short	0x0002
        /*0062*/ 	.short	0x0340
        /*0064*/ 	.byte	0x00, 0xf0, 0x81, 0x06


	//----- nvinfo : EIATTR_KPARAM_INFO
	.align		4
.L_2257:
        /*0068*/ 	.byte	0x04, 0x17
        /*006a*/ 	.short	(.L_2259 - .L_2258)
.L_2258:
        /*006c*/ 	.word	0x00000000
        /*0070*/ 	.short	0x0001
        /*0072*/ 	.short	0x01a0
        /*0074*/ 	.byte	0x00, 0xf0, 0x81, 0x06


	//----- nvinfo : EIATTR_KPARAM_INFO
	.align		4
.L_2259:
        /*0078*/ 	.byte	0x04, 0x17
        /*007a*/ 	.short	(.L_2261 - .L_2260)
.L_2260:
        /*007c*/ 	.word	0x00000000
        /*0080*/ 	.short	0x0000
        /*0082*/ 	.short	0x0000
        /*0084*/ 	.byte	0x00, 0xf0, 0x81, 0x06


	//----- nvinfo : EIATTR_SPARSE_MMA_MASK
	.align		4
.L_2261:
        /*0088*/ 	.byte	0x03, 0x50
        /*008a*/ 	.short	0x0000


	//----- nvinfo : EIATTR_MAXREG_COUNT
	.align		4
        /*008c*/ 	.byte	0x03, 0x1b
        /*008e*/ 	.short	0x0080


	//----- nvinfo : EIATTR_NUM_BARRIERS
	.align		4
        /*0090*/ 	.byte	0x02, 0x4c
        /*0092*/ 	.byte	0x01
	.zero		1


	//----- nvinfo : EIATTR_MERCURY_ISA_VERSION
	.align		4
        /*0094*/ 	.byte	0x03, 0x5f
        /*0096*/ 	.short	0x0101


	//----- nvinfo : EIATTR_VRC_CTA_INIT_COUNT
	.align		4
        /*0098*/ 	.byte	0x02, 0x4a
	.zero		1
	.zero		1


	//----- nvinfo : EIATTR_EXIT_INSTR_OFFSETS
	.align		4
        /*009c*/ 	.byte	0x04, 0x1c
        /*009e*/ 	.short	(.L_2263 - .L_2262)


	//   ....[0]....
.L_2262:
        /*00a0*/ 	.word	0x000042e0


	//   ....[1]....
        /*00a4*/ 	.word	0x00004420


	//----- nvinfo : EIATTR_MAX_THREADS
	.align		4
.L_2263:
        /*00a8*/ 	.byte	0x04, 0x05
        /*00aa*/ 	.short	(.L_2265 - .L_2264)
.L_2264:
        /*00ac*/ 	.word	0x00000200
        /*00b0*/ 	.word	0x00000001
        /*00b4*/ 	.word	0x00000001


	//----- nvinfo : EIATTR_CRS_STACK_SIZE
	.align		4
.L_2265:
        /*00b8*/ 	.byte	0x04, 0x1e
        /*00ba*/ 	.short	(.L_2267 - .L_2266)
.L_2266:
        /*00bc*/ 	.word	0x00000000


	//----- nvinfo : EIATTR_CBANK_PARAM_SIZE
	.align		4
.L_2267:
        /*00c0*/ 	.byte	0x03, 0x19
        /*00c2*/ 	.short	0x06a0


	//----- nvinfo : EIATTR_PARAM_CBANK
	.align		4
        /*00c4*/ 	.byte	0x04, 0x0a
        /*00c6*/ 	.short	(.L_2269 - .L_2268)
	.align		4
.L_2268:
        /*00c8*/ 	.word	index@(.nv.constant0._ZN2at4cuda17kernelHistogram1DIdilLi1ELi2ELin1ELNS0_23CUDAHistogramMemoryTypeE0EZNS0_21CUDA_tensor_histogramIdiLb1EEEbNS_6TensorES4_S4_lNS_14AccumulateTypeIT0_Lb1EE4typeES8_NS0_13TensorArgTypeES9_S9_EUllE_EEvNS0_6detail10TensorInfoIT_T1_EESF_NSC_IKS6_SE_EElS8_S8_SE_T6_)
        /*00cc*/ 	.short	0x0380
        /*00ce*/ 	.short	0x06a0


	//----- nvinfo : EIATTR_SW_WAR
	.align		4
.L_2269:
        /*00d0*/ 	.byte	0x04, 0x36
        /*00d2*/ 	.short	(.L_2271 - .L_2270)
.L_2270:
        /*00d4*/ 	.word	0x00000008
.L_2271:


//--------------------- .nv.info._ZN2at4cuda17kernelHistogram1DIlilLi1ELi2ELin1ELNS0_23CUDAHistogramMemoryTypeE1EZNS0_21CUDA_tensor_histogramIliLb0EEEbNS_6TensorES4_S4_lNS_14AccumulateTypeIT0_Lb1EE4typeES8_NS0_13TensorArgTypeES9_S9_EUllE0_EEvNS0_6detail10TensorInfoIT_T1_EESF_NSC_IKS6_SE_EElS8_S8_SE_T6_ --------------------------
	.section	.nv.info._ZN2at4cuda17kernelHistogram1DIlilLi1ELi2ELin1ELNS0_23CUDAHistogramMemoryTypeE1EZNS0_21CUDA_tensor_histogramIliLb0EEEbNS_6TensorES4_S4_lNS_14AccumulateTypeIT0_Lb1EE4typeES8_NS0_13TensorArgTypeES9_S9_EUllE0_EEvNS0_6detail10TensorInfoIT_T1_EESF_NSC_IKS6_SE_EElS8_S8_SE_T6_,"",@"SHT_CUDA_INFO"
	.sectionflags	@""
	.align	4


	//----- nvinfo : EIATTR_CUDA_API_VERSION
	.align		4
        /*0000*/ 	.byte	0x04, 0x37
        /*0002*/ 	.short	(.L_2273 - .L_2272)
.L_2272:
        /*0004*/ 	.word	0x00000082


	//----- nvinfo : EIATTR_KPARAM_INFO
	.align		4
.L_2273:
        /*0008*/ 	.byte	0x04, 0x17
        /*000a*/ 	.short	(.L_2275 - .L_2274)
.L_2274:
        /*000c*/ 	.word	0x00000000
        /*0010*/ 	.short	0x0007
        /*0012*/ 	.short	0x0500
        /*0014*/ 	.byte	0x00, 0xf0, 0x05, 0x00


	//----- nvinfo : EIATTR_KPARAM_INFO
	.align		4
.L_2275:
        /*0018*/ 	.byte	0x04, 0x17
        /*001a*/ 	.short	(.L_2277 - .L_2276)
.L_2276:
        /*001c*/ 	.word	0x00000000
        /*0020*/ 	.short	0x0006
        /*0022*/ 	.short	0x04f8
        /*0024*/ 	.byte	0x00, 0xf0, 0x21, 0x00


	//----- nvinfo : EIATTR_KPARAM_INFO
	.align		4
.L_2277:
        /*0028*/ 	.byte	0x04, 0x17
        /*002a*/ 	.short	(.L_2279 - .L_2278)
.L_2278:
        /*002c*/ 	.word	0x00000000
        /*0030*/ 	.short	0x0005
        /*0032*/ 	.short	0x04f0
        /*0034*/ 	.byte	0x00, 0xf0, 0x21, 0x00


	//----- nvinfo : EIATTR_KPARAM_INFO
	.align		4
.L_2279:
        /*0038*/ 	.byte	0x04, 0x17
        /*003a*/ 	.short	(.L_2281 - .L_2280)
.L_2280:
        /*003c*/ 	.word	0x00000000
        /*0040*/ 	.short	0x0004
        /*0042*/ 	.short	0x04e8
        /*0044*/ 	.byte	0x00, 0xf0, 0x21, 0x00


	//----- nvinfo : EIATTR_KPARAM_INFO
	.align		4
.L_2281:
        /*0048*/ 	.byte	0x04, 0x17
        /*004a*/ 	.short	(.L_2283 - .L_2282)
.L_2282:
        /*004c*/ 	.word	0x00000000
        /*0050*/ 	.short	0x0003
        /*0052*/ 	.short	0x04e0
        /*0054*/ 	.byte	0x00, 0xf0, 0x21, 0x00


	//----- nvinfo : EIATTR_KPARAM_INFO
	.align		4
.L_2283:
        /*0058*/ 	.byte	0x04, 0x17
        /*005a*/ 	.short	(.L_2285 - .L_2284)
.L_2284:
        /*005c*/ 	.word	0x00000000
        /*0060*/ 	.short	0x0002
        /*0062*/ 	.short	0x0340
        /*0064*/ 	.byte	0x00, 0xf0, 0x81, 0x06


	//----- nvinfo : EIATTR_KPARAM_INFO
	.align		4
.L_2285:
        /*0068*/ 	.byte	0x04, 0x17
        /*006a*/ 	.short	(.L_2287 - .L_2286)
.L_2286:
        /*006c*/ 	.word	0x00000000
        /*0070*/ 	.short	0x0001
        /*0072*/ 	.short	0x01a0
        /*0074*/ 	.byte	0x00, 0xf0, 0x81, 0x06


	//----- nvinfo : EIATTR_KPARAM_INFO
	.align		4
.L_2287:
        /*0078*/ 	.byte	0x04, 0x17
        /*007a*/ 	.short	(.L_2289 - .L_2288)
.L_2288:
        /*007c*/ 	.word	0x00000000
        /*0080*/ 	.short	0x0000
        /*0082*/ 	.short	0x0000
        /*0084*/ 	.byte	0x00, 0xf0, 0x81, 0x06


	//----- nvinfo : EIATTR_SPARSE_MMA_MASK
	.align		4
.L_2289:
        /*0088*/ 	.byte	0x03, 0x50
        /*008a*/ 	.short	0x0000


	//----- nvinfo : EIATTR_MAXREG_COUNT
	.align		4
        /*008c*/ 	.byte	0x03, 0x1b
        /*008e*/ 	.short	0x0080


	//----- nvinfo : EIATTR_MERCURY_ISA_VERSION
	.align		4
        /*0090*/ 	.byte	0x03, 0x5f
        /*0092*/ 	.short	0x0101


	//----- nvinfo : EIATTR_VRC_CTA_INIT_COUNT
	.align		4
        /*0094*/ 	.byte	0x02, 0x4a
	.zero		1
	.zero		1


	//----- nvinfo : EIATTR_EXIT_INSTR_OFFSETS
	.align		4
        /*0098*/ 	.byte	0x04, 0x1c
        /*009a*/ 	.short	(.L_2291 - .L_2290)


	//   ....[0]....
.L_2290:
        /*009c*/ 	.word	0x00000080


	//   ....[1]....
        /*00a0*/ 	.word	0x00003c30


	//   ....[2]....
        /*00a4*/ 	.word	0x000044d0


	//   ....[3]....
        /*00a8*/ 	.word	0x000055c0


	//----- nvinfo : EIATTR_MAX_THREADS
	.align		4
.L_2291:
        /*00ac*/ 	.byte	0x04, 0x05
        /*00ae*/ 	.short	(.L_2293 - .L_2292)
.L_2292:
        /*00b0*/ 	.word	0x00000200
        /*00b4*/ 	.word	0x00000001
        /*00b8*/ 	.word	0x00000001


	//----- nvinfo : EIATTR_CRS_STACK_SIZE
	.align		4
.L_2293:
        /*00bc*/ 	.byte	0x04, 0x1e
        /*00be*/ 	.short	(.L_2295 - .L_2294)
.L_2294:
        /*00c0*/ 	.word	0x00000000


	//----- nvinfo : EIATTR_CBANK_PARAM_SIZE
	.align		4
.L_2295:
        /*00c4*/ 	.byte	0x03, 0x19
        /*00c6*/ 	.short	0x0501


	//----- nvinfo : EIATTR_PARAM_CBANK
	.align		4
        /*00c8*/ 	.byte	0x04, 0x0a
        /*00ca*/ 	.short	(.L_2297 - .L_2296)
	.align		4
.L_2296:
        /*00cc*/ 	.word	index@(.nv.constant0._ZN2at4cuda17kernelHistogram1DIlilLi1ELi2ELin1ELNS0_23CUDAHistogramMemoryTypeE1EZNS0_21CUDA_tensor_histogramIliLb0EEEbNS_6TensorES4_S4_lNS_14AccumulateTypeIT0_Lb1EE4typeES8_NS0_13TensorArgTypeES9_S9_EUllE0_EEvNS0_6detail10TensorInfoIT_T1_EESF_NSC_IKS6_SE_EElS8_S8_SE_T6_)
        /*00d0*/ 	.short	0x0380
        /*00d2*/ 	.short	0x0501


	//----- nvinfo : EIATTR_SW_WAR
	.align		4
.L_2297:
        /*00d4*/ 	.byte	0x04, 0x36
        /*00d6*/ 	.short	(.L_2299 - .L_2298)
.L_2298:
        /*00d8*/ 	.word	0x00000008
.L_2299:


//--------------------- .nv.info._ZN2at4cuda17kernelHistogram1DIlilLi1ELi2ELin1ELNS0_23CUDAHistogramMemoryTypeE0EZNS0_21CUDA_tensor_histogramIliLb0EEEbNS_6TensorES4_S4_lNS_14AccumulateTypeIT0_Lb1EE4typeES8_NS0_13TensorArgTypeES9_S9_EUllE0_EEvNS0_6detail10TensorInfoIT_T1_EESF_NSC_IKS6_SE_EElS8_S8_SE_T6_ --------------------------
	.section	.nv.info._ZN2at4cuda17kernelHistogram1DIlilLi1ELi2ELin1ELNS0_23CUDAHistogramMemoryTypeE0EZNS0_21CUDA_tensor_histogramIliLb0EEEbNS_6TensorES4_S4_lNS_14AccumulateTypeIT0_Lb1EE4typeES8_NS0_13TensorArgTypeES9_S9_EUllE0_EEvNS0_6detail10TensorInfoIT_T1_EESF_NSC_IKS6_SE_EElS8_S8_SE_T6_,"",@"SHT_CUDA_INFO"
	.sectionflags	@""
	.align	4


	//----- nvinfo : EIATTR_CUDA_API_VERSION
	.align		4
        /*0000*/ 	.byte	0x04, 0x37
        /*0002*/ 	.short	(.L_2301 - .L_2300)
.L_2300:
        /*0004*/ 	.word	0x00000082


	//----- nvinfo : EIATTR_KPARAM_INFO
	.align		4
.L_2301:
        /*0008*/ 	.byte	0x04, 0x17
        /*000a*/ 	.short	(.L_2303 - .L_2302)
.L_2302:
        /*000c*/ 	.word	0x00000000
        /*0010*/ 	.short	0x0007
        /*0012*/ 	.short	0x0500
        /*0014*/ 	.byte	0x00, 0xf0, 0x05, 0x00


	//----- nvinfo : EIATTR_KPARAM_INFO
	.align		4
.L_2303:
        /*0018*/ 	.byte	0x04, 0x17
        /*001a*/ 	.short	(.L_2305 - .L_2304)
.L_2304:
        /*001c*/ 	.word	0x00000000
        /*0020*/ 	.short	0x0006
        /*0022*/ 	.short	0x04f8
        /*0024*/ 	.byte	0x00, 0xf0, 0x21, 0x00


	//----- nvinfo : EIATTR_KPARAM_INFO
	.align		4
.L_2305:
        /*0028*/ 	.byte	0x04, 0x17
        /*002a*/ 	.short	(.L_2307 - .L_2306)
.L_2306:
        /*002c*/ 	.word	0x00000000
        /*0030*/ 	.short	0x0005
        /*0032*/ 	.short	0x04f0
        /*0034*/ 	.byte	0x00, 0xf0, 0x21, 0x00


	//----- nvinfo : EIATTR_KPARAM_INFO
	.align		4
.L_2307:
        /*0038*/ 	.byte	0x04, 0x17
        /*003a*/ 	.short	(.L_2309 - .L_2308)
.L_2308:
        /*003c*/ 	.word	0x00000000
        /*0040*/ 	.short	0x0004
        /*0042*/ 	.short	0x04e8
        /*0044*/ 	.byte	0x00, 0xf0, 0x21, 0x00


	//----- nvinfo : EIATTR_KPARAM_INFO
	.align		4
.L_2309:
        /*0048*/ 	.byte	0x04, 0x17
        /*004a*/ 	.short	(.L_2311 - .L_2310)
.L_2310:
        /*004c*/ 	.word	0x00000000
        /*0050*/ 	.short	0x0003
        /*0052*/ 	.short	0x04e0
        /*0054*/ 	.byte	0x00, 0xf0, 0x21, 0x00


	//----- nvinfo : EIATTR_KPARAM_INFO
	.align		4
.L_2311:
        /*0058*/ 	.byte	0x04, 0x17
        /*005a*/ 	.short	(.L_2313 - .L_2312)
.L_2312:
        /*005c*/ 	.word	0x00000000
        /*0060*/ 	.short	0x0002
        /*0062*/ 	.short	0x0340
        /*0064*/ 	.byte	0x00, 0xf0, 0x81, 0x06


	//----- nvinfo : EIATTR_KPARAM_INFO
	.align		4
.L_2313:
        /*0068*/ 	.byte	0x04, 0x17
        /*006a*/ 	.short	(.L_2315 - .L_2314)
.L_2314:
        /*006c*/ 	.word	0x00000000
        /*0070*/ 	.short	0x0001
        /*0072*/ 	.short	0x01a0
        /*0074*/ 	.byte	0x00, 0xf0, 0x81, 0x06


	//----- nvinfo : EIATTR_KPARAM_INFO
	.align		4
.L_2315:
        /*0078*/ 	.byte	0x04, 0x17
        /*007a*/ 	.short	(.L_2317 - .L_2316)
.L_2316:
        /*007c*/ 	.word	0x00000000
        /*0080*/ 	.short	0x0000
        /*0082*/ 	.short	0x0000
        /*0084*/ 	.byte	0x00, 0xf0, 0x81, 0x06


	//----- nvinfo : EIATTR_SPARSE_MMA_MASK
	.align		4
.L_2317:
        /*0088*/ 	.byte	0x03, 0x50
        /*008a*/ 	.short	0x0000


	//----- nvinfo : EIATTR_MAXREG_COUNT
	.align		4
        /*008c*/ 	.byte	0x03, 0x1b
        /*008e*/ 	.short	0x0080


	//----- nvinfo : EIATTR_NUM_BARRIERS
	.align		4
        /*0090*/ 	.byte	0x02, 0x4c
        /*0092*/ 	.byte	0x01
	.zero		1


	//----- nvinfo : EIATTR_MERCURY_ISA_VERSION
	.align		4
        /*0094*/ 	.byte	0x03, 0x5f
        /*0096*/ 	.short	0x0101


	//----- nvinfo : EIATTR_VRC_CTA_INIT_COUNT
	.align		4
        /*0098*/ 	.byte	0x02, 0x4a
	.zero		1
	.zero		1


	//----- nvinfo : EIATTR_EXIT_INSTR_OFFSETS
	.align		4
        /*009c*/ 	.byte	0x04, 0x1c
        /*009e*/ 	.short	(.L_2319 - .L_2318)


	//   ....[0]....
.L_2318:
        /*00a0*/ 	.word	0x00005de0


	//   ....[1]....
        /*00a4*/ 	.word	0x00006310


	//   ....[2]....
        /*00a8*/ 	.word	0x00006660


	//----- nvinfo : EIATTR_MAX_THREADS
	.align		4
.L_2319:
        /*00ac*/ 	.byte	0x04, 0x05
        /*00ae*/ 	.short	(.L_2321 - .L_2320)
.L_2320:
        /*00b0*/ 	.word	0x00000200
        /*00b4*/ 	.word	0x00000001
        /*00b8*/ 	.word	0x00000001


	//----- nvinfo : EIATTR_CRS_STACK_SIZE
	.align		4
.L_2321:
        /*00bc*/ 	.byte	0x04, 0x1e
        /*00be*/ 	.short	(.L_2323 - .L_2322)
.L_2322:
        /*00c0*/ 	.word	0x00000000


	//----- nvinfo : EIATTR_CBANK_PARAM_SIZE
	.align		4
.L_2323:
        /*00c4*/ 	.byte	0x03, 0x19
        /*00c6*/ 	.short	0x0501


	//----- nvinfo : EIATTR_PARAM_CBANK
	.align		4
        /*00c8*/ 	.byte	0x04, 0x0a
        /*00ca*/ 	.short	(.L_2325 - .L_2324)
	.align		4
.L_2324:
        /*00cc*/ 	.word	index@(.nv.constant0._ZN2at4cuda17kernelHistogram1DIlilLi1ELi2ELin1ELNS0_23CUDAHistogramMemoryTypeE0EZNS0_21CUDA_tensor_histogramIliLb0EEEbNS_6TensorES4_S4_lNS_14AccumulateTypeIT0_Lb1EE4typeES8_NS0_13TensorArgTypeES9_S9_EUllE0_EEvNS0_6detail10TensorInfoIT_T1_EESF_NSC_IKS6_SE_EElS8_S8_SE_T6_)
        /*00d0*/ 	.short	0x0380
        /*00d2*/ 	.short	0x0501


	//----- nvinfo : EIATTR_SW_WAR
	.align		4
.L_2325:
        /*00d4*/ 	.byte	0x04, 0x36
        /*00d6*/ 	.short	(.L_2327 - .L_2326)
.L_2326:
        /*00d8*/ 	.word	0x00000008
.L_2327:


//--------------------- .nv.info._ZN2at4cuda17kernelHistogram1DIlilLi1ELi2ELin1ELNS0_23CUDAHistogramMemoryTypeE1EZNS0_21CUDA_tensor_histogramIliLb0EEEbNS_6TensorES4_S4_lNS_14AccumulateTypeIT0_Lb1EE4typeES8_NS0_13TensorArgTypeES9_S9_EUllE_EEvNS0_6detail10TensorInfoIT_T1_EESF_NSC_IKS6_SE_EElS8_S8_SE_T6_ --------------------------
	.section	.nv.info._ZN2at4cuda17kernelHistogram1DIlilLi1ELi2ELin1ELNS0_23CUDAHistogramMemoryTypeE1EZNS0_21CUDA_tensor_histogramIliLb0EEEbNS_6TensorES4_S4_lNS_14AccumulateTypeIT0_Lb1EE4typeES8_NS0_13TensorArgTypeES9_S9_EUllE_EEvNS0_6detail10TensorInfoIT_T1_EESF_NSC_IKS6_SE_EElS8_S8_SE_T6_,"",@"SHT_CUDA_INFO"
	.sectionflags	@""
	.align	4


	//----- nvinfo : EIATTR_CUDA_API_VERSION
	.align		4
        /*0000*/ 	.byte	0x04, 0x37
        /*0002*/ 	.short	(.L_2329 - .L_2328)
.L_2328:
        /*0004*/ 	.word	0x00000082


	//----- nvinfo : EIATTR_KPARAM_INFO
	.align		4
.L_2329:
        /*0008*/ 	.byte	0x04, 0x17
        /*000a*/ 	.short	(.L_2331 - .L_2330)
.L_2330:
        /*000c*/ 	.word	0x00000000
        /*0010*/ 	.short	0x0007
        /*0012*/ 	.short	0x0500
        /*0014*/ 	.byte	0x00, 0xf0, 0x81, 0x06


	//----- nvinfo : EIATTR_KPARAM_INFO
	.align		4
.L_2331:
        /*0018*/ 	.byte	0x04, 0x17
        /*001a*/ 	.short	(.L_2333 - .L_2332)
.L_2332:
        /*001c*/ 	.word	0x00000000
        /*0020*/ 	.short	0x0006
        /*0022*/ 	.short	0x04f8
        /*0024*/ 	.byte	0x00, 0xf0, 0x21, 0x00


	//----- nvinfo : EIATTR_KPARAM_INFO
	.align		4
.L_2333:
        /*0028*/ 	.byte	0x04, 0x17
        /*002a*/ 	.short	(.L_2335 - .L_2334)
.L_2334:
        /*002c*/ 	.word	0x00000000
        /*0030*/ 	.short	0x0005
        /*0032*/ 	.short	0x04f0
        /*0034*/ 	.byte	0x00, 0xf0, 0x21, 0x00


	//----- nvinfo : EIATTR_KPARAM_INFO
	.align		4
.L_2335:
        /*0038*/ 	.byte	0x04, 0x17
        /*003a*/ 	.short	(.L_2337 - .L_2336)
.L_2336:
        /*003c*/ 	.word	0x00000000
        /*0040*/ 	.short	0x0004
        /*0042*/ 	.short	0x04e8
        /*0044*/ 	.byte	0x00, 0xf0, 0x21, 0x00


	//----- nvinfo : EIATTR_KPARAM_INFO
	.align		4
.L_2337:
        /*0048*/ 	.byte	0x04, 0x17
        /*004a*/ 	.short	(.L_2339 - .L_2338)
.L_2338:
        /*004c*/ 	.word	0x00000000
        /*0050*/ 	.short	0x0003
        /*0052*/ 	.short	0x04e0
        /*0054*/ 	.byte	0x00, 0xf0, 0x21, 0x00


	//----- nvinfo : EIATTR_KPARAM_INFO
	.align		4
.L_2339:
        /*0058*/ 	.byte	0x04, 0x17
        /*005a*/ 	.short	(.L_2341 - .L_2340)
.L_2340:
        /*005c*/ 	.word	0x00000000
        /*0060*/ 	.short	0x0002
        /*0062*/ 	.short	0x0340
        /*0064*/ 	.byte	0x00, 0xf0, 0x81, 0x06


	//----- nvinfo : EIATTR_KPARAM_INFO
	.align		4
.L_2341:
        /*0068*/ 	.byte	0x04, 0x17
        /*006a*/ 	.short	(.L_2343 - .L_2342)
.L_2342:
        /*006c*/ 	.word	0x00000000
        /*0070*/ 	.short	0x0001
        /*0072*/ 	.short	0x01a0
        /*0074*/ 	.byte	0x00, 0xf0, 0x81, 0x06


	//----- nvinfo : EIATTR_KPARAM_INFO
	.align		4
.L_2343:
        /*0078*/ 	.byte	0x04, 0x17
        /*007a*/ 	.short	(.L_2345 - .L_2344)
.L_2344:
        /*007c*/ 	.word	0x00000000
        /*0080*/ 	.short	0x0000
        /*0082*/ 	.short	0x0000
        /*0084*/ 	.byte	0x00, 0xf0, 0x81, 0x06


	//----- nvinfo : EIATTR_SPARSE_MMA_MASK
	.align		4
.L_2345:
        /*0088*/ 	.byte	0x03, 0x50
        /*008a*/ 	.short	0x0000


	//----- nvinfo : EIATTR_MAXREG_COUNT
	.align		4
        /*008c*/ 	.byte	0x03, 0x1b
        /*008e*/ 	.short	0x0080


	//----- nvinfo : EIATTR_MERCURY_ISA_VERSION
	.align		4
        /*0090*/ 	.byte	0x03, 0x5f
        /*0092*/ 	.short	0x0101


	//----- nvinfo : EIATTR_VRC_CTA_INIT_COUNT
	.align		4
        /*0094*/ 	.byte	0x02, 0x4a
	.zero		1
	.zero		1


	//----- nvinfo : EIATTR_EXIT_INSTR_OFFSETS
	.align		4
        /*0098*/ 	.byte	0x04, 0x1c
        /*009a*/ 	.short	(.L_2347 - .L_2346)


	//   ....[0]....
.L_2346:
        /*009c*/ 	.word	0x00000080


	//   ....[1]....
        /*00a0*/ 	.word	0x00003c00


	//   ....[2]....
        /*00a4*/ 	.word	0x00004550


	//   ....[3]....
        /*00a8*/ 	.word	0x000057c0


	//----- nvinfo : EIATTR_MAX_THREADS
	.align		4
.L_2347:
        /*00ac*/ 	.byte	0x04, 0x05
        /*00ae*/ 	.short	(.L_2349 - .L_2348)
.L_2348:
        /*00b0*/ 	.word	0x00000200
        /*00b4*/ 	.word	0x00000001
        /*00b8*/ 	.word	0x00000001


	//----- nvinfo : EIATTR_CRS_STACK_SIZE
	.align		4
.L_2349:
        /*00bc*/ 	.byte	0x04, 0x1e
        /*00be*/ 	.short	(.L_2351 - .L_2350)
.L_2350:
        /*00c0*/ 	.word	0x00000000


	//----- nvinfo : EIATTR_CBANK_PARAM_SIZE
	.align		4
.L_2351:
        /*00c4*/ 	.byte	0x03, 0x19
        /*00c6*/ 	.short	0x06a0


	//----- nvinfo : EIATTR_PARAM_CBANK
	.align		4
        /*00c8*/ 	.byte	0x04, 0x0a
        /*00ca*/ 	.short	(.L_2353 - .L_2352)
	.align		4
.L_2352:
        /*00cc*/ 	.word	index@(.nv.constant0._ZN2at4cuda17kernelHistogram1DIlilLi1ELi2ELin1ELNS0_23CUDAHistogramMemoryTypeE1EZNS0_21CUDA_tensor_histogramIliLb0EEEbNS_6TensorES4_S4_lNS_14AccumulateTypeIT0_Lb1EE4typeES8_NS0_13TensorArgTypeES9_S9_EUllE_EEvNS0_6detail10TensorInfoIT_T1_EESF_NSC_IKS6_SE_EElS8_S8_SE_T6_)
        /*00d0*/ 	.short	0x0380
        /*00d2*/ 	.short	0x06a0


	//----- nvinfo : EIATTR_SW_WAR
	.align		4
.L_2353:
        /*00d4*/ 	.byte	0x04, 0x36
        /*00d6*/ 	.short	(.L_2355 - .L_2354)
.L_2354:
        /*00d8*/ 	.word	0x00000008
.L_2355:


//--------------------- .nv.info._ZN2at4cuda17kernelHistogram1DIlilLi1ELi2ELin1ELNS0_23CUDAHistogramMemoryTypeE0EZNS0_21CUDA_tensor_histogramIliLb0EEEbNS_6TensorES4_S4_lNS_14AccumulateTypeIT0_Lb1EE4typeES8_NS0_13TensorArgTypeES9_S9_EUllE_EEvNS0_6detail10TensorInfoIT_T1_EESF_NSC_IKS6_SE_EElS8_S8_SE_T6_ --------------------------
	.section	.nv.info._ZN2at4cuda17kernelHistogram1DIlilLi1ELi2ELin1ELNS0_23CUDAHistogramMemoryTypeE0EZNS0_21CUDA_tensor_histogramIliLb0EEEbNS_6TensorES4_S4_lNS_14AccumulateTypeIT0_Lb1EE4typeES8_NS0_13TensorArgTypeES9_S9_EUllE_EEvNS0_6detail10TensorInfoIT_T1_EESF_NSC_IKS6_SE_EElS8_S8_SE_T6_,"",@"SHT_CUDA_INFO"
	.sectionflags	@""
	.align	4


	//----- nvinfo : EIATTR_CUDA_API_VERSION
	.align		4
        /*0000*/ 	.byte	0x04, 0x37
        /*0002*/ 	.short	(.L_2357 - .L_2356)
.L_2356:
        /*0004*/ 	.word	0x00000082


	//----- nvinfo : EIATTR_KPARAM_INFO
	.align		4
.L_2357:
        /*0008*/ 	.byte	0x04, 0x17
        /*000a*/ 	.short	(.L_2359 - .L_2358)
.L_2358:
        /*000c*/ 	.word	0x00000000
        /*0010*/ 	.short	0x0007
        /*0012*/ 	.short	0x0500
        /*0014*/ 	.byte	0x00, 0xf0, 0x81, 0x06


	//----- nvinfo : EIATTR_KPARAM_INFO
	.align		4
.L_2359:
        /*0018*/ 	.byte	0x04, 0x17
        /*001a*/ 	.short	(.L_2361 - .L_2360)
.L_2360:
        /*001c*/ 	.word	0x00000000
        /*0020*/ 	.short	0x0006
        /*0022*/ 	.short	0x04f8
        /*0024*/ 	.byte	0x00, 0xf0, 0x21, 0x00


	//----- nvinfo : EIATTR_KPARAM_INFO
	.align		4
.L_2361:
        /*0028*/ 	.byte	0x04, 0x17
        /*002a*/ 	.short	(.L_2363 - .L_2362)
.L_2362:
        /*002c*/ 	.word	0x00000000
        /*0030*/ 	.short	0x0005
        /*0032*/ 	.short	0x04f0
        /*0034*/ 	.byte	0x00, 0xf0, 0x21, 0x00


	//----- nvinfo : EIATTR_KPARAM_INFO
	.align		4
.L_2363:
        /*0038*/ 	.byte	0x04, 0x17
        /*003a*/ 	.short	(.L_2365 - .L_2364)
.L_2364:
        /*003c*/ 	.word	0x00000000
        /*0040*/ 	.short	0x0004
        /*0042*/ 	.short	0x04e8
        /*0044*/ 	.byte	0x00, 0xf0, 0x21, 0x00


	//----- nvinfo : EIATTR_KPARAM_INFO
	.align		4
.L_2365:
        /*0048*/ 	.byte	0x04, 0x17
        /*004a*/ 	.short	(.L_2367 - .L_2366)
.L_2366:
        /*004c*/ 	.word	0x00000000
        /*0050*/ 	.short	0x0003
        /*0052*/ 	.short	0x04e0
        /*0054*/ 	.byte	0x00, 0xf0, 0x21, 0x00


	//----- nvinfo : EIATTR_KPARAM_INFO
	.align		4
.L_2367:
        /*0058*/ 	.byte	0x04, 0x17
        /*005a*/ 	.short	(.L_2369 - .L_2368)
.L_2368:
        /*005c*/ 	.word	0x00000000
        /*0060*/ 	.short	0x0002
        /*0062*/ 	.short	0x0340
        /*0064*/ 	.byte	0x00, 0xf0, 0x81, 0x06


	//----- nvinfo : EIATTR_KPARAM_INFO
	.align		4
.L_2369:
        /*0068*/ 	.byte	0x04, 0x17
        /*006a*/ 	.short	(.L_2371 - .L_2370)
.L_2370:
        /*006c*/ 	.word	0x00000000
        /*0070*/ 	.short	0x0001
        /*0072*/ 	.short	0x01a0
        /*0074*/ 	.byte	0x00, 0xf0, 0x81, 0x06


	//----- nvinfo : EIATTR_KPARAM_INFO
	.align		4
.L_2371:
        /*0078*/ 	.byte	0x04, 0x17
        /*007a*/ 	.short	(.L_2373 - .L_2372)
.L_2372:
        /*007c*/ 	.word	0x00000000
        /*0080*/ 	.short	0x0000
        /*0082*/ 	.short	0x0000
        /*0084*/ 	.byte	0x00, 0xf0, 0x81, 0x06


	//----- nvinfo : EIATTR_SPARSE_MMA_MASK
	.align		4
.L_2373:
        /*0088*/ 	.byte	0x03, 0x50
        /*008a*/ 	.short	0x0000


	//----- nvinfo : EIATTR_MAXREG_COUNT
	.align		4
        /*008c*/ 	.byte	0x03, 0x1b
        /*008e*/ 	.short	0x0080


	//----- nvinfo : EIATTR_NUM_BARRIERS
	.align		4
        /*0090*/ 	.byte	0x02, 0x4c
        /*0092*/ 	.byte	0x01
	.zero		1


	//----- nvinfo : EIATTR_MERCURY_ISA_VERSION
	.align		4
        /*0094*/ 	.byte	0x03, 0x5f
        /*0096*/ 	.short	0x0101


	//----- nvinfo : EIATTR_VRC_CTA_INIT_COUNT
	.align		4
        /*0098*/ 	.byte	0x02, 0x4a
	.zero		1
	.zero		1


	//----- nvinfo : EIATTR_EXIT_INSTR_OFFSETS
	.align		4
        /*009c*/ 	.byte	0x04, 0x1c
        /*009e*/ 	.short	(.L_2375 - .L_2374)


	//   ....[0]....
.L_2374:
        /*00a0*/ 	.word	0x00006190


	//   ....[1]....
        /*00a4*/ 	.word	0x000066e0


	//   ....[2]....
        /*00a8*/ 	.word	0x00006a30


	//----- nvinfo : EIATTR_MAX_THREADS
	.align		4
.L_2375:
        /*00ac*/ 	.byte	0x04, 0x05
        /*00ae*/ 	.short	(.L_2377 - .L_2376)
.L_2376:
        /*00b0*/ 	.word	0x00000200
        /*00b4*/ 	.word	0x00000001
        /*00b8*/ 	.word	0x00000001


	//----- nvinfo : EIATTR_CRS_STACK_SIZE
	.align		4
.L_2377:
        /*00bc*/ 	.byte	0x04, 0x1e
        /*00be*/ 	.short	(.L_2379 - .L_2378)
.L_2378:
        /*00c0*/ 	.word	0x00000000


	//----- nvinfo : EIATTR_CBANK_PARAM_SIZE
	.align		4
.L_2379:
        /*00c4*/ 	.byte	0x03, 0x19
        /*00c6*/ 	.short	0x06a0


	//----- nvinfo : EIATTR_PARAM_CBANK
	.align		4
        /*00c8*/ 	.byte	0x04, 0x0a
        /*00ca*/ 	.short	(.L_2381 - .L_2380)
	.align		4
.L_2380:
        /*00cc*/ 	.word	index@(.nv.constant0._ZN2at4cuda17kernelHistogram1DIlilLi1ELi2ELin1ELNS0_23CUDAHistogramMemoryTypeE0EZNS0_21CUDA_tensor_histogramIliLb0EEEbNS_6TensorES4_S4_lNS_14AccumulateTypeIT0_Lb1EE4typeES8_NS0_13TensorArgTypeES9_S9_EUllE_EEvNS0_6detail10TensorInfoIT_T1_EESF_NSC_IKS6_SE_EElS8_S8_SE_T6_)
        /*00d0*/ 	.short	0x0380
        /*00d2*/ 	.short	0x06a0


	//----- nvinfo : EIATTR_SW_WAR
	.align		4
.L_2381:
        /*00d4*/ 	.byte	0x04, 0x36
        /*00d6*/ 	.short	(.L_2383 - .L_2382)
.L_2382:
        /*00d8*/ 	.word	0x00000008
.L_2383:


//--------------------- .nv.info._ZN2at4cuda17kernelHistogram1DIfilLi1ELi2ELin1ELNS0_23CUDAHistogramMemoryTypeE1EZNS0_21CUDA_tensor_histogramIfiLb1EEEbNS_6TensorES4_S4_lNS_14AccumulateTypeIT0_Lb1EE4typeES8_NS0_13TensorArgTypeES9_S9_EUllE0_EEvNS0_6detail10TensorInfoIT_T1_EESF_NSC_IKS6_SE_EElS8_S8_SE_T6_ --------------------------
	.section	.nv.info._ZN2at4cuda17kernelHistogram1DIfilLi1ELi2ELin1ELNS0_23CUDAHistogramMemoryTypeE1EZNS0_21CUDA_tensor_histogramIfiLb1EEEbNS_6TensorES4_S4_lNS_14AccumulateTypeIT0_Lb1EE4typeES8_NS0_13TensorArgTypeES9_S9_EUllE0_EEvNS0_6detail10TensorInfoIT_T1_EESF_NSC_IKS6_SE_EElS8_S8_SE_T6_,"",@"SHT_CUDA_INFO"
	.sectionflags	@""
	.align	4


	//----- nvinfo : EIATTR_CUDA_API_VERSION
	.align		4
        /*0000*/ 	.byte	0x04, 0x37
        /*0002*/ 	.short	(.L_2385 - .L_2384)
.L_2384:
        /*0004*/ 	.word	0x00000082


	//----- nvinfo : EIATTR_KPARAM_INFO
	.align		4
.L_2385:
        /*0008*/ 	.byte	0x04, 0x17
        /*000a*/ 	.short	(.L_2387 - .L_2386)
.L_2386:
        /*000c*/ 	.word	0x00000000
        /*0010*/ 	.short	0x0007
        /*0012*/ 	.short	0x0500
        /*0014*/ 	.byte	0x00, 0xf0, 0x05, 0x00


	//----- nvinfo : EIATTR_KPARAM_INFO
	.align		4
.L_2387:
        /*0018*/ 	.byte	0x04, 0x17
        /*001a*/ 	.short	(.L_2389 - .L_2388)
.L_2388:
        /*001c*/ 	.word	0x00000000
        /*0020*/ 	.short	0x0006
        /*0022*/ 	.short	0x04f8
        /*0024*/ 	.byte	0x00, 0xf0, 0x21, 0x00


	//----- nvinfo : EIATTR_KPARAM_INFO
	.align		4
.L_2389:
        /*0028*/ 	.byte	0x04, 0x17
        /*002a*/ 	.short	(.L_2391 - .L_2390)
.L_2390:
        /*002c*/ 	.word	0x00000000
        /*0030*/ 	.short	0x0005
        /*0032*/ 	.short	0x04f0
        /*0034*/ 	.byte	0x00, 0xf0, 0x21, 0x00


	//----- nvinfo : EIATTR_KPARAM_INFO
	.align		4
.L_2391:
        /*0038*/ 	.byte	0x04, 0x17
        /*003a*/ 	.short	(.L_2393 - .L_2392)
.L_2392:
        /*003c*/ 	.word	0x00000000
        /*0040*/ 	.short	0x0004
        /*0042*/ 	.short	0x04e8
        /*0044*/ 	.byte	0x00, 0xf0, 0x21, 0x00


	//----- nvinfo : EIATTR_KPARAM_INFO
	.align		4
.L_2393:
        /*0048*/ 	.byte	0x04, 0x17
        /*004a*/ 	.short	(.L_2395 - .L_2394)
.L_2394:
        /*004c*/ 	.word	0x00000000
        /*0050*/ 	.short	0x0003
        /*0052*/ 	.short	0x04e0
        /*0054*/ 	.byte	0x00, 0xf0, 0x21, 0x00


	//----- nvinfo : EIATTR_KPARAM_INFO
	.align		4
.L_2395:
        /*0058*/ 	.byte	0x04, 0x17
        /*005a*/ 	.short	(.L_2397 - .L_2396)
.L_2396:
        /*005c*/ 	.word	0x00000000
        /*0060*/ 	.short	0x0002
        /*0062*/ 	.short	0x0340
        /*0064*/ 	.byte	0x00, 0xf0, 0x81, 0x06


	//----- nvinfo : EIATTR_KPARAM_INFO
	.align		4
.L_2397:
        /*0068*/ 	.byte	0x04, 0x17
        /*006a*/ 	.short	(.L_2399 - .L_2398)
.L_2398:
        /*006c*/ 	.word	0x00000000
        /*0070*/ 	.short	0x0001
        /*0072*/ 	.short	0x01a0
        /*0074*/ 	.byte	0x00, 0xf0, 0x81, 0x06


	//----- nvinfo : EIATTR_KPARAM_INFO
	.align		4
.L_2399:
        /*0078*/ 	.byte	0x04, 0x17
        /*007a*/ 	.short	(.L_2401 - .L_2400)
.L_2400:
        /*007c*/ 	.word	0x00000000
        /*0080*/ 	.short	0x0000
        /*0082*/ 	.short	0x0000
        /*0084*/ 	.byte	0x00, 0xf0, 0x81, 0x06


	//----- nvinfo : EIATTR_SPARSE_MMA_MASK
	.align		4
.L_2401:
        /*0088*/ 	.byte	0x03, 0x50
        /*008a*/ 	.short	0x0000


	//----- nvinfo : EIATTR_MAXREG_COUNT
	.align		4
        /*008c*/ 	.byte	0x03, 0x1b
        /*008e*/ 	.short	0x0080


	//----- nvinfo : EIATTR_MERCURY_ISA_VERSION
	.align		4
        /*0090*/ 	.byte	0x03, 0x5f
        /*0092*/ 	.short	0x0101


	//----- nvinfo : EIATTR_VRC_CTA_INIT_COUNT
	.align		4
        /*0094*/ 	.byte	0x02, 0x4a
	.zero		1
	.zero		1


	//----- nvinfo : EIATTR_EXIT_INSTR_OFFSETS
	.align		4
        /*0098*/ 	.byte	0x04, 0x1c
        /*009a*/ 	.short	(.L_2403 - .L_2402)


	//   ....[0]....
.L_2402:
        /*009c*/ 	.word	0x00000080


	//   ....[1]....
        /*00a0*/ 	.word	0x00003d40


	//----- nvinfo : EIATTR_MAX_THREADS
	.align		4
.L_2403:
        /*00a4*/ 	.byte	0x04, 0x05
        /*00a6*/ 	.short	(.L_2405 - .L_2404)
.L_2404:
        /*00a8*/ 	.word	0x00000200
        /*00ac*/ 	.word	0x00000001
        /*00b0*/ 	.word	0x00000001


	//----- nvinfo : EIATTR_CRS_STACK_SIZE
	.align		4
.L_2405:
        /*00b4*/ 	.byte	0x04, 0x1e
        /*00b6*/ 	.short	(.L_2407 - .L_2406)
.L_2406:
        /*00b8*/ 	.word	0x00000000


	//----- nvinfo : EIATTR_CBANK_PARAM_SIZE
	.align		4
.L_2407:
        /*00bc*/ 	.byte	0x03, 0x19
        /*00be*/ 	.short	0x0501


	//----- nvinfo : EIATTR_PARAM_CBANK
	.align		4
        /*00c0*/ 	.byte	0x04, 0x0a
        /*00c2*/ 	.short	(.L_2409 - .L_2408)
	.align		4
.L_2408:
        /*00c4*/ 	.word	index@(.nv.constant0._ZN2at4cuda17kernelHistogram1DIfilLi1ELi2ELin1ELNS0_23CUDAHistogramMemoryTypeE1EZNS0_21CUDA_tensor_histogramIfiLb1EEEbNS_6TensorES4_S4_lNS_14AccumulateTypeIT0_Lb1EE4typeES8_NS0_13TensorArgTypeES9_S9_EUllE0_EEvNS0_6detail10TensorInfoIT_T1_EESF_NSC_IKS6_SE_EElS8_S8_SE_T6_)
        /*00c8*/ 	.short	0x0380
        /*00ca*/ 	.short	0x0501


	//----- nvinfo : EIATTR_SW_WAR
	.align		4
.L_2409:
        /*00cc*/ 	.byte	0x04, 0x36
        /*00ce*/ 	.short	(.L_2411 - .L_2410)
.L_2410:
        /*00d0*/ 	.word	0x00000008
.L_2411:


//--------------------- .nv.info._ZN2at4cuda17kernelHistogram1DIfilLi1ELi2ELin1ELNS0_23CUDAHistogramMemoryTypeE0EZNS0_21CUDA_tensor_histogramIfiLb1EEEbNS_6TensorES4_S4_lNS_14AccumulateTypeIT0_Lb1EE4typeES8_NS0_13TensorArgTypeES9_S9_EUllE0_EEvNS0_6detail10TensorInfoIT_T1_EESF_NSC_IKS6_SE_EElS8_S8_SE_T6_ --------------------------
	.section	.nv.info._ZN2at4cuda17kernelHistogram1DIfilLi1ELi2ELin1ELNS0_23CUDAHistogramMemoryTypeE0EZNS0_21CUDA_tensor_histogramIfiLb1EEEbNS_6TensorES4_S4_lNS_14AccumulateTypeIT0_Lb1EE4typeES8_NS0_13TensorArgTypeES9_S9_EUllE0_EEvNS0_6detail10TensorInfoIT_T1_EESF_NSC_IKS6_SE_EElS8_S8_SE_T6_,"",@"SHT_CUDA_INFO"
	.sectionflags	@""
	.align	4


	//----- nvinfo : EIATTR_CUDA_API_VERSION
	.align		4
        /*0000*/ 	.byte	0x04, 0x37
        /*0002*/ 	.short	(.L_2413 - .L_2412)
.L_2412:
        /*0004*/ 	.word	0x00000082


	//----- nvinfo : EIATTR_KPARAM_INFO
	.align		4
.L_2413:
        /*0008*/ 	.byte	0x04, 0x17
        /*000a*/ 	.short	(.L_2415 - .L_2414)
.L_2414:
        /*000c*/ 	.word	0x00000000
        /*0010*/ 	.short	0x0007
        /*0012*/ 	.short	0x0500
        /*0014*/ 	.byte	0x00, 0xf0, 0x05, 0x00


	//----- nvinfo : EIATTR_KPARAM_INFO
	.align		4
.L_2415:
        /*0018*/ 	.byte	0x04, 0x17
        /*001a*/ 	.short	(.L_2417 - .L_2416)
.L_2416:
        /*001c*/ 	.word	0x00000000
        /*0020*/ 	.short	0x0006
        /*0022*/ 	.short	0x04f8
        /*0024*/ 	.byte	0x00, 0xf0, 0x21, 0x00


	//----- nvinfo : EIATTR_KPARAM_INFO
	.align		4
.L_2417:
        /*0028*/ 	.byte	0x04, 0x17
        /*002a*/ 	.short	(.L_2419 - .L_2418)
.L_2418:
        /*002c*/ 	.word	0x00000000
        /*0030*/ 	.short	0x0005
        /*0032*/ 	.short	0x04f0
        /*0034*/ 	.byte	0x00, 0xf0, 0x21, 0x00


	//----- nvinfo : EIATTR_KPARAM_INFO
	.align		4
.L_2419:
        /*0038*/ 	.byte	0x04, 0x17
        /*003a*/ 	.short	(.L_2421 - .L_2420)
.L_2420:
        /*003c*/ 	.word	0x00000000
        /*0040*/ 	.short	0x0004
        /*0042*/ 	.short	0x04e8
        /*0044*/ 	.byte	0x00, 0xf0, 0x21, 0x00


	//----- nvinfo : EIATTR_KPARAM_INFO
	.align		4
.L_2421:
        /*0048*/ 	.byte	0x04, 0x17
        /*004a*/ 	.short	(.L_2423 - .L_2422)
.L_2422:
        /*004c*/ 	.word	0x00000000
        /*0050*/ 	.short	0x0003
        /*0052*/ 	.short	0x04e0
        /*0054*/ 	.byte	0x00, 0xf0, 0x21, 0x00


	//----- nvinfo : EIATTR_KPARAM_INFO
	.align		4
.L_2423:
        /*0058*/ 	.byte	0x04, 0x17
        /*005a*/ 	.short	(.L_2425 - .L_2424)
.L_2424:
        /*005c*/ 	.word	0x00000000
        /*0060*/ 	.short	0x0002
        /*0062*/ 	.short	0x0340
        /*0064*/ 	.byte	0x00, 0xf0, 0x81, 0x06


	//----- nvinfo : EIATTR_KPARAM_INFO
	.align		4
.L_2425:
        /*0068*/ 	.byte	0x04, 0x17
        /*006a*/ 	.short	(.L_2427 - .L_2426)
.L_2426:
        /*006c*/ 	.word	0x00000000
        /*0070*/ 	.short	0x0001
        /*0072*/ 	.short	0x01a0
        /*0074*/ 	.byte	0x00, 0xf0, 0x81, 0x06


	//----- nvinfo : EIATTR_KPARAM_INFO
	.align		4
.L_2427:
        /*0078*/ 	.byte	0x04, 0x17
        /*007a*/ 	.short	(.L_2429 - .L_2428)
.L_2428:
        /*007c*/ 	.word	0x00000000
        /*0080*/ 	.short	0x0000
        /*0082*/ 	.short	0x0000
        /*0084*/ 	.byte	0x00, 0xf0, 0x81, 0x06


	//----- nvinfo : EIATTR_SPARSE_MMA_MASK
	.align		4
.L_2429:
        /*0088*/ 	.byte	0x03, 0x50
        /*008a*/ 	.short	0x0000


	//----- nvinfo : EIATTR_MAXREG_COUNT
	.align		4
        /*008c*/ 	.byte	0x03, 0x1b
        /*008e*/ 	.short	0x0080


	//----- nvinfo : EIATTR_NUM_BARRIERS
	.align		4
        /*0090*/ 	.byte	0x02, 0x4c
        /*0092*/ 	.byte	0x01
	.zero		1


	//----- nvinfo : EIATTR_MERCURY_ISA_VERSION
	.align		4
        /*0094*/ 	.byte	0x03, 0x5f
        /*0096*/ 	.short	0x0101


	//----- nvinfo : EIATTR_VRC_CTA_INIT_COUNT
	.align		4
        /*0098*/ 	.byte	0x02, 0x4a
	.zero		1
	.zero		1


	//----- nvinfo : EIATTR_EXIT_INSTR_OFFSETS
	.align		4
        /*009c*/ 	.byte	0x04, 0x1c
        /*009e*/ 	.short	(.L_2431 - .L_2430)


	//   ....[0]....
.L_2430:
        /*00a0*/ 	.word	0x00004250


	//   ....[1]....
        /*00a4*/ 	.word	0x00004390


	//----- nvinfo : EIATTR_MAX_THREADS
	.align		4
.L_2431:
        /*00a8*/ 	.byte	0x04, 0x05
        /*00aa*/ 	.short	(.L_2433 - .L_2432)
.L_2432:
        /*00ac*/ 	.word	0x00000200
        /*00b0*/ 	.word	0x00000001
        /*00b4*/ 	.word	0x00000001


	//----- nvinfo : EIATTR_CRS_STACK_SIZE
	.align		4
.L_2433:
        /*00b8*/ 	.byte	0x04, 0x1e
        /*00ba*/ 	.short	(.L_2435 - .L_2434)
.L_2434:
        /*00bc*/ 	.word	0x00000000


	//----- nvinfo : EIATTR_CBANK_PARAM_SIZE
	.align		4
.L_2435:
        /*00c0*/ 	.byte	0x03, 0x19
        /*00c2*/ 	.short	0x0501


	//----- nvinfo : EIATTR_PARAM_CBANK
	.align		4
        /*00c4*/ 	.byte	0x04, 0x0a
        /*00c6*/ 	.short	(.L_2437 - .L_2436)
	.align		4
.L_2436:
        /*00c8*/ 	.word	index@(.nv.constant0._ZN2at4cuda17kernelHistogram1DIfilLi1ELi2ELin1ELNS0_23CUDAHistogramMemoryTypeE0EZNS0_21CUDA_tensor_histogramIfiLb1EEEbNS_6TensorES4_S4_lNS_14AccumulateTypeIT0_Lb1EE4typeES8_NS0_13TensorArgTypeES9_S9_EUllE0_EEvNS0_6detail10TensorInfoIT_T1_EESF_NSC_IKS6_SE_EElS8_S8_SE_T6_)
        /*00cc*/ 	.short	0x0380
        /*00ce*/ 	.short	0x0501


	//----- nvinfo : EIATTR_SW_WAR
	.align		4
.L_2437:
        /*00d0*/ 	.byte	0x04, 0x36
        /*00d2*/ 	.short	(.L_2439 - .L_2438)
.L_2438:
        /*00d4*/ 	.word	0x00000008
.L_2439:


//--------------------- .nv.info._ZN2at4cuda17kernelHistogram1DIfilLi1ELi2ELin1ELNS0_23CUDAHistogramMemoryTypeE1EZNS0_21CUDA_tensor_histogramIfiLb1EEEbNS_6TensorES4_S4_lNS_14AccumulateTypeIT0_Lb1EE4typeES8_NS0_13TensorArgTypeES9_S9_EUllE_EEvNS0_6detail10TensorInfoIT_T1_EESF_NSC_IKS6_SE_EElS8_S8_SE_T6_ --------------------------
	.section	.nv.info._ZN2at4cuda17kernelHistogram1DIfilLi1ELi2ELin1ELNS0_23CUDAHistogramMemoryTypeE1EZNS0_21CUDA_tensor_histogramIfiLb1EEEbNS_6TensorES4_S4_lNS_14AccumulateTypeIT0_Lb1EE4typeES8_NS0_13TensorArgTypeES9_S9_EUllE_EEvNS0_6detail10TensorInfoIT_T1_EESF_NSC_IKS6_SE_EElS8_S8_SE_T6_,"",@"SHT_CUDA_INFO"
	.sectionflags	@""
	.align	4


	//----- nvinfo : EIATTR_CUDA_API_VERSION
	.align		4
        /*0000*/ 	.byte	0x04, 0x37
        /*0002*/ 	.short	(.L_2441 - .L_2440)
.L_2440:
        /*0004*/ 	.word	0x00000082


	//----- nvinfo : EIATTR_KPARAM_INFO
	.align		4
.L_2441:
        /*0008*/ 	.byte	0x04, 0x17
        /*000a*/ 	.short	(.L_2443 - .L_2442)
.L_2442:
        /*000c*/ 	.word	0x00000000
        /*0010*/ 	.short	0x0007
        /*0012*/ 	.short	0x0500
        /*0014*/ 	.byte	0x00, 0xf0, 0x81, 0x06


	//----- nvinfo : EIATTR_KPARAM_INFO
	.align		4
.L_2443:
        /*0018*/ 	.byte	0x04, 0x17
        /*001a*/ 	.short	(.L_2445 - .L_2444)
.L_2444:
        /*001c*/ 	.word	0x00000000
        /*0020*/ 	.short	0x0006
        /*0022*/ 	.short	0x04f8
        /*0024*/ 	.byte	0x00, 0xf0, 0x21, 0x00


	//----- nvinfo : EIATTR_KPARAM_INFO
	.align		4
.L_2445:
        /*0028*/ 	.byte	0x04, 0x17
        /*002a*/ 	.short	(.L_2447 - .L_2446)
.L_2446:
        /*002c*/ 	.word	0x00000000
        /*0030*/ 	.short	0x0005
        /*0032*/ 	.short	0x04f0
        /*0034*/ 	.byte	0x00, 0xf0, 0x21, 0x00


	//----- nvinfo : EIATTR_KPARAM_INFO
	.align		4
.L_2447:
        /*0038*/ 	.byte	0x04, 0x17
        /*003a*/ 	.short	(.L_2449 - .L_2448)
.L_2448:
        /*003c*/ 	.word	0x00000000
        /*0040*/ 	.short	0x0004
        /*0042*/ 	.short	0x04e8
        /*0044*/ 	.byte	0x00, 0xf0, 0x21, 0x00


	//----- nvinfo : EIATTR_KPARAM_INFO
	.align		4
.L_2449:
        /*0048*/ 	.byte	0x04, 0x17
        /*004a*/ 	.short	(.L_2451 - .L_2450)
.L_2450:
        /*004c*/ 	.word	0x00000000
        /*0050*/ 	.short	0x0003
        /*0052*/ 	.short	0x04e0
        /*0054*/ 	.byte	0x00, 0xf0, 0x21, 0x00


	//----- nvinfo : EIATTR_KPARAM_INFO
	.align		4
.L_2451:
        /*0058*/ 	.byte	0x04, 0x17
        /*005a*/ 	.short	(.L_2453 - .L_2452)
.L_2452:
        /*005c*/ 	.word	0x00000000
        /*0060*/ 	.short	0x0002
        /*0062*/ 	.short	0x0340
        /*0064*/ 	.byte	0x00, 0xf0, 0x81, 0x06


	//----- nvinfo : EIATTR_KPARAM_INFO
	.align		4
.L_2453:
        /*0068*/ 	.byte	0x04, 0x17
        /*006a*/ 	.short	(.L_2455 - .L_2454)
.L_2454:
        /*006c*/ 	.word	0x00000000
        /*0070*/ 	.short	0x0001
        /*0072*/ 	.short	0x01a0
        /*0074*/ 	.byte	0x00, 0xf0, 0x81, 0x06


	//----- nvinfo : EIATTR_KPARAM_INFO
	.align		4
.L_2455:
        /*0078*/ 	.byte	0x04, 0x17
        /*007a*/ 	.short	(.L_2457 - .L_2456)
.L_2456:
        /*007c*/ 	.word	0x00000000
        /*0080*/ 	.short	0x0000
        /*0082*/ 	.short	0x0000
        /*0084*/ 	.byte	0x00, 0xf0, 0x81, 0x06


	//----- nvinfo : EIATTR_SPARSE_MMA_MASK
	.align		4
.L_2457:
        /*0088*/ 	.byte	0x03, 0x50
        /*008a*/ 	.short	0x0000


	//----- nvinfo : EIATTR_MAXREG_COUNT
	.align		4
        /*008c*/ 	.byte	0x03, 0x1b
        /*008e*/ 	.short	0x0080


	//----- nvinfo : EIATTR_MERCURY_ISA_VERSION
	.align		4
        /*0090*/ 	.byte	0x03, 0x5f
        /*0092*/ 	.short	0x0101


	//----- nvinfo : EIATTR_VRC_CTA_INIT_COUNT
	.align		4
        /*0094*/ 	.byte	0x02, 0x4a
	.zero		1
	.zero		1


	//----- nvinfo : EIATTR_EXIT_INSTR_OFFSETS
	.align		4
        /*0098*/ 	.byte	0x04, 0x1c
        /*009a*/ 	.short	(.L_2459 - .L_2458)


	//   ....[0]....
.L_2458:
        /*009c*/ 	.word	0x00000080


	//   ....[1]....
        /*00a0*/ 	.word	0x00003dc0


	//----- nvinfo : EIATTR_MAX_THREADS
	.align		4
.L_2459:
        /*00a4*/ 	.byte	0x04, 0x05
        /*00a6*/ 	.short	(.L_2461 - .L_2460)
.L_2460:
        /*00a8*/ 	.word	0x00000200
        /*00ac*/ 	.word	0x00000001
        /*00b0*/ 	.word	0x00000001


	//----- nvinfo : EIATTR_CRS_STACK_SIZE
	.align		4
.L_2461:
        /*00b4*/ 	.byte	0x04, 0x1e
        /*00b6*/ 	.short	(.L_2463 - .L_2462)
.L_2462:
        /*00b8*/ 	.word	0x00000000


	//----- nvinfo : EIATTR_CBANK_PARAM_SIZE
	.align		4
.L_2463:
        /*00bc*/ 	.byte	0x03, 0x19
        /*00be*/ 	.short	0x06a0


	//----- nvinfo : EIATTR_PARAM_CBANK
	.align		4
        /*00c0*/ 	.byte	0x04, 0x0a
        /*00c2*/ 	.short	(.L_2465 - .L_2464)
	.align		4
.L_2464:
        /*00c4*/ 	.word	index@(.nv.constant0._ZN2at4cuda17kernelHistogram1DIfilLi1ELi2ELin1ELNS0_23CUDAHistogramMemoryTypeE1EZNS0_21CUDA_tensor_histogramIfiLb1EEEbNS_6TensorES4_S4_lNS_14AccumulateTypeIT0_Lb1EE4typeES8_NS0_13TensorArgTypeES9_S9_EUllE_EEvNS0_6detail10TensorInfoIT_T1_EESF_NSC_IKS6_SE_EElS8_S8_SE_T6_)
        /*00c8*/ 	.short	0x0380
        /*00ca*/ 	.short	0x06a0


	//----- nvinfo : EIATTR_SW_WAR
	.align		4
.L_2465:
        /*00cc*/ 	.byte	0x04, 0x36
        /*00ce*/ 	.short	(.L_2467 - .L_2466)
.L_2466:
        /*00d0*/ 	.word	0x00000008
.L_2467:


//--------------------- .nv.info._ZN2at4cuda17kernelHistogram1DIfilLi1ELi2ELin1ELNS0_23CUDAHistogramMemoryTypeE0EZNS0_21CUDA_tensor_histogramIfiLb1EEEbNS_6TensorES4_S4_lNS_14AccumulateTypeIT0_Lb1EE4typeES8_NS0_13TensorArgTypeES9_S9_EUllE_EEvNS0_6detail10TensorInfoIT_T1_EESF_NSC_IKS6_SE_EElS8_S8_SE_T6_ --------------------------
	.section	.nv.info._ZN2at4cuda17kernelHistogram1DIfilLi1ELi2ELin1ELNS0_23CUDAHistogramMemoryTypeE0EZNS0_21CUDA_tensor_histogramIfiLb1EEEbNS_6TensorES4_S4_lNS_14AccumulateTypeIT0_Lb1EE4typeES8_NS0_13TensorArgTypeES9_S9_EUllE_EEvNS0_6detail10TensorInfoIT_T1_EESF_NSC_IKS6_SE_EElS8_S8_SE_T6_,"",@"SHT_CUDA_INFO"
	.sectionflags	@""
	.align	4


	//----- nvinfo : EIATTR_CUDA_API_VERSION
	.align		4
        /*0000*/ 	.byte	0x04, 0x37
        /*0002*/ 	.short	(.L_2469 - .L_2468)
.L_2468:
        /*0004*/ 	.word	0x00000082


	//----- nvinfo : EIATTR_KPARAM_INFO
	.align		4
.L_2469:
        /*0008*/ 	.byte	0x04, 0x17
        /*000a*/ 	.short	(.L_2471 - .L_2470)
.L_2470:
        /*000c*/ 	.word	0x00000000
        /*0010*/ 	.short	0x0007
        /*0012*/ 	.short	0x0500
        /*0014*/ 	.byte	0x00, 0xf0, 0x81, 0x06


	//----- nvinfo : EIATTR_KPARAM_INFO
	.align		4
.L_2471:
        /*0018*/ 	.byte	0x04, 0x17
        /*001a*/ 	.short	(.L_2473 - .L_2472)
.L_2472:
        /*001c*/ 	.word	0x00000000
        /*0020*/ 	.short	0x0006
        /*0022*/ 	.short	0x04f8
        /*0024*/ 	.byte	0x00, 0xf0, 0x21, 0x00


	//----- nvinfo : EIATTR_KPARAM_INFO
	.align		4
.L_2473:
        /*0028*/ 	.byte	0x04, 0x17
        /*002a*/ 	.short	(.L_2475 - .L_2474)
.L_2474:
        /*002c*/ 	.word	0x00000000
        /*0030*/ 	.short	0x0005
        /*0032*/ 	.short	0x04f0
        /*0034*/ 	.byte	0x00, 0xf0, 0x21, 0x00


	//----- nvinfo : EIATTR_KPARAM_INFO
	.align		4
.L_2475:
        /*0038*/ 	.byte	0x04, 0x17
        /*003a*/ 	.short	(.L_2477 - .L_2476)
.L_2476:
        /*003c*/ 	.word	0x00000000
        /*0040*/ 	.short	0x0004
        /*0042*/ 	.short	0x04e8
        /*0044*/ 	.byte	0x00, 0xf0, 0x21, 0x00


	//----- nvinfo : EIATTR_KPARAM_INFO
	.align		4
.L_2477:
        /*0048*/ 	.byte	0x04, 0x17
        /*004a*/ 	.short	(.L_2479 - .L_2478)
.L_2478:
        /*004c*/ 	.word	0x00000000
        /*0050*/ 	.short	0x0003
        /*0052*/ 	.short	0x04e0
        /*0054*/ 	.byte	0x00, 0xf0, 0x21, 0x00


	//----- nvinfo : EIATTR_KPARAM_INFO
	.align		4
.L_2479:
        /*0058*/ 	.byte	0x04, 0x17
        /*005a*/ 	.short	(.L_2481 - .L_2480)
.L_2480:
        /*005c*/ 	.word	0x00000000
        /*0060*/ 	.short	0x0002
        /*0062*/ 	.short	0x0340
        /*0064*/ 	.byte	0x00, 0xf0, 0x81, 0x06


	//----- nvinfo : EIATTR_KPARAM_INFO
	.align		4
.L_2481:
        /*0068*/ 	.byte	0x04, 0x17
        /*006a*/ 	.short	(.L_2483 - .L_2482)
.L_2482:
        /*006c*/ 	.word	0x00000000
        /*0070*/ 	.short	0x0001
        /*0072*/ 	.short	0x01a0
        /*0074*/ 	.byte	0x00, 0xf0, 0x81, 0x06


	//----- nvinfo : EIATTR_KPARAM_INFO
	.align		4
.L_2483:
        /*0078*/ 	.byte	0x04, 0x17
        /*007a*/ 	.short	(.L_2485 - .L_2484)
.L_2484:
        /*007c*/ 	.word	0x00000000
        /*0080*/ 	.short	0x0000
        /*0082*/ 	.short	0x0000
        /*0084*/ 	.byte	0x00, 0xf0, 0x81, 0x06


	//----- nvinfo : EIATTR_SPARSE_MMA_MASK
	.align		4
.L_2485:
        /*0088*/ 	.byte	0x03, 0x50
        /*008a*/ 	.short	0x0000


	//----- nvinfo : EIATTR_MAXREG_COUNT
	.align		4
        /*008c*/ 	.byte	0x03, 0x1b
        /*008e*/ 	.short	0x0080


	//----- nvinfo : EIATTR_NUM_BARRIERS
	.align		4
        /*0090*/ 	.byte	0x02, 0x4c
        /*0092*/ 	.byte	0x01
	.zero		1


	//----- nvinfo : EIATTR_MERCURY_ISA_VERSION
	.align		4
        /*0094*/ 	.byte	0x03, 0x5f
        /*0096*/ 	.short	0x0101


	//----- nvinfo : EIATTR_VRC_CTA_INIT_COUNT
	.align		4
        /*0098*/ 	.byte	0x02, 0x4a
	.zero		1
	.zero		1


	//----- nvinfo : EIATTR_EXIT_INSTR_OFFSETS
	.align		4
        /*009c*/ 	.byte	0x04, 0x1c
        /*009e*/ 	.short	(.L_2487 - .L_2486)


	//   ....[0]....
.L_2486:
        /*00a0*/ 	.word	0x000042e0


	//   ....[1]....
        /*00a4*/ 	.word	0x00004420


	//----- nvinfo : EIATTR_MAX_THREADS
	.align		4
.L_2487:
        /*00a8*/ 	.byte	0x04, 0x05
        /*00aa*/ 	.short	(.L_2489 - .L_2488)
.L_2488:
        /*00ac*/ 	.word	0x00000200
        /*00b0*/ 	.word	0x00000001
        /*00b4*/ 	.word	0x00000001


	//----- nvinfo : EIATTR_CRS_STACK_SIZE
	.align		4
.L_2489:
        /*00b8*/ 	.byte	0x04, 0x1e
        /*00ba*/ 	.short	(.L_2491 - .L_2490)
.L_2490:
        /*00bc*/ 	.word	0x00000000


	//----- nvinfo : EIATTR_CBANK_PARAM_SIZE
	.align		4
.L_2491:
        /*00c0*/ 	.byte	0x03, 0x19
        /*00c2*/ 	.short	0x06a0


	//----- nvinfo : EIATTR_PARAM_CBANK
	.align		4
        /*00c4*/ 	.byte	0x04, 0x0a
        /*00c6*/ 	.short	(.L_2493 - .L_2492)
	.align		4
.L_2492:
        /*00c8*/ 	.word	index@(.nv.constant0._ZN2at4cuda17kernelHistogram1DIfilLi1ELi2ELin1ELNS0_23CUDAHistogramMemoryTypeE0EZNS0_21CUDA_tensor_histogramIfiLb1EEEbNS_6TensorES4_S4_lNS_14AccumulateTypeIT0_Lb1EE4typeES8_NS0_13TensorArgTypeES9_S9_EUllE_EEvNS0_6detail10TensorInfoIT_T1_EESF_NSC_IKS6_SE_EElS8_S8_SE_T6_)
        /*00cc*/ 	.short	0x0380
        /*00ce*/ 	.short	0x06a0


	//----- nvinfo : EIATTR_SW_WAR
	.align		4
.L_2493:
        /*00d0*/ 	.byte	0x04, 0x36
        /*00d2*/ 	.short	(.L_2495 - .L_2494)
.L_2494:
        /*00d4*/ 	.word	0x00000008
.L_2495:


//--------------------- .nv.info._ZN2at4cuda17kernelHistogram1DIdalLi1ELi2ELin1ELNS0_23CUDAHistogramMemoryTypeE1EZNS0_21CUDA_tensor_histogramIdaLb1EEEbNS_6TensorES4_S4_lNS_14AccumulateTypeIT0_Lb1EE4typeES8_NS0_13TensorArgTypeES9_S9_EUllE0_EEvNS0_6detail10TensorInfoIT_T1_EESF_NSC_IKS6_SE_EElS8_S8_SE_T6_ --------------------------
	.section	.nv.info._ZN2at4cuda17kernelHistogram1DIdalLi1ELi2ELin1ELNS0_23CUDAHistogramMemoryTypeE1EZNS0_21CUDA_tensor_histogramIdaLb1EEEbNS_6TensorES4_S4_lNS_14AccumulateTypeIT0_Lb1EE4typeES8_NS0_13TensorArgTypeES9_S9_EUllE0_EEvNS0_6detail10TensorInfoIT_T1_EESF_NSC_IKS6_SE_EElS8_S8_SE_T6_,"",@"SHT_CUDA_INFO"
	.sectionflags	@""
	.align	4


	//----- nvinfo : EIATTR_CUDA_API_VERSION
	.align		4
        /*0000*/ 	.byte	0x04, 0x37
        /*0002*/ 	.short	(.L_2497 - .L_2496)
.L_2496:
        /*0004*/ 	.word	0x00000082


	//----- nvinfo : EIATTR_KPARAM_INFO
	.align		4
.L_2497:
        /*0008*/ 	.byte	0x04, 0x17
        /*000a*/ 	.short	(.L_2499 - .L_2498)
.L_2498:
        /*000c*/ 	.word	0x00000000
        /*0010*/ 	.short	0x0007
        /*0012*/ 	.short	0x0500
        /*0014*/ 	.byte	0x00, 0xf0, 0x05, 0x00


	//----- nvinfo : EIATTR_KPARAM_INFO
	.align		4
.L_2499:
        /*0018*/ 	.byte	0x04, 0x17
        /*001a*/ 	.short	(.L_2501 - .L_2500)
.L_2500:
        /*001c*/ 	.word	0x00000000
        /*0020*/ 	.short	0x0006
        /*0022*/ 	.short	0x04f8
        /*0024*/ 	.byte	0x00, 0xf0, 0x21, 0x00


	//----- nvinfo : EIATTR_KPARAM_INFO
	.align		4
.L_2501:
        /*0028*/ 	.byte	0x04, 0x17
        /*002a*/ 	.short	(.L_2503 - .L_2502)
.L_2502:
        /*002c*/ 	.word	0x00000000
        /*0030*/ 	.short	0x0005
        /*0032*/ 	.short	0x04f0
        /*0034*/ 	.byte	0x00, 0xf0, 0x21, 0x00


	//----- nvinfo : EIATTR_KPARAM_INFO
	.align		4
.L_2503:
        /*0038*/ 	.byte	0x04, 0x17
        /*003a*/ 	.short	(.L_2505 - .L_2504)
.L_2504:
        /*003c*/ 	.word	0x00000000
        /*0040*/ 	.short	0x0004
        /*0042*/ 	.short	0x04e8
        /*0044*/ 	.byte	0x00, 0xf0, 0x21, 0x00


	//----- nvinfo : EIATTR_KPARAM_INFO
	.align		4
.L_2505:
        /*0048*/ 	.byte	0x04, 0x17
        /*004a*/ 	.short	(.L_2507 - .L_2506)
.L_2506:
        /*004c*/ 	.word	0x00000000
        /*0050*/ 	.short	0x0003
        /*0052*/ 	.short	0x04e0
        /*0054*/ 	.byte	0x00, 0xf0, 0x21, 0x00


	//----- nvinfo : EIATTR_KPARAM_INFO
	.align		4
.L_2507:
        /*0058*/ 	.byte	0x04, 0x17
        /*005a*/ 	.short	(.L_2509 - .L_2508)
.L_2508:
        /*005c*/ 	.word	0x00000000
        /*0060*/ 	.short	0x0002
        /*0062*/ 	.short	0x0340
        /*0064*/ 	.byte	0x00, 0xf0, 0x81, 0x06


	//----- nvinfo : EIATTR_KPARAM_INFO
	.align		4
.L_2509:
        /*0068*/ 	.byte	0x04, 0x17
        /*006a*/ 	.short	(.L_2511 - .L_2510)
.L_2510:
        /*006c*/ 	.word	0x00000000
        /*0070*/ 	.short	0x0001
        /*0072*/ 	.short	0x01a0
        /*0074*/ 	.byte	0x00, 0xf0, 0x81, 0x06


	//----- nvinfo : EIATTR_KPARAM_INFO
	.align		4
.L_2511:
        /*0078*/ 	.byte	0x04, 0x17
        /*007a*/ 	.short	(.L_2513 - .L_2512)
.L_2512:
        /*007c*/ 	.word	0x00000000
        /*0080*/ 	.short	0x0000
        /*0082*/ 	.short	0x0000
        /*0084*/ 	.byte	0x00, 0xf0, 0x81, 0x06


	//----- nvinfo : EIATTR_SPARSE_MMA_MASK
	.align		4
.L_2513:
        /*0088*/ 	.byte	0x03, 0x50
        /*008a*/ 	.short	0x0000


	//----- nvinfo : EIATTR_MAXREG_COUNT
	.align		4
        /*008c*/ 	.byte	0x03, 0x1b
        /*008e*/ 	.short	0x0080


	//----- nvinfo : EIATTR_MERCURY_ISA_VERSION
	.align		4
        /*0090*/ 	.byte	0x03, 0x5f
        /*0092*/ 	.short	0x0101


	//----- nvinfo : EIATTR_VRC_CTA_INIT_COUNT
	.align		4
        /*0094*/ 	.byte	0x02, 0x4a
	.zero		1
	.zero		1


	//----- nvinfo : EIATTR_EXIT_INSTR_OFFSETS
	.align		4
        /*0098*/ 	.byte	0x04, 0x1c
        /*009a*/ 	.short	(.L_2515 - .L_2514)


	//   ....[0]....
.L_2514:
        /*009c*/ 	.word	0x00000080


	//   ....[1]....
        /*00a0*/ 	.word	0x00003d40


	//----- nvinfo : EIATTR_MAX_THREADS
	.align		4
.L_2515:
        /*00a4*/ 	.byte	0x04, 0x05
        /*00a6*/ 	.short	(.L_2517 - .L_2516)
.L_2516:
        /*00a8*/ 	.word	0x00000200
        /*00ac*/ 	.word	0x00000001
        /*00b0*/ 	.word	0x00000001


	//----- nvinfo : EIATTR_CRS_STACK_SIZE
	.align		4
.L_2517:
        /*00b4*/ 	.byte	0x04, 0x1e
        /*00b6*/ 	.short	(.L_2519 - .L_2518)
.L_2518:
        /*00b8*/ 	.word	0x00000000


	//----- nvinfo : EIATTR_CBANK_PARAM_SIZE
	.align		4
.L_2519:
        /*00bc*/ 	.byte	0x03, 0x19
        /*00be*/ 	.short	0x0501


	//----- nvinfo : EIATTR_PARAM_CBANK
	.align		4
        /*00c0*/ 	.byte	0x04, 0x0a
        /*00c2*/ 	.short	(.L_2521 - .L_2520)
	.align		4
.L_2520:
        /*00c4*/ 	.word	index@(.nv.constant0._ZN2at4cuda17kernelHistogram1DIdalLi1ELi2ELin1ELNS0_23CUDAHistogramMemoryTypeE1EZNS0_21CUDA_tensor_histogramIdaLb1EEEbNS_6TensorES4_S4_lNS_14AccumulateTypeIT0_Lb1EE4typeES8_NS0_13TensorArgTypeES9_S9_EUllE0_EEvNS0_6detail10TensorInfoIT_T1_EESF_NSC_IKS6_SE_EElS8_S8_SE_T6_)
        /*00c8*/ 	.short	0x0380
        /*00ca*/ 	.short	0x0501


	//----- nvinfo : EIATTR_SW_WAR
	.align		4
.L_2521:
        /*00cc*/ 	.byte	0x04, 0x36
        /*00ce*/ 	.short	(.L_2523 - .L_2522)
.L_2522:
        /*00d0*/ 	.word	0x00000008
.L_2523:


//--------------------- .nv.info._ZN2at4cuda17kernelHistogram1DIdalLi1ELi2ELin1ELNS0_23CUDAHistogramMemoryTypeE0EZNS0_21CUDA_tensor_histogramIdaLb1EEEbNS_6TensorES4_S4_lNS_14AccumulateTypeIT0_Lb1EE4typeES8_NS0_13TensorArgTypeES9_S9_EUllE0_EEvNS0_6detail10TensorInfoIT_T1_EESF_NSC_IKS6_SE_EElS8_S8_SE_T6_ --------------------------
	.section	.nv.info._ZN2at4cuda17kernelHistogram1DIdalLi1ELi2ELin1ELNS0_23CUDAHistogramMemoryTypeE0EZNS0_21CUDA_tensor_histogramIdaLb1EEEbNS_6TensorES4_S4_lNS_14AccumulateTypeIT0_Lb1EE4typeES8_NS0_13TensorArgTypeES9_S9_EUllE0_EEvNS0_6detail10TensorInfoIT_T1_EESF_NSC_IKS6_SE_EElS8_S8_SE_T6_,"",@"SHT_CUDA_INFO"
	.sectionflags	@""
	.align	4


	//----- nvinfo : EIATTR_CUDA_API_VERSION
	.align		4
        /*0000*/ 	.byte	0x04, 0x37
        /*0002*/ 	.short	(.L_2525 - .L_2524)
.L_2524:
        /*0004*/ 	.word	0x00000082


	//----- nvinfo : EIATTR_KPARAM_INFO
	.align		4
.L_2525:
        /*0008*/ 	.byte	0x04, 0x17
        /*000a*/ 	.short	(.L_2527 - .L_2526)
.L_2526:
        /*000c*/ 	.word	0x00000000
        /*0010*/ 	.short	0x0007
        /*0012*/ 	.short	0x0500
        /*0014*/ 	.byte	0x00, 0xf0, 0x05, 0x00


	//----- nvinfo : EIATTR_KPARAM_INFO
	.align		4
.L_2527:
        /*0018*/ 	.byte	0x04, 0x17
        /*001a*/ 	.short	(.L_2529 - .L_2528)
.L_2528:
        /*001c*/ 	.word	0x00000000
        /*0020*/ 	.short	0x0006
        /*0022*/ 	.short	0x04f8
        /*0024*/ 	.byte	0x00, 0xf0, 0x21, 0x00


	//----- nvinfo : EIATTR_KPARAM_INFO
	.align		4
.L_2529:
        /*0028*/ 	.byte	0x04, 0x17
        /*002a*/ 	.short	(.L_2531 - .L_2530)
.L_2530:
        /*002c*/ 	.word	0x00000000
        /*0030*/ 	.short	0x0005
        /*0032*/ 	.short	0x04f0
        /*0034*/ 	.byte	0x00, 0xf0, 0x21, 0x00


	//----- nvinfo : EIATTR_KPARAM_INFO
	.align		4
.L_2531:
        /*0038*/ 	.byte	0x04, 0x17
        /*003a*/ 	.short	(.L_2533 - .L_2532)
.L_2532:
        /*003c*/ 	.word	0x00000000
        /*0040*/ 	.short	0x0004
        /*0042*/ 	.short	0x04e8
        /*0044*/ 	.byte	0x00, 0xf0, 0x21, 0x00


	//----- nvinfo : EIATTR_KPARAM_INFO
	.align		4
.L_2533:
        /*0048*/ 	.byte	0x04, 0x17
        /*004a*/ 	.short	(.L_2535 - .L_2534)
.L_2534:
        /*004c*/ 	.word	0x00000000
        /*0050*/ 	.short	0x0003
        /*0052*/ 	.short	0x04e0
        /*0054*/ 	.byte	0x00, 0xf0, 0x21, 0x00


	//----- nvinfo : EIATTR_KPARAM_INFO
	.align		4
.L_2535:
        /*0058*/ 	.byte	0x04, 0x17
        /*005a*/ 	.short	(.L_2537 - .L_2536)
.L_2536:
        /*005c*/ 	.word	0x00000000
        /*0060*/ 	.short	0x0002
        /*0062*/ 	.short	0x0340
        /*0064*/ 	.byte	0x00, 0xf0, 0x81, 0x06


	//----- nvinfo : EIATTR_KPARAM_INFO
	.align		4
.L_2537:
        /*0068*/ 	.byte	0x04, 0x17
        /*006a*/ 	.short	(.L_2539 - .L_2538)
.L_2538:
        /*006c*/ 	.word	0x00000000
        /*0070*/ 	.short	0x0001
        /*0072*/ 	.short	0x01a0
        /*0074*/ 	.byte	0x00, 0xf0, 0x81, 0x06


	//----- nvinfo : EIATTR_KPARAM_INFO
	.align		4
.L_2539:
        /*0078*/ 	.byte	0x04, 0x17
        /*007a*/ 	.short	(.L_2541 - .L_2540)
.L_2540:
        /*007c*/ 	.word	0x00000000
        /*0080*/ 	.short	0x0000
        /*0082*/ 	.short	0x0000
        /*0084*/ 	.byte	0x00, 0xf0, 0x81, 0x06


	//----- nvinfo : EIATTR_SPARSE_MMA_MASK
	.align		4
.L_2541:
        /*0088*/ 	.byte	0x03, 0x50
        /*008a*/ 	.short	0x0000


	//----- nvinfo : EIATTR_MAXREG_COUNT
	.align		4
        /*008c*/ 	.byte	0x03, 0x1b
        /*008e*/ 	.short	0x0080


	//----- nvinfo : EIATTR_NUM_BARRIERS
	.align		4
        /*0090*/ 	.byte	0x02, 0x4c
        /*0092*/ 	.byte	0x01
	.zero		1


	//----- nvinfo : EIATTR_MERCURY_ISA_VERSION
	.align		4
        /*0094*/ 	.byte	0x03, 0x5f
        /*0096*/ 	.short	0x0101


	//----- nvinfo : EIATTR_VRC_CTA_INIT_COUNT
	.align		4
        /*0098*/ 	.byte	0x02, 0x4a
	.zero		1
	.zero		1


	//----- nvinfo : EIATTR_EXIT_INSTR_OFFSETS
	.align		4
        /*009c*/ 	.byte	0x04, 0x1c
        /*009e*/ 	.short	(.L_2543 - .L_2542)


	//   ....[0]....
.L_2542:
        /*00a0*/ 	.word	0x00004240


	//   ....[1]....
        /*00a4*/ 	.word	0x00004380


	//----- nvinfo : EIATTR_MAX_THREADS
	.align		4
.L_2543:
        /*00a8*/ 	.byte	0x04, 0x05
        /*00aa*/ 	.short	(.L_2545 - .L_2544)
.L_2544:
        /*00ac*/ 	.word	0x00000200
        /*00b0*/ 	.word	0x00000001
        /*00b4*/ 	.word	0x00000001


	//----- nvinfo : EIATTR_CRS_STACK_SIZE
	.align		4
.L_2545:
        /*00b8*/ 	.byte	0x04, 0x1e
        /*00ba*/ 	.short	(.L_2547 - .L_2546)
.L_2546:
        /*00bc*/ 	.word	0x00000000


	//----- nvinfo : EIATTR_CBANK_PARAM_SIZE
	.align		4
.L_2547:
        /*00c0*/ 	.byte	0x03, 0x19
        /*00c2*/ 	.short	0x0501


	//----- nvinfo : EIATTR_PARAM_CBANK
	.align		4
        /*00c4*/ 	.byte	0x04, 0x0a
        /*00c6*/ 	.short	(.L_2549 - .L_2548)
	.align		4
.L_2548:
        /*00c8*/ 	.word	index@(.nv.constant0._ZN2at4cuda17kernelHistogram1DIdalLi1ELi2ELin1ELNS0_23CUDAHistogramMemoryTypeE0EZNS0_21CUDA_tensor_histogramIdaLb1EEEbNS_6TensorES4_S4_lNS_14AccumulateTypeIT0_Lb1EE4typeES8_NS0_13TensorArgTypeES9_S9_EUllE0_EEvNS0_6detail10TensorInfoIT_T1_EESF_NSC_IKS6_SE_EElS8_S8_SE_T6_)
        /*00cc*/ 	.short	0x0380
        /*00ce*/ 	.short	0x0501


	//----- nvinfo : EIATTR_SW_WAR
	.align		4
.L_2549:
        /*00d0*/ 	.byte	0x04, 0x36
        /*00d2*/ 	.short	(.L_2551 - .L_2550)
.L_2550:
        /*00d4*/ 	.word	0x00000008
.L_2551:


//--------------------- .nv.info._ZN2at4cuda17kernelHistogram1DIdalLi1ELi2ELin1ELNS0_23CUDAHistogramMemoryTypeE1EZNS0_21CUDA_tensor_histogramIdaLb1EEEbNS_6TensorES4_S4_lNS_14AccumulateTypeIT0_Lb1EE4typeES8_NS0_13TensorArgTypeES9_S9_EUllE_EEvNS0_6detail10TensorInfoIT_T1_EESF_NSC_IKS6_SE_EElS8_S8_SE_T6_ --------------------------
	.section	.nv.info._ZN2at4cuda17kernelHistogram1DIdalLi1ELi2ELin1ELNS0_23CUDAHistogramMemoryTypeE1EZNS0_21CUDA_tensor_histogramIdaLb1EEEbNS_6TensorES4_S4_lNS_14AccumulateTypeIT0_Lb1EE4typeES8_NS0_13TensorArgTypeES9_S9_EUllE_EEvNS0_6detail10TensorInfoIT_T1_EESF_NSC_IKS6_SE_EElS8_S8_SE_T6_,"",@"SHT_CUDA_INFO"
	.sectionflags	@""
	.align	4


	//----- nvinfo : EIATTR_CUDA_API_VERSION
	.align		4
        /*0000*/ 	.byte	0x04, 0x37
        /*0002*/ 	.short	(.L_2553 - .L_2552)
.L_2552:
        /*0004*/ 	.word	0x00000082


	//----- nvinfo : EIATTR_KPARAM_INFO
	.align		4
.L_2553:
        /*0008*/ 	.byte	0x04, 0x17
        /*000a*/ 	.short	(.L_2555 - .L_2554)
.L_2554:
        /*000c*/ 	.word	0x00000000
        /*0010*/ 	.short	0x0007
        /*0012*/ 	.short	0x0500
        /*0014*/ 	.byte	0x00, 0xf0, 0x81, 0x06


	//----- nvinfo : EIATTR_KPARAM_INFO
	.align		4
.L_2555:
        /*0018*/ 	.byte	0x04, 0x17
        /*001a*/ 	.short	(.L_2557 - .L_2556)
.L_2556:
        /*001c*/ 	.word	0x00000000
        /*0020*/ 	.short	0x0006
        /*0022*/ 	.short	0x04f8
        /*0024*/ 	.byte	0x00, 0xf0, 0x21, 0x00


	//----- nvinfo : EIATTR_KPARAM_INFO
	.align		4
.L_2557:
        /*0028*/ 	.byte	0x04, 0x17
        /*002a*/ 	.short	(.L_2559 - .L_2558)
.L_2558:
        /*002c*/ 	.word	0x00000000
        /*0030*/ 	.short	0x0005
        /*0032*/ 	.short	0x04f0
        /*0034*/ 	.byte	0x00, 0xf0, 0x21, 0x00


	//----- nvinfo : EIATTR_KPARAM_INFO
	.align		4
.L_2559:
        /*0038*/ 	.byte	0x04, 0x17
        /*003a*/ 	.short	(.L_2561 - .L_2560)
.L_2560:
        /*003c*/ 	.word	0x00000000
        /*0040*/ 	.short	0x0004
        /*0042*/ 	.short	0x04e8
        /*0044*/ 	.byte	0x00, 0xf0, 0x21, 0x00


	//----- nvinfo : EIATTR_KPARAM_INFO
	.align		4
.L_2561:
        /*0048*/ 	.byte	0x04, 0x17
        /*004a*/ 	.short	(.L_2563 - .L_2562)
.L_2562:
        /*004c*/ 	.word	0x00000000
        /*0050*/ 	.short	0x0003
        /*0052*/ 	.short	0x04e0
        /*0054*/ 	.byte	0x00, 0xf0, 0x21, 0x00


	//----- nvinfo : EIATTR_KPARAM_INFO
	.align		4
.L_2563:
        /*0058*/ 	.byte	0x04, 0x17
        /*005a*/ 	.short	(.L_2565 - .L_2564)
.L_2564:
        /*005c*/ 	.word	0x00000000
        /*0060*/ 	.short	0x0002
        /*0062*/ 	.short	0x0340
        /*0064*/ 	.byte	0x00, 0xf0, 0x81, 0x06


	//----- nvinfo : EIATTR_KPARAM_INFO
	.align		4
.L_2565:
        /*0068*/ 	.byte	0x04, 0x17
        /*006a*/ 	.short	(.L_2567 - .L_2566)
.L_2566:
        /*006c*/ 	.word	0x00000000
        /*0070*/ 	.short	0x0001
        /*0072*/ 	.short	0x01a0
        /*0074*/ 	.byte	0x00, 0xf0, 0x81, 0x06


	//----- nvinfo : EIATTR_KPARAM_INFO
	.align		4
.L_2567:
        /*0078*/ 	.byte	0x04, 0x17
        /*007a*/ 	.short	(.L_2569 - .L_2568)
.L_2568:
        /*007c*/ 	.word	0x00000000
        /*0080*/ 	.short	0x0000
        /*0082*/ 	.short	0x0000
        /*0084*/ 	.byte	0x00, 0xf0, 0x81, 0x06


	//----- nvinfo : EIATTR_SPARSE_MMA_MASK
	.align		4
.L_2569:
        /*0088*/ 	.byte	0x03, 0x50
        /*008a*/ 	.short	0x0000


	//----- nvinfo : EIATTR_MAXREG_COUNT
	.align		4
        /*008c*/ 	.byte	0x03, 0x1b
        /*008e*/ 	.short	0x0080


	//----- nvinfo : EIATTR_MERCURY_ISA_VERSION
	.align		4
        /*0090*/ 	.byte	0x03, 0x5f
        /*0092*/ 	.short	0x0101


	//----- nvinfo : EIATTR_VRC_CTA_INIT_COUNT
	.align		4
        /*0094*/ 	.byte	0x02, 0x4a
	.zero		1
	.zero		1


	//----- nvinfo : EIATTR_EXIT_INSTR_OFFSETS
	.align		4
        /*0098*/ 	.byte	0x04, 0x1c
        /*009a*/ 	.short	(.L_2571 - .L_2570)


	//   ....[0]....
.L_2570:
        /*009c*/ 	.word	0x00000080


	//   ....[1]....
        /*00a0*/ 	.word	0x00003db0


	//----- nvinfo : EIATTR_MAX_THREADS
	.align		4
.L_2571:
        /*00a4*/ 	.byte	0x04, 0x05
        /*00a6*/ 	.short	(.L_2573 - .L_2572)
.L_2572:
        /*00a8*/ 	.word	0x00000200
        /*00ac*/ 	.word	0x00000001
        /*00b0*/ 	.word	0x00000001


	//----- nvinfo : EIATTR_CRS_STACK_SIZE
	.align		4
.L_2573:
        /*00b4*/ 	.byte	0x04, 0x1e
        /*00b6*/ 	.short	(.L_2575 - .L_2574)
.L_2574:
        /*00b8*/ 	.word	0x00000000


	//----- nvinfo : EIATTR_CBANK_PARAM_SIZE
	.align		4
.L_2575:
        /*00bc*/ 	.byte	0x03, 0x19
        /*00be*/ 	.short	0x06a0


	//----- nvinfo : EIATTR_PARAM_CBANK
	.align		4
        /*00c0*/ 	.byte	0x04, 0x0a
        /*00c2*/ 	.short	(.L_2577 - .L_2576)
	.align		4
.L_2576:
        /*00c4*/ 	.word	index@(.nv.constant0._ZN2at4cuda17kernelHistogram1DIdalLi1ELi2ELin1ELNS0_23CUDAHistogramMemoryTypeE1EZNS0_21CUDA_tensor_histogramIdaLb1EEEbNS_6TensorES4_S4_lNS_14AccumulateTypeIT0_Lb1EE4typeES8_NS0_13TensorArgTypeES9_S9_EUllE_EEvNS0_6detail10TensorInfoIT_T1_EESF_NSC_IKS6_SE_EElS8_S8_SE_T6_)
        /*00c8*/ 	.short	0x0380
        /*00ca*/ 	.short	0x06a0


	//----- nvinfo : EIATTR_SW_WAR
	.align		4
.L_2577:
        /*00cc*/ 	.byte	0x04, 0x36
        /*00ce*/ 	.short	(.L_2579 - .L_2578)
.L_2578:
        /*00d0*/ 	.word	0x00000008
.L_2579:


//--------------------- .nv.info._ZN2at4cuda17kernelHistogram1DIdalLi1ELi2ELin1ELNS0_23CUDAHistogramMemoryTypeE0EZNS0_21CUDA_tensor_histogramIdaLb1EEEbNS_6TensorES4_S4_lNS_14AccumulateTypeIT0_Lb1EE4typeES8_NS0_13TensorArgTypeES9_S9_EUllE_EEvNS0_6detail10TensorInfoIT_T1_EESF_NSC_IKS6_SE_EElS8_S8_SE_T6_ --------------------------
	.section	.nv.info._ZN2at4cuda17kernelHistogram1DIdalLi1ELi2ELin1ELNS0_23CUDAHistogramMemoryTypeE0EZNS0_21CUDA_tensor_histogramIdaLb1EEEbNS_6TensorES4_S4_lNS_14AccumulateTypeIT0_Lb1EE4typeES8_NS0_13TensorArgTypeES9_S9_EUllE_EEvNS0_6detail10TensorInfoIT_T1_EESF_NSC_IKS6_SE_EElS8_S8_SE_T6_,"",@"SHT_CUDA_INFO"
	.sectionflags	@""
	.align	4


	//----- nvinfo : EIATTR_CUDA_API_VERSION
	.align		4
        /*0000*/ 	.byte	0x04, 0x37
        /*0002*/ 	.short	(.L_2581 - .L_2580)
.L_2580:
        /*0004*/ 	.word	0x00000082


	//----- nvinfo : EIATTR_KPARAM_INFO
	.align		4
.L_2581:
        /*0008*/ 	.byte	0x04, 0x17
        /*000a*/ 	.short	(.L_2583 - .L_2582)
.L_2582:
        /*000c*/ 	.word	0x00000000
        /*0010*/ 	.short	0x0007
        /*0012*/ 	.short	0x0500
        /*0014*/ 	.byte	0x00, 0xf0, 0x81, 0x06


	//----- nvinfo : EIATTR_KPARAM_INFO
	.align		4
.L_2583:
        /*0018*/ 	.byte	0x04, 0x17
        /*001a*/ 	.short	(.L_2585 - .L_2584)
.L_2584:
        /*001c*/ 	.word	0x00000000
        /*0020*/ 	.short	0x0006
        /*0022*/ 	.short	0x04f8
        /*0024*/ 	.byte	0x00, 0xf0, 0x21, 0x00


	//----- nvinfo : EIATTR_KPARAM_INFO
	.align		4
.L_2585:
        /*0028*/ 	.byte	0x04, 0x17
        /*002a*/ 	.short	(.L_2587 - .L_2586)
.L_2586:
        /*002c*/ 	.word	0x00000000
        /*0030*/ 	.short	0x0005
        /*0032*/ 	.short	0x04f0
        /*0034*/ 	.byte	0x00, 0xf0, 0x21, 0x00


	//----- nvinfo : EIATTR_KPARAM_INFO
	.align		4
.L_2587:
        /*0038*/ 	.byte	0x04, 0x17
        /*003a*/ 	.short	(.L_2589 - .L_2588)
.L_2588:
        /*003c*/ 	.word	0x00000000
        /*0040*/ 	.short	0x0004
        /*0042*/ 	.short	0x04e8
        /*0044*/ 	.byte	0x00, 0xf0, 0x21, 0x00


	//----- nvinfo : EIATTR_KPARAM_INFO
	.align		4
.L_2589:
        /*0048*/ 	.byte	0x04, 0x17
        /*004a*/ 	.short	(.L_2591 - .L_2590)
.L_2590:
        /*004c*/ 	.word	0x00000000
        /*0050*/ 	.short	0x0003
        /*0052*/ 	.short	0x04e0
        /*0054*/ 	.byte	0x00, 0xf0, 0x21, 0x00


	//----- nvinfo : EIATTR_KPARAM_INFO
	.align		4
.L_2591:
        /*0058*/ 	.byte	0x04, 0x17
        /*005a*/ 	.short	(.L_2593 - .L_2592)
.L_2592:
        /*005c*/ 	.word	0x00000000
        /*0060*/ 	.short	0x0002
        /*0062*/ 	.short	0x0340
        /*0064*/ 	.byte	0x00, 0xf0, 0x81, 0x06


	//----- nvinfo : EIATTR_KPARAM_INFO
	.align		4
.L_2593:
        /*0068*/ 	.byte	0x04, 0x17
        /*006a*/ 	.short	(.L_2595 - .L_2594)
.L_2594:
        /*006c*/ 	.word	0x00000000
        /*0070*/ 	.short	0x0001
        /*0072*/ 	.short	0x01a0
        /*0074*/ 	.byte	0x00, 0xf0, 0x81, 0x06


	//----- nvinfo : EIATTR_KPARAM_INFO
	.align		4
.L_2595:
        /*0078*/ 	.byte	0x04, 0x17
        /*007a*/ 	.short	(.L_2597 - .L_2596)
.L_2596:
        /*007c*/ 	.word	0x00000000
        /*0080*/ 	.short	0x0000
        /*0082*/ 	.short	0x0000
        /*0084*/ 	.byte	0x00, 0xf0, 0x81, 0x06


	//----- nvinfo : EIATTR_SPARSE_MMA_MASK
	.align		4
.L_2597:
        /*0088*/ 	.byte	0x03, 0x50
        /*008a*/ 	.short	0x0000


	//----- nvinfo : EIATTR_MAXREG_COUNT
	.align		4
        /*008c*/ 	.byte	0x03, 0x1b
        /*008e*/ 	.short	0x0080


	//----- nvinfo : EIATTR_NUM_BARRIERS
	.align		4
        /*0090*/ 	.byte	0x02, 0x4c
        /*0092*/ 	.byte	0x01
	.zero		1


	//----- nvinfo : EIATTR_MERCURY_ISA_VERSION
	.align		4
        /*0094*/ 	.byte	0x03, 0x5f
        /*0096*/ 	.short	0x0101


	//----- nvinfo : EIATTR_VRC_CTA_INIT_COUNT
	.align		4
        /*0098*/ 	.byte	0x02, 0x4a
	.zero		1
	.zero		1


	//----- nvinfo : EIATTR_EXIT_INSTR_OFFSETS
	.align		4
        /*009c*/ 	.byte	0x04, 0x1c
        /*009e*/ 	.short	(.L_2599 - .L_2598)


	//   ....[0]....
.L_2598:
        /*00a0*/ 	.word	0x000042d0


	//   ....[1]....
        /*00a4*/ 	.word	0x00004410


	//----- nvinfo : EIATTR_MAX_THREADS
	.align		4
.L_2599:
        /*00a8*/ 	.byte	0x04, 0x05
        /*00aa*/ 	.short	(.L_2601 - .L_2600)
.L_2600:
        /*00ac*/ 	.word	0x00000200
        /*00b0*/ 	.word	0x00000001
        /*00b4*/ 	.word	0x00000001


	//----- nvinfo : EIATTR_CRS_STACK_SIZE
	.align		4
.L_2601:
        /*00b8*/ 	.byte	0x04, 0x1e
        /*00ba*/ 	.short	(.L_2603 - .L_2602)
.L_2602:
        /*00bc*/ 	.word	0x00000000


	//----- nvinfo : EIATTR_CBANK_PARAM_SIZE
	.align		4
.L_2603:
        /*00c0*/ 	.byte	0x03, 0x19
        /*00c2*/ 	.short	0x06a0


	//----- nvinfo : EIATTR_PARAM_CBANK
	.align		4
        /*00c4*/ 	.byte	0x04, 0x0a
        /*00c6*/ 	.short	(.L_2605 - .L_2604)
	.align		4
.L_2604:
        /*00c8*/ 	.word	index@(.nv.constant0._ZN2at4cuda17kernelHistogram1DIdalLi1ELi2ELin1ELNS0_23CUDAHistogramMemoryTypeE0EZNS0_21CUDA_tensor_histogramIdaLb1EEEbNS_6TensorES4_S4_lNS_14AccumulateTypeIT0_Lb1EE4typeES8_NS0_13TensorArgTypeES9_S9_EUllE_EEvNS0_6detail10TensorInfoIT_T1_EESF_NSC_IKS6_SE_EElS8_S8_SE_T6_)
        /*00cc*/ 	.short	0x0380
        /*00ce*/ 	.short	0x06a0


	//----- nvinfo : EIATTR_SW_WAR
	.align		4
.L_2605:
        /*00d0*/ 	.byte	0x04, 0x36
        /*00d2*/ 	.short	(.L_2607 - .L_2606)
.L_2606:
        /*00d4*/ 	.word	0x00000008
.L_2607:


//--------------------- .nv.info._ZN2at4cuda17kernelHistogram1DIlalLi1ELi2ELin1ELNS0_23CUDAHistogramMemoryTypeE1EZNS0_21CUDA_tensor_histogramIlaLb0EEEbNS_6TensorES4_S4_lNS_14AccumulateTypeIT0_Lb1EE4typeES8_NS0_13TensorArgTypeES9_S9_EUllE0_EEvNS0_6detail10TensorInfoIT_T1_EESF_NSC_IKS6_SE_EElS8_S8_SE_T6_ --------------------------
	.section	.nv.info._ZN2at4cuda17kernelHistogram1DIlalLi1ELi2ELin1ELNS0_23CUDAHistogramMemoryTypeE1EZNS0_21CUDA_tensor_histogramIlaLb0EEEbNS_6TensorES4_S4_lNS_14AccumulateTypeIT0_Lb1EE4typeES8_NS0_13TensorArgTypeES9_S9_EUllE0_EEvNS0_6detail10TensorInfoIT_T1_EESF_NSC_IKS6_SE_EElS8_S8_SE_T6_,"",@"SHT_CUDA_INFO"
	.sectionflags	@""
	.align	4


	//----- nvinfo : EIATTR_CUDA_API_VERSION
	.align		4
        /*0000*/ 	.byte	0x04, 0x37
        /*0002*/ 	.short	(.L_2609 - .L_2608)
.L_2608:
        /*0004*/ 	.word	0x00000082


	//----- nvinfo : EIATTR_KPARAM_INFO
	.align		4
.L_2609:
        /*0008*/ 	.byte	0x04, 0x17
        /*000a*/ 	.short	(.L_2611 - .L_2610)
.L_2610:
        /*000c*/ 	.word	0x00000000
        /*0010*/ 	.short	0x0007
        /*0012*/ 	.short	0x0500
        /*0014*/ 	.byte	0x00, 0xf0, 0x05, 0x00


	//----- nvinfo : EIATTR_KPARAM_INFO
	.align		4
.L_2611:
        /*0018*/ 	.byte	0x04, 0x17
        /*001a*/ 	.short	(.L_2613 - .L_2612)
.L_2612:
        /*001c*/ 	.word	0x00000000
        /*0020*/ 	.short	0x0006
        /*0022*/ 	.short	0x04f8
        /*0024*/ 	.byte	0x00, 0xf0, 0x21, 0x00


	//----- nvinfo : EIATTR_KPARAM_INFO
	.align		4
.L_2613:
        /*0028*/ 	.byte	0x04, 0x17
        /*002a*/ 	.short	(.L_2615 - .L_2614)
.L_2614:
        /*002c*/ 	.word	0x00000000
        /*0030*/ 	.short	0x0005
        /*0032*/ 	.short	0x04f0
        /*0034*/ 	.byte	0x00, 0xf0, 0x21, 0x00


	//----- nvinfo : EIATTR_KPARAM_INFO
	.align		4
.L_2615:
        /*0038*/ 	.byte	0x04, 0x17
        /*003a*/ 	.short	(.L_2617 - .L_2616)
.L_2616:
        /*003c*/ 	.word	0x00000000
        /*0040*/ 	.short	0x0004
        /*0042*/ 	.short	0x04e8
        /*0044*/ 	.byte	0x00, 0xf0, 0x21, 0x00


	//----- nvinfo : EIATTR_KPARAM_INFO
	.align		4
.L_2617:
        /*0048*/ 	.byte	0x04, 0x17
        /*004a*/ 	.short	(.L_2619 - .L_2618)
.L_2618:
        /*004c*/ 	.word	0x00000000
        /*0050*/ 	.short	0x0003
        /*0052*/ 	.short	0x04e0
        /*0054*/ 	.byte	0x00, 0xf0, 0x21, 0x00


	//----- nvinfo : EIATTR_KPARAM_INFO
	.align		4
.L_2619:
        /*0058*/ 	.byte	0x04, 0x17
        /*005a*/ 	.short	(.L_2621 - .L_2620)
.L_2620:
        /*005c*/ 	.word	0x00000000
        /*0060*/ 	.short	0x0002
        /*0062*/ 	.short	0x0340
        /*0064*/ 	.byte	0x00, 0xf0, 0x81, 0x06


	//----- nvinfo : EIATTR_KPARAM_INFO
	.align		4
.L_2621:
        /*0068*/ 	.byte	0x04, 0x17
        /*006a*/ 	.short	(.L_2623 - .L_2622)
.L_2622:
        /*006c*/ 	.word	0x00000000
        /*0070*/ 	.short	0x0001
        /*0072*/ 	.short	0x01a0
        /*0074*/ 	.byte	0x00, 0xf0, 0x81, 0x06


	//----- nvinfo : EIATTR_KPARAM_INFO
	.align		4
.L_2623:
        /*0078*/ 	.byte	0x04, 0x17
        /*007a*/ 	.short	(.L_2625 - .L_2624)
.L_2624:
        /*007c*/ 	.word	0x00000000
        /*0080*/ 	.short	0x0000
        /*0082*/ 	.short	0x0000
        /*0084*/ 	.byte	0x00, 0xf0, 0x81, 0x06


	//----- nvinfo : EIATTR_SPARSE_MMA_MASK
	.align		4
.L_2625:
        /*0088*/ 	.byte	0x03, 0x50
        /*008a*/ 	.short	0x0000


	//----- nvinfo : EIATTR_MAXREG_COUNT
	.align		4
        /*008c*/ 	.byte	0x03, 0x1b
        /*008e*/ 	.short	0x0080


	//----- nvinfo : EIATTR_MERCURY_ISA_VERSION
	.align		4
        /*0090*/ 	.byte	0x03, 0x5f
        /*0092*/ 	.short	0x0101


	//----- nvinfo : EIATTR_VRC_CTA_INIT_COUNT
	.align		4
        /*0094*/ 	.byte	0x02, 0x4a
	.zero		1
	.zero		1


	//----- nvinfo : EIATTR_EXIT_INSTR_OFFSETS
	.align		4
        /*0098*/ 	.byte	0x04, 0x1c
        /*009a*/ 	.short	(.L_2627 - .L_2626)


	//   ....[0]....
.L_2626:
        /*009c*/ 	.word	0x00000080


	//   ....[1]....
        /*00a0*/ 	.word	0x00003c20


	//   ....[2]....
        /*00a4*/ 	.word	0x000044a0


	//   ....[3]....
        /*00a8*/ 	.word	0x00005510


	//----- nvinfo : EIATTR_MAX_THREADS
	.align		4
.L_2627:
        /*00ac*/ 	.byte	0x04, 0x05
        /*00ae*/ 	.short	(.L_2629 - .L_2628)
.L_2628:
        /*00b0*/ 	.word	0x00000200
        /*00b4*/ 	.word	0x00000001
        /*00b8*/ 	.word	0x00000001


	//----- nvinfo : EIATTR_CRS_STACK_SIZE
	.align		4
.L_2629:
        /*00bc*/ 	.byte	0x04, 0x1e
        /*00be*/ 	.short	(.L_2631 - .L_2630)
.L_2630:
        /*00c0*/ 	.word	0x00000000


	//----- nvinfo : EIATTR_CBANK_PARAM_SIZE
	.align		4
.L_2631:
        /*00c4*/ 	.byte	0x03, 0x19
        /*00c6*/ 	.short	0x0501


	//----- nvinfo : EIATTR_PARAM_CBANK
	.align		4
        /*00c8*/ 	.byte	0x04, 0x0a
        /*00ca*/ 	.short	(.L_2633 - .L_2632)
	.align		4
.L_2632:
        /*00cc*/ 	.word	index@(.nv.constant0._ZN2at4cuda17kernelHistogram1DIlalLi1ELi2ELin1ELNS0_23CUDAHistogramMemoryTypeE1EZNS0_21CUDA_tensor_histogramIlaLb0EEEbNS_6TensorES4_S4_lNS_14AccumulateTypeIT0_Lb1EE4typeES8_NS0_13TensorArgTypeES9_S9_EUllE0_EEvNS0_6detail10TensorInfoIT_T1_EESF_NSC_IKS6_SE_EElS8_S8_SE_T6_)
        /*00d0*/ 	.short	0x0380
        /*00d2*/ 	.short	0x0501


	//----- nvinfo : EIATTR_SW_WAR
	.align		4
.L_2633:
        /*00d4*/ 	.byte	0x04, 0x36
        /*00d6*/ 	.short	(.L_2635 - .L_2634)
.L_2634:
        /*00d8*/ 	.word	0x00000008
.L_2635:


//--------------------- .nv.info._ZN2at4cuda17kernelHistogram1DIlalLi1ELi2ELin1ELNS0_23CUDAHistogramMemoryTypeE0EZNS0_21CUDA_tensor_histogramIlaLb0EEEbNS_6TensorES4_S4_lNS_14AccumulateTypeIT0_Lb1EE4typeES8_NS0_13TensorArgTypeES9_S9_EUllE0_EEvNS0_6detail10TensorInfoIT_T1_EESF_NSC_IKS6_SE_EElS8_S8_SE_T6_ --------------------------
	.section	.nv.info._ZN2at4cuda17kernelHistogram1DIlalLi1ELi2ELin1ELNS0_23CUDAHistogramMemoryTypeE0EZNS0_21CUDA_tensor_histogramIlaLb0EEEbNS_6TensorES4_S4_lNS_14AccumulateTypeIT0_Lb1EE4typeES8_NS0_13TensorArgTypeES9_S9_EUllE0_EEvNS0_6detail10TensorInfoIT_T1_EESF_NSC_IKS6_SE_EElS8_S8_SE_T6_,"",@"SHT_CUDA_INFO"
	.sectionflags	@""
	.align	4


	//----- nvinfo : EIATTR_CUDA_API_VERSION
	.align		4
        /*0000*/ 	.byte	0x04, 0x37
        /*0002*/ 	.short	(.L_2637 - .L_2636)
.L_2636:
        /*0004*/ 	.word	0x00000082


	//----- nvinfo : EIATTR_KPARAM_INFO
	.align		4
.L_2637:
        /*0008*/ 	.byte	0x04, 0x17
        /*000a*/ 	.short	(.L_2639 - .L_2638)
.L_2638:
        /*000c*/ 	.word	0x00000000
        /*0010*/ 	.short	0x0007
        /*0012*/ 	.short	0x0500
        /*0014*/ 	.byte	0x00, 0xf0, 0x05, 0x00


	//----- nvinfo : EIATTR_KPARAM_INFO
	.align		4
.L_2639:
        /*0018*/ 	.byte	0x04, 0x17
        /*001a*/ 	.short	(.L_2641 - .L_2640)
.L_2640:
        /*001c*/ 	.word	0x00000000
        /*0020*/ 	.short	0x0006
        /*0022*/ 	.short	0x04f8
        /*0024*/ 	.byte	0x00, 0xf0, 0x21, 0x00


	//----- nvinfo : EIATTR_KPARAM_INFO
	.align		4
.L_2641:
        /*0028*/ 	.byte	0x04, 0x17
        /*002a*/ 	.short	(.L_2643 - .L_2642)
.L_2642:
        /*002c*/ 	.word	0x00000000
        /*0030*/ 	.short	0x0005
        /*0032*/ 	.short	0x04f0
        /*0034*/ 	.byte	0x00, 0xf0, 0x21, 0x00


	//----- nvinfo : EIATTR_KPARAM_INFO
	.align		4
.L_2643:
        /*0038*/ 	.byte	0x04, 0x17
        /*003a*/ 	.short	(.L_2645 - .L_2644)
.L_2644:
        /*003c*/ 	.word	0x00000000
        /*0040*/ 	.short	0x0004
        /*0042*/ 	.short	0x04e8
        /*0044*/ 	.byte	0x00, 0xf0, 0x21, 0x00


	//----- nvinfo : EIATTR_KPARAM_INFO
	.align		4
.L_2645:
        /*0048*/ 	.byte	0x04, 0x17
        /*004a*/ 	.short	(.L_2647 - .L_2646)
.L_2646:
        /*004c*/ 	.word	0x00000000
        /*0050*/ 	.short	0x0003
        /*0052*/ 	.short	0x04e0
        /*0054*/ 	.byte	0x00, 0xf0, 0x21, 0x00


	//----- nvinfo : EIATTR_KPARAM_INFO
	.align		4
.L_2647:
        /*0058*/ 	.byte	0x04, 0x17
        /*005a*/ 	.short	(.L_2649 - .L_2648)
.L_2648:
        /*005c*/ 	.word	0x00000000
        /*0060*/ 	.short	0x0002
        /*0062*/ 	.short	0x0340
        /*0064*/ 	.byte	0x00, 0xf0, 0x81, 0x06


	//----- nvinfo : EIATTR_KPARAM_INFO
	.align		4
.L_2649:
        /*0068*/ 	.byte	0x04, 0x17
        /*006a*/ 	.short	(.L_2651 - .L_2650)
.L_2650:
        /*006c*/ 	.word	0x00000000
        /*0070*/ 	.short	0x0001
        /*0072*/ 	.short	0x01a0
        /*0074*/ 	.byte	0x00, 0xf0, 0x81, 0x06


	//----- nvinfo : EIATTR_KPARAM_INFO
	.align		4
.L_2651:
        /*0078*/ 	.byte	0x04, 0x17
        /*007a*/ 	.short	(.L_2653 - .L_2652)
.L_2652:
        /*007c*/ 	.word	0x00000000
        /*0080*/ 	.short	0x0000
        /*0082*/ 	.short	0x0000
        /*0084*/ 	.byte	0x00, 0xf0, 0x81, 0x06


	//----- nvinfo : EIATTR_SPARSE_MMA_MASK
	.align		4
.L_2653:
        /*0088*/ 	.byte	0x03, 0x50
        /*008a*/ 	.short	0x0000


	//----- nvinfo : EIATTR_MAXREG_COUNT
	.align		4
        /*008c*/ 	.byte	0x03, 0x1b
        /*008e*/ 	.short	0x0080


	//----- nvinfo : EIATTR_NUM_BARRIERS
	.align		4
        /*0090*/ 	.byte	0x02, 0x4c
        /*0092*/ 	.byte	0x01
	.zero		1


	//----- nvinfo : EIATTR_MERCURY_ISA_VERSION
	.align		4
        /*0094*/ 	.byte	0x03, 0x5f
        /*0096*/ 	.short	0x0101


	//----- nvinfo : EIATTR_VRC_CTA_INIT_COUNT
	.align		4
        /*0098*/ 	.byte	0x02, 0x4a
	.zero		1
	.zero		1


	//----- nvinfo : EIATTR_EXIT_INSTR_OFFSETS
	.align		4
        /*009c*/ 	.byte	0x04, 0x1c
        /*009e*/ 	.short	(.L_2655 - .L_2654)


	//   ....[0]....
.L_2654:
        /*00a0*/ 	.word	0x00005d30


	//   ....[1]....
        /*00a4*/ 	.word	0x00006260


	//   ....[2]....
        /*00a8*/ 	.word	0x000065b0


	//----- nvinfo : EIATTR_MAX_THREADS
	.align		4
.L_2655:
        /*00ac*/ 	.byte	0x04, 0x05
        /*00ae*/ 	.short	(.L_2657 - .L_2656)
.L_2656:
        /*00b0*/ 	.word	0x00000200
        /*00b4*/ 	.word	0x00000001
        /*00b8*/ 	.word	0x00000001


	//----- nvinfo : EIATTR_CRS_STACK_SIZE
	.align		4
.L_2657:
        /*00bc*/ 	.byte	0x04, 0x1e
        /*00be*/ 	.short	(.L_2659 - .L_2658)
.L_2658:
        /*00c0*/ 	.word	0x00000000


	//----- nvinfo : EIATTR_CBANK_PARAM_SIZE
	.align		4
.L_2659:
        /*00c4*/ 	.byte	0x03, 0x19
        /*00c6*/ 	.short	0x0501


	//----- nvinfo : EIATTR_PARAM_CBANK
	.align		4
        /*00c8*/ 	.byte	0x04, 0x0a
        /*00ca*/ 	.short	(.L_2661 - .L_2660)
	.align		4
.L_2660:
        /*00cc*/ 	.word	index@(.nv.constant0._ZN2at4cuda17kernelHistogram1DIlalLi1ELi2ELin1ELNS0_23CUDAHistogramMemoryTypeE0EZNS0_21CUDA_tensor_histogramIlaLb0EEEbNS_6TensorES4_S4_lNS_14AccumulateTypeIT0_Lb1EE4typeES8_NS0_13TensorArgTypeES9_S9_EUllE0_EEvNS0_6detail10TensorInfoIT_T1_EESF_NSC_IKS6_SE_EElS8_S8_SE_T6_)
        /*00d0*/ 	.short	0x0380
        /*00d2*/ 	.short	0x0501


	//----- nvinfo : EIATTR_SW_WAR
	.align		4
.L_2661:
        /*00d4*/ 	.byte	0x04, 0x36
        /*00d6*/ 	.short	(.L_2663 - .L_2662)
.L_2662:
        /*00d8*/ 	.word	0x00000008
.L_2663:


//--------------------- .nv.info._ZN2at4cuda17kernelHistogram1DIlalLi1ELi2ELin1ELNS0_23CUDAHistogramMemoryTypeE1EZNS0_21CUDA_tensor_histogramIlaLb0EEEbNS_6TensorES4_S4_lNS_14AccumulateTypeIT0_Lb1EE4typeES8_NS0_13TensorArgTypeES9_S9_EUllE_EEvNS0_6detail10TensorInfoIT_T1_EESF_NSC_IKS6_SE_EElS8_S8_SE_T6_ --------------------------
	.section	.nv.info._ZN2at4cuda17kernelHistogram1DIlalLi1ELi2ELin1ELNS0_23CUDAHistogramMemoryTypeE1EZNS0_21CUDA_tensor_histogramIlaLb0EEEbNS_6TensorES4_S4_lNS_14AccumulateTypeIT0_Lb1EE4typeES8_NS0_13TensorArgTypeES9_S9_EUllE_EEvNS0_6detail10TensorInfoIT_T1_EESF_NSC_IKS6_SE_EElS8_S8_SE_T6_,"",@"SHT_CUDA_INFO"
	.sectionflags	@""
	.align	4


	//----- nvinfo : EIATTR_CUDA_API_VERSION
	.align		4
        /*0000*/ 	.byte	0x04, 0x37
        /*0002*/ 	.short	(.L_2665 - .L_2664)
.L_2664:
        /*0004*/ 	.word	0x00000082


	//----- nvinfo : EIATTR_KPARAM_INFO
	.align		4
.L_2665:
        /*0008*/ 	.byte	0x04, 0x17
        /*000a*/ 	.short	(.L_2667 - .L_2666)
.L_2666:
        /*000c*/ 	.word	0x00000000
        /*0010*/ 	.short	0x0007
        /*0012*/ 	.short	0x0500
        /*0014*/ 	.byte	0x00, 0xf0, 0x81, 0x06


	//----- nvinfo : EIATTR_KPARAM_INFO
	.align		4
.L_2667:
        /*0018*/ 	.byte	0x04, 0x17
        /*001a*/ 	.short	(.L_2669 - .L_2668)
.L_2668:
        /*001c*/ 	.word	0x00000000
        /*0020*/ 	.short	0x0006
        /*0022*/ 	.short	0x04f8
        /*0024*/ 	.byte	0x00, 0xf0, 0x21, 0x00


	//----- nvinfo : EIATTR_KPARAM_INFO
	.align		4
.L_2669:
        /*0028*/ 	.byte	0x04, 0x17
        /*002a*/ 	.short	(.L_2671 - .L_2670)
.L_2670:
        /*002c*/ 	.word	0x00000000
        /*0030*/ 	.short	0x0005
        /*0032*/ 	.short	0x04f0
        /*0034*/ 	.byte	0x00, 0xf0, 0x21, 0x00


	//----- nvinfo : EIATTR_KPARAM_INFO
	.align		4
.L_2671:
        /*0038*/ 	.byte	0x04, 0x17
        /*003a*/ 	.short	(.L_2673 - .L_2672)
.L_2672:
        /*003c*/ 	.word	0x00000000
        /*0040*/ 	.short	0x0004
        /*0042*/ 	.short	0x04e8
        /*0044*/ 	.byte	0x00, 0xf0, 0x21, 0x00


	//----- nvinfo : EIATTR_KPARAM_INFO
	.align		4
.L_2673:
        /*0048*/ 	.byte	0x04, 0x17
        /*004a*/ 	.short	(.L_2675 - .L_2674)
.L_2674:
        /*004c*/ 	.word	0x00000000
        /*0050*/ 	.short	0x0003
        /*0052*/ 	.short	0x04e0
        /*0054*/ 	.byte	0x00, 0xf0, 0x21, 0x00


	//----- nvinfo : EIATTR_KPARAM_INFO
	.align		4
.L_2675:
        /*0058*/ 	.byte	0x04, 0x17
        /*005a*/ 	.short	(.L_2677 - .L_2676)
.L_2676:
        /*005c*/ 	.word	0x00000000
        /*0060*/ 	.short	0x0002
        /*0062*/ 	.short	0x0340
        /*0064*/ 	.byte	0x00, 0xf0, 0x81, 0x06


	//----- nvinfo : EIATTR_KPARAM_INFO
	.align		4
.L_2677:
        /*0068*/ 	.byte	0x04, 0x17
        /*006a*/ 	.short	(.L_2679 - .L_2678)
.L_2678:
        /*006c*/ 	.word	0x00000000
        /*0070*/ 	.short	0x0001
        /*0072*/ 	.short	0x01a0
        /*0074*/ 	.byte	0x00, 0xf0, 0x81, 0x06


	//----- nvinfo : EIATTR_KPARAM_INFO
	.align		4
.L_2679:
        /*0078*/ 	.byte	0x04, 0x17
        /*007a*/ 	.short	(.L_2681 - .L_2680)
.L_2680:
        /*007c*/ 	.word	0x00000000
        /*0080*/ 	.short	0x0000
        /*0082*/ 	.short	0x0000
        /*0084*/ 	.byte	0x00, 0xf0, 0x81, 0x06


	//----- nvinfo : EIATTR_SPARSE_MMA_MASK
	.align		4
.L_2681:
        /*0088*/ 	.byte	0x03, 0x50
        /*008a*/ 	.short	0x0000


	//----- nvinfo : EIATTR_MAXREG_COUNT
	.align		4
        /*008c*/ 	.byte	0x03, 0x1b
        /*008e*/ 	.short	0x0080


	//----- nvinfo : EIATTR_MERCURY_ISA_VERSION
	.align		4
        /*0090*/ 	.byte	0x03, 0x5f
        /*0092*/ 	.short	0x0101


	//----- nvinfo : EIATTR_VRC_CTA_INIT_COUNT
	.align		4
        /*0094*/ 	.byte	0x02, 0x4a
	.zero		1
	.zero		1


	//----- nvinfo : EIATTR_EXIT_INSTR_OFFSETS
	.align		4
        /*0098*/ 	.byte	0x04, 0x1c
        /*009a*/ 	.short	(.L_2683 - .L_2682)


	//   ....[0]....
.L_2682:
        /*009c*/ 	.word	0x00000080


	//   ....[1]....
        /*00a0*/ 	.word	0x00003bf0


	//   ....[2]....
        /*00a4*/ 	.word	0x00004520


	//   ....[3]....
        /*00a8*/ 	.word	0x00005710


	//----- nvinfo : EIATTR_MAX_THREADS
	.align		4
.L_2683:
        /*00ac*/ 	.byte	0x04, 0x05
        /*00ae*/ 	.short	(.L_2685 - .L_2684)
.L_2684:
        /*00b0*/ 	.word	0x00000200
        /*00b4*/ 	.word	0x00000001
        /*00b8*/ 	.word	0x00000001


	//----- nvinfo : EIATTR_CRS_STACK_SIZE
	.align		4
.L_2685:
        /*00bc*/ 	.byte	0x04, 0x1e
        /*00be*/ 	.short	(.L_2687 - .L_2686)
.L_2686:
        /*00c0*/ 	.word	0x00000000


	//----- nvinfo : EIATTR_CBANK_PARAM_SIZE
	.align		4
.L_2687:
        /*00c4*/ 	.byte	0x03, 0x19
        /*00c6*/ 	.short	0x06a0


	//----- nvinfo : EIATTR_PARAM_CBANK
	.align		4
        /*00c8*/ 	.byte	0x04, 0x0a
        /*00ca*/ 	.short	(.L_2689 - .L_2688)
	.align		4
.L_2688:
        /*00cc*/ 	.word	index@(.nv.constant0._ZN2at4cuda17kernelHistogram1DIlalLi1ELi2ELin1ELNS0_23CUDAHistogramMemoryTypeE1EZNS0_21CUDA_tensor_histogramIlaLb0EEEbNS_6TensorES4_S4_lNS_14AccumulateTypeIT0_Lb1EE4typeES8_NS0_13TensorArgTypeES9_S9_EUllE_EEvNS0_6detail10TensorInfoIT_T1_EESF_NSC_IKS6_SE_EElS8_S8_SE_T6_)
        /*00d0*/ 	.short	0x0380
        /*00d2*/ 	.short	0x06a0


	//----- nvinfo : EIATTR_SW_WAR
	.align		4
.L_2689:
        /*00d4*/ 	.byte	0x04, 0x36
        /*00d6*/ 	.short	(.L_2691 - .L_2690)
.L_2690:
        /*00d8*/ 	.word	0x00000008
.L_2691:


//--------------------- .nv.info._ZN2at4cuda17kernelHistogram1DIlalLi1ELi2ELin1ELNS0_23CUDAHistogramMemoryTypeE0EZNS0_21CUDA_tensor_histogramIlaLb0EEEbNS_6TensorES4_S4_lNS_14AccumulateTypeIT0_Lb1EE4typeES8_NS0_13TensorArgTypeES9_S9_EUllE_EEvNS0_6detail10TensorInfoIT_T1_EESF_NSC_IKS6_SE_EElS8_S8_SE_T6_ --------------------------
	.section	.nv.info._ZN2at4cuda17kernelHistogram1DIlalLi1ELi2ELin1ELNS0_23CUDAHistogramMemoryTypeE0EZNS0_21CUDA_tensor_histogramIlaLb0EEEbNS_6TensorES4_S4_lNS_14AccumulateTypeIT0_Lb1EE4typeES8_NS0_13TensorArgTypeES9_S9_EUllE_EEvNS0_6detail10TensorInfoIT_T1_EESF_NSC_IKS6_SE_EElS8_S8_SE_T6_,"",@"SHT_CUDA_INFO"
	.sectionflags	@""
	.align	4


	//----- nvinfo : EIATTR_CUDA_API_VERSION
	.align		4
        /*0000*/ 	.byte	0x04, 0x37
        /*0002*/ 	.short	(.L_2693 - .L_2692)
.L_2692:
        /*0004*/ 	.word	0x00000082


	//----- nvinfo : EIATTR_KPARAM_INFO
	.align		4
.L_2693:
        /*0008*/ 	.byte	0x04, 0x17
        /*000a*/ 	.short	(.L_2695 - .L_2694)
.L_2694:
        /*000c*/ 	.word	0x00000000
        /*0010*/ 	.short	0x0007
        /*0012*/ 	.short	0x0500
        /*0014*/ 	.byte	0x00, 0xf0, 0x81, 0x06


	//----- nvinfo : EIATTR_KPARAM_INFO
	.align		4
.L_2695:
        /*0018*/ 	.byte	0x04, 0x17
        /*001a*/ 	.short	(.L_2697 - .L_2696)
.L_2696:
        /*001c*/ 	.word	0x00000000
        /*0020*/ 	.short	0x0006
        /*0022*/ 	.short	0x04f8
        /*0024*/ 	.byte	0x00, 0xf0, 0x21, 0x00


	//----- nvinfo : EIATTR_KPARAM_INFO
	.align		4
.L_2697:
        /*0028*/ 	.byte	0x04, 0x17
        /*002a*/ 	.short	(.L_2699 - .L_2698)
.L_2698:
        /*002c*/ 	.word	0x00000000
        /*0030*/ 	.short	0x0005
        /*0032*/ 	.short	0x04f0
        /*0034*/ 	.byte	0x00, 0xf0, 0x21, 0x00


	//----- nvinfo : EIATTR_KPARAM_INFO
	.align		4
.L_2699:
        /*0038*/ 	.byte	0x04, 0x17
        /*003a*/ 	.short	(.L_2701 - .L_2700)
.L_2700:
        /*003c*/ 	.word	0x00000000
        /*0040*/ 	.short	0x0004
        /*0042*/ 	.short	0x04e8
        /*0044*/ 	.byte	0x00, 0xf0, 0x21, 0x00


	//----- nvinfo : EIATTR_KPARAM_INFO
	.align		4
.L_2701:
        /*0048*/ 	.byte	0x04, 0x17
        /*004a*/ 	.short	(.L_2703 - .L_2702)
.L_2702:
        /*004c*/ 	.word	0x00000000
        /*0050*/ 	.short	0x0003
        /*0052*/ 	.short	0x04e0
        /*0054*/ 	.byte	0x00, 0xf0, 0x21, 0x00


	//----- nvinfo : EIATTR_KPARAM_INFO
	.align		4
.L_2703:
        /*0058*/ 	.byte	0x04, 0x17
        /*005a*/ 	.short	(.L_2705 - .L_2704)
.L_2704:
        /*005c*/ 	.word	0x00000000
        /*0060*/ 	.short	0x0002
        /*0062*/ 	.short	0x0340
        /*0064*/ 	.byte	0x00, 0xf0, 0x81, 0x06


	//----- nvinfo : EIATTR_KPARAM_INFO
	.align		4
.L_2705:
        /*0068*/ 	.byte	0x04, 0x17
        /*006a*/ 	.short	(.L_2707 - .L_2706)
.L_2706:
        /*006c*/ 	.word	0x00000000
        /*0070*/ 	.short	0x0001
        /*0072*/ 	.short	0x01a0
        /*0074*/ 	.byte	0x00, 0xf0, 0x81, 0x06


	//----- nvinfo : EIATTR_KPARAM_INFO
	.align		4
.L_2707:
        /*0078*/ 	.byte	0x04, 0x17
        /*007a*/ 	.short	(.L_2709 - .L_2708)
.L_2708:
        /*007c*/ 	.word	0x00000000
        /*0080*/ 	.short	0x0000
        /*0082*/ 	.short	0x0000
        /*0084*/ 	.byte	0x00, 0xf0, 0x81, 0x06


	//----- nvinfo : EIATTR_SPARSE_MMA_MASK
	.align		4
.L_2709:
        /*0088*/ 	.byte	0x03, 0x50
        /*008a*/ 	.short	0x0000


	//----- nvinfo : EIATTR_MAXREG_COUNT
	.align		4
        /*008c*/ 	.byte	0x03, 0x1b
        /*008e*/ 	.short	0x0080


	//----- nvinfo : EIATTR_NUM_BARRIERS
	.align		4
        /*0090*/ 	.byte	0x02, 0x4c
        /*0092*/ 	.byte	0x01
	.zero		1


	//----- nvinfo : EIATTR_MERCURY_ISA_VERSION
	.align		4
        /*0094*/ 	.byte	0x03, 0x5f
        /*0096*/ 	.short	0x0101


	//----- nvinfo : EIATTR_VRC_CTA_INIT_COUNT
	.align		4
        /*0098*/ 	.byte	0x02, 0x4a
	.zero		1
	.zero		1


	//----- nvinfo : EIATTR_EXIT_INSTR_OFFSETS
	.align		4
        /*009c*/ 	.byte	0x04, 0x1c
        /*009e*/ 	.short	(.L_2711 - .L_2710)


	//   ....[0]....
.L_2710:
        /*00a0*/ 	.word	0x000060e0


	//   ....[1]....
        /*00a4*/ 	.word	0x00006630


	//   ....[2]....
        /*00a8*/ 	.word	0x00006980


	//----- nvinfo : EIATTR_MAX_THREADS
	.align		4
.L_2711:
        /*00ac*/ 	.byte	0x04, 0x05
        /*00ae*/ 	.short	(.L_2713 - .L_2712)
.L_2712:
        /*00b0*/ 	.word	0x00000200
        /*00b4*/ 	.word	0x00000001
        /*00b8*/ 	.word	0x00000001


	//----- nvinfo : EIATTR_CRS_STACK_SIZE
	.align		4
.L_2713:
        /*00bc*/ 	.byte	0x04, 0x1e
        /*00be*/ 	.short	(.L_2715 - .L_2714)
.L_2714:
        /*00c0*/ 	.word	0x00000000


	//----- nvinfo : EIATTR_CBANK_PARAM_SIZE
	.align		4
.L_2715:
        /*00c4*/ 	.byte	0x03, 0x19
        /*00c6*/ 	.short	0x06a0


	//----- nvinfo : EIATTR_PARAM_CBANK
	.align		4
        /*00c8*/ 	.byte	0x04, 0x0a
        /*00ca*/ 	.short	(.L_2717 - .L_2716)
	.align		4
.L_2716:
        /*00cc*/ 	.word	index@(.nv.constant0._ZN2at4cuda17kernelHistogram1DIlalLi1ELi2ELin1ELNS0_23CUDAHistogramMemoryTypeE0EZNS0_21CUDA_tensor_histogramIlaLb0EEEbNS_6TensorES4_S4_lNS_14AccumulateTypeIT0_Lb1EE4typeES8_NS0_13TensorArgTypeES9_S9_EUllE_EEvNS0_6detail10TensorInfoIT_T1_EESF_NSC_IKS6_SE_EElS8_S8_SE_T6_)
        /*00d0*/ 	.short	0x0380
        /*00d2*/ 	.short	0x06a0


	//----- nvinfo : EIATTR_SW_WAR
	.align		4
.L_2717:
        /*00d4*/ 	.byte	0x04, 0x36
        /*00d6*/ 	.short	(.L_2719 - .L_2718)
.L_2718:
        /*00d8*/ 	.word	0x00000008
.L_2719:


//--------------------- .nv.info._ZN2at4cuda17kernelHistogram1DIfalLi1ELi2ELin1ELNS0_23CUDAHistogramMemoryTypeE1EZNS0_21CUDA_tensor_histogramIfaLb1EEEbNS_6TensorES4_S4_lNS_14AccumulateTypeIT0_Lb1EE4typeES8_NS0_13TensorArgTypeES9_S9_EUllE0_EEvNS0_6detail10TensorInfoIT_T1_EESF_NSC_IKS6_SE_EElS8_S8_SE_T6_ --------------------------
	.section	.nv.info._ZN2at4cuda17kernelHistogram1DIfalLi1ELi2ELin1ELNS0_23CUDAHistogramMemoryTypeE1EZNS0_21CUDA_tensor_histogramIfaLb1EEEbNS_6TensorES4_S4_lNS_14AccumulateTypeIT0_Lb1EE4typeES8_NS0_13TensorArgTypeES9_S9_EUllE0_EEvNS0_6detail10TensorInfoIT_T1_EESF_NSC_IKS6_SE_EElS8_S8_SE_T6_,"",@"SHT_CUDA_INFO"
	.sectionflags	@""
	.align	4


	//----- nvinfo : EIATTR_CUDA_API_VERSION
	.align		4
        /*0000*/ 	.byte	0x04, 0x37
        /*0002*/ 	.short	(.L_2721 - .L_2720)
.L_2720:
        /*0004*/ 	.word	0x00000082


	//----- nvinfo : EIATTR_KPARAM_INFO
	.align		4
.L_2721:
        /*0008*/ 	.byte	0x04, 0x17
        /*000a*/ 	.short	(.L_2723 - .L_2722)
.L_2722:
        /*000c*/ 	.word	0x00000000
        /*0010*/ 	.short	0x0007
        /*0012*/ 	.short	0x0500
        /*0014*/ 	.byte	0x00, 0xf0, 0x05, 0x00


	//----- nvinfo : EIATTR_KPARAM_INFO
	.align		4
.L_2723:
        /*0018*/ 	.byte	0x04, 0x17
        /*001a*/ 	.short	(.L_2725 - .L_2724)
.L_2724:
        /*001c*/ 	.word	0x00000000
        /*0020*/ 	.short	0x0006
        /*0022*/ 	.short	0x04f8
        /*0024*/ 	.byte	0x00, 0xf0, 0x21, 0x00


	//----- nvinfo : EIATTR_KPARAM_INFO
	.align		4
.L_2725:
        /*0028*/ 	.byte	0x04, 0x17
        /*002a*/ 	.short	(.L_2727 - .L_2726)
.L_2726:
        /*002c*/ 	.word	0x00000000
        /*0030*/ 	.short	0x0005
        /*0032*/ 	.short	0x04f0
        /*0034*/ 	.byte	0x00, 0xf0, 0x21, 0x00


	//----- nvinfo : EIATTR_KPARAM_INFO
	.align		4
.L_2727:
        /*0038*/ 	.byte	0x04, 0x17
        /*003a*/ 	.short	(.L_2729 - .L_2728)
.L_2728:
        /*003c*/ 	.word	0x00000000
        /*0040*/ 	.short	0x0004
        /*0042*/ 	.short	0x04e8
        /*0044*/ 	.byte	0x00, 0xf0, 0x21, 0x00


	//----- nvinfo : EIATTR_KPARAM_INFO
	.align		4
.L_2729:
        /*0048*/ 	.byte	0x04, 0x17
        /*004a*/ 	.short	(.L_2731 - .L_2730)
.L_2730:
        /*004c*/ 	.word	0x00000000
        /*0050*/ 	.short	0x0003
        /*0052*/ 	.short	0x04e0
        /*0054*/ 	.byte	0x00, 0xf0, 0x21, 0x00


	//----- nvinfo : EIATTR_KPARAM_INFO
	.align		4
.L_2731:
        /*0058*/ 	.byte	0x04, 0x17
        /*005a*/ 	.short	(.L_2733 - .L_2732)
.L_2732:
        /*005c*/ 	.word	0x00000000
        /*0060*/ 	.short	0x0002
        /*0062*/ 	.short	0x0340
        /*0064*/ 	.byte	0x00, 0xf0, 0x81, 0x06


	//----- nvinfo : EIATTR_KPARAM_INFO
	.align		4
.L_2733:
        /*0068*/ 	.byte	0x04, 0x17
        /*006a*/ 	.short	(.L_2735 - .L_2734)
.L_2734:
        /*006c*/ 	.word	0x00000000
        /*0070*/ 	.short	0x0001
        /*0072*/ 	.short	0x01a0
        /*0074*/ 	.byte	0x00, 0xf0, 0x81, 0x06


	//----- nvinfo : EIATTR_KPARAM_INFO
	.align		4
.L_2735:
        /*0078*/ 	.byte	0x04, 0x17
        /*007a*/ 	.short	(.L_2737 - .L_2736)
.L_2736:
        /*007c*/ 	.word	0x00000000
        /*0080*/ 	.short	0x0000
        /*0082*/ 	.short	0x0000
        /*0084*/ 	.byte	0x00, 0xf0, 0x81, 0x06


	//----- nvinfo : EIATTR_SPARSE_MMA_MASK
	.align		4
.L_2737:
        /*0088*/ 	.byte	0x03, 0x50
        /*008a*/ 	.short	0x0000


	//----- nvinfo : EIATTR_MAXREG_COUNT
	.align		4
        /*008c*/ 	.byte	0x03, 0x1b
        /*008e*/ 	.short	0x0080


	//----- nvinfo : EIATTR_MERCURY_ISA_VERSION
	.align		4
        /*0090*/ 	.byte	0x03, 0x5f
        /*0092*/ 	.short	0x0101


	//----- nvinfo : EIATTR_VRC_CTA_INIT_COUNT
	.align		4
        /*0094*/ 	.byte	0x02, 0x4a
	.zero		1
	.zero		1


	//----- nvinfo : EIATTR_EXIT_INSTR_OFFSETS
	.align		4
        /*0098*/ 	.byte	0x04, 0x1c
        /*009a*/ 	.short	(.L_2739 - .L_2738)


	//   ....[0]....
.L_2738:
        /*009c*/ 	.word	0x00000080


	//   ....[1]....
        /*00a0*/ 	.word	0x00003d30


	//----- nvinfo : EIATTR_MAX_THREADS
	.align		4
.L_2739:
        /*00a4*/ 	.byte	0x04, 0x05
        /*00a6*/ 	.short	(.L_2741 - .L_2740)
.L_2740:
        /*00a8*/ 	.word	0x00000200
        /*00ac*/ 	.word	0x00000001
        /*00b0*/ 	.word	0x00000001


	//----- nvinfo : EIATTR_CRS_STACK_SIZE
	.align		4
.L_2741:
        /*00b4*/ 	.byte	0x04, 0x1e
        /*00b6*/ 	.short	(.L_2743 - .L_2742)
.L_2742:
        /*00b8*/ 	.word	0x00000000


	//----- nvinfo : EIATTR_CBANK_PARAM_SIZE
	.align		4
.L_2743:
        /*00bc*/ 	.byte	0x03, 0x19
        /*00be*/ 	.short	0x0501


	//----- nvinfo : EIATTR_PARAM_CBANK
	.align		4
        /*00c0*/ 	.byte	0x04, 0x0a
        /*00c2*/ 	.short	(.L_2745 - .L_2744)
	.align		4
.L_2744:
        /*00c4*/ 	.word	index@(.nv.constant0._ZN2at4cuda17kernelHistogram1DIfalLi1ELi2ELin1ELNS0_23CUDAHistogramMemoryTypeE1EZNS0_21CUDA_tensor_histogramIfaLb1EEEbNS_6TensorES4_S4_lNS_14AccumulateTypeIT0_Lb1EE4typeES8_NS0_13TensorArgTypeES9_S9_EUllE0_EEvNS0_6detail10TensorInfoIT_T1_EESF_NSC_IKS6_SE_EElS8_S8_SE_T6_)
        /*00c8*/ 	.short	0x0380
        /*00ca*/ 	.short	0x0501


	//----- nvinfo : EIATTR_SW_WAR
	.align		4
.L_2745:
        /*00cc*/ 	.byte	0x04, 0x36
        /*00ce*/ 	.short	(.L_2747 - .L_2746)
.L_2746:
        /*00d0*/ 	.word	0x00000008
.L_2747:


//--------------------- .nv.info._ZN2at4cuda17kernelHistogram1DIfalLi1ELi2ELin1ELNS0_23CUDAHistogramMemoryTypeE0EZNS0_21CUDA_tensor_histogramIfaLb1EEEbNS_6TensorES4_S4_lNS_14AccumulateTypeIT0_Lb1EE4typeES8_NS0_13TensorArgTypeES9_S9_EUllE0_EEvNS0_6detail10TensorInfoIT_T1_EESF_NSC_IKS6_SE_EElS8_S8_SE_T6_ --------------------------
	.section	.nv.info._ZN2at4cuda17kernelHistogram1DIfalLi1ELi2ELin1ELNS0_23CUDAHistogramMemoryTypeE0EZNS0_21CUDA_tensor_histogramIfaLb1EEEbNS_6TensorES4_S4_lNS_14AccumulateTypeIT0_Lb1EE4typeES8_NS0_13TensorArgTypeES9_S9_EUllE0_EEvNS0_6detail10TensorInfoIT_T1_EESF_NSC_IKS6_SE_EElS8_S8_SE_T6_,"",@"SHT_CUDA_INFO"
	.sectionflags	@""
	.align	4


	//----- nvinfo : EIATTR_CUDA_API_VERSION
	.align		4
        /*0000*/ 	.byte	0x04, 0x37
        /*0002*/ 	.short	(.L_2749 - .L_2748)
.L_2748:
        /*0004*/ 	.word	0x00000082


	//----- nvinfo : EIATTR_KPARAM_INFO
	.align		4
.L_2749:
        /*0008*/ 	.byte	0x04, 0x17
        /*000a*/ 	.short	(.L_2751 - .L_2750)
.L_2750:
        /*000c*/ 	.word	0x00000000
        /*0010*/ 	.short	0x0007
        /*0012*/ 	.short	0x0500
        /*0014*/ 	.byte	0x00, 0xf0, 0x05, 0x00


	//----- nvinfo : EIATTR_KPARAM_INFO
	.align		4
.L_2751:
        /*0018*/ 	.byte	0x04, 0x17
        /*001a*/ 	.short	(.L_2753 - .L_2752)
.L_2752:
        /*001c*/ 	.word	0x00000000
        /*0020*/ 	.short	0x0006
        /*0022*/ 	.short	0x04f8
        /*0024*/ 	.byte	0x00, 0xf0, 0x21, 0x00


	//----- nvinfo : EIATTR_KPARAM_INFO
	.align		4
.L_2753:
        /*0028*/ 	.byte	0x04, 0x17
        /*002a*/ 	.short	(.L_2755 - .L_2754)
.L_2754:
        /*002c*/ 	.word	0x00000000
        /*0030*/ 	.short	0x0005
        /*0032*/ 	.short	0x04f0
        /*0034*/ 	.byte	0x00, 0xf0, 0x21, 0x00


	//----- nvinfo : EIATTR_KPARAM_INFO
	.align		4
.L_2755:
        /*0038*/ 	.byte	0x04, 0x17
        /*003a*/ 	.short	(.L_2757 - .L_2756)
.L_2756:
        /*003c*/ 	.word	0x00000000
        /*0040*/ 	.short	0x0004
        /*0042*/ 	.short	0x04e8
        /*0044*/ 	.byte	0x00, 0xf0, 0x21, 0x00


	//----- nvinfo : EIATTR_KPARAM_INFO
	.align		4
.L_2757:
        /*0048*/ 	.byte	0x04, 0x17
        /*004a*/ 	.short	(.L_2759 - .L_2758)
.L_2758:
        /*004c*/ 	.word	0x00000000
        /*0050*/ 	.short	0x0003
        /*0052*/ 	.short	0x04e0
        /*0054*/ 	.byte	0x00, 0xf0, 0x21, 0x00


	//----- nvinfo : EIATTR_KPARAM_INFO
	.align		4
.L_2759:
        /*0058*/ 	.byte	0x04, 0x17
        /*005a*/ 	.short	(.L_2761 - .L_2760)
.L_2760:
        /*005c*/ 	.word	0x00000000
        /*0060*/ 	.short	0x0002
        /*0062*/ 	.short	0x0340
        /*0064*/ 	.byte	0x00, 0xf0, 0x81, 0x06


	//----- nvinfo : EIATTR_KPARAM_INFO
	.align		4
.L_2761:
        /*0068*/ 	.byte	0x04, 0x17
        /*006a*/ 	.short	(.L_2763 - .L_2762)
.L_2762:
        /*006c*/ 	.word	0x00000000
        /*0070*/ 	.short	0x0001
        /*0072*/ 	.short	0x01a0
        /*0074*/ 	.byte	0x00, 0xf0, 0x81, 0x06


	//----- nvinfo : EIATTR_KPARAM_INFO
	.align		4
.L_2763:
        /*0078*/ 	.byte	0x04, 0x17
        /*007a*/ 	.short	(.L_2765 - .L_2764)
.L_2764:
        /*007c*/ 	.word	0x00000000
        /*0080*/ 	.short	0x0000
        /*0082*/ 	.short	0x0000
        /*0084*/ 	.byte	0x00, 0xf0, 0x81, 0x06


	//----- nvinfo : EIATTR_SPARSE_MMA_MASK
	.align		4
.L_2765:
        /*0088*/ 	.byte	0x03, 0x50
        /*008a*/ 	.short	0x0000


	//----- nvinfo : EIATTR_MAXREG_COUNT
	.align		4
        /*008c*/ 	.byte	0x03, 0x1b
        /*008e*/ 	.short	0x0080


	//----- nvinfo : EIATTR_NUM_BARRIERS
	.align		4
        /*0090*/ 	.byte	0x02, 0x4c
        /*0092*/ 	.byte	0x01
	.zero		1


	//----- nvinfo : EIATTR_MERCURY_ISA_VERSION
	.align		4
        /*0094*/ 	.byte	0x03, 0x5f
        /*0096*/ 	.short	0x0101


	//----- nvinfo : EIATTR_VRC_CTA_INIT_COUNT
	.align		4
        /*0098*/ 	.byte	0x02, 0x4a
	.zero		1
	.zero		1


	//----- nvinfo : EIATTR_EXIT_INSTR_OFFSETS
	.align		4
        /*009c*/ 	.byte	0x04, 0x1c
        /*009e*/ 	.short	(.L_2767 - .L_2766)


	//   ....[0]....
.L_2766:
        /*00a0*/ 	.word	0x00004240


	//   ....[1]....
        /*00a4*/ 	.word	0x00004380


	//----- nvinfo : EIATTR_MAX_THREADS
	.align		4
.L_2767:
        /*00a8*/ 	.byte	0x04, 0x05
        /*00aa*/ 	.short	(.L_2769 - .L_2768)
.L_2768:
        /*00ac*/ 	.word	0x00000200
        /*00b0*/ 	.word	0x00000001
        /*00b4*/ 	.word	0x00000001


	//----- nvinfo : EIATTR_CRS_STACK_SIZE
	.align		4
.L_2769:
        /*00b8*/ 	.byte	0x04, 0x1e
        /*00ba*/ 	.short	(.L_2771 - .L_2770)
.L_2770:
        /*00bc*/ 	.word	0x00000000


	//----- nvinfo : EIATTR_CBANK_PARAM_SIZE
	.align		4
.L_2771:
        /*00c0*/ 	.byte	0x03, 0x19
        /*00c2*/ 	.short	0x0501


	//----- nvinfo : EIATTR_PARAM_CBANK
	.align		4
        /*00c4*/ 	.byte	0x04, 0x0a
        /*00c6*/ 	.short	(.L_2773 - .L_2772)
	.align		4
.L_2772:
        /*00c8*/ 	.word	index@(.nv.constant0._ZN2at4cuda17kernelHistogram1DIfalLi1ELi2ELin1ELNS0_23CUDAHistogramMemoryTypeE0EZNS0_21CUDA_tensor_histogramIfaLb1EEEbNS_6TensorES4_S4_lNS_14AccumulateTypeIT0_Lb1EE4typeES8_NS0_13TensorArgTypeES9_S9_EUllE0_EEvNS0_6detail10TensorInfoIT_T1_EESF_NSC_IKS6_SE_EElS8_S8_SE_T6_)
        /*00cc*/ 	.short	0x0380
        /*00ce*/ 	.short	0x0501


	//----- nvinfo : EIATTR_SW_WAR
	.align		4
.L_2773:
        /*00d0*/ 	.byte	0x04, 0x36
        /*00d2*/ 	.short	(.L_2775 - .L_2774)
.L_2774:
        /*00d4*/ 	.word	0x00000008
.L_2775:


//--------------------- .nv.info._ZN2at4cuda17kernelHistogram1DIfalLi1ELi2ELin1ELNS0_23CUDAHistogramMemoryTypeE1EZNS0_21CUDA_tensor_histogramIfaLb1EEEbNS_6TensorES4_S4_lNS_14AccumulateTypeIT0_Lb1EE4typeES8_NS0_13TensorArgTypeES9_S9_EUllE_EEvNS0_6detail10TensorInfoIT_T1_EESF_NSC_IKS6_SE_EElS8_S8_SE_T6_ --------------------------
	.section	.nv.info._ZN2at4cuda17kernelHistogram1DIfalLi1ELi2ELin1ELNS0_23CUDAHistogramMemoryTypeE1EZNS0_21CUDA_tensor_histogramIfaLb1EEEbNS_6TensorES4_S4_lNS_14AccumulateTypeIT0_Lb1EE4typeES8_NS0_13TensorArgTypeES9_S9_EUllE_EEvNS0_6detail10TensorInfoIT_T1_EESF_NSC_IKS6_SE_EElS8_S8_SE_T6_,"",@"SHT_CUDA_INFO"
	.sectionflags	@""
	.align	4


	//----- nvinfo : EIATTR_CUDA_API_VERSION
	.align		4
        /*0000*/ 	.byte	0x04, 0x37
        /*0002*/ 	.short	(.L_2777 - .L_2776)
.L_2776:
        /*0004*/ 	.word	0x00000082


	//----- nvinfo : EIATTR_KPARAM_INFO
	.align		4
.L_2777:
        /*0008*/ 	.byte	0x04, 0x17
        /*000a*/ 	.short	(.L_2779 - .L_2778)
.L_2778:
        /*000c*/ 	.word	0x00000000
        /*0010*/ 	.short	0x0007
        /*0012*/ 	.short	0x0500
        /*0014*/ 	.byte	0x00, 0xf0, 0x81, 0x06


	//----- nvinfo : EIATTR_KPARAM_INFO
	.align		4
.L_2779:
        /*0018*/ 	.byte	0x04, 0x17
        /*001a*/ 	.short	(.L_2781 - .L_2780)
.L_2780:
        /*001c*/ 	.word	0x00000000
        /*0020*/ 	.short	0x0006
        /*0022*/ 	.short	0x04f8
        /*0024*/ 	.byte	0x00, 0xf0, 0x21, 0x00


	//----- nvinfo : EIATTR_KPARAM_INFO
	.align		4
.L_2781:
        /*0028*/ 	.byte	0x04, 0x17
        /*002a*/ 	.short	(.L_2783 - .L_2782)
.L_2782:
        /*002c*/ 	.word	0x00000000
        /*0030*/ 	.short	0x0005
        /*0032*/ 	.short	0x04f0
        /*0034*/ 	.byte	0x00, 0xf0, 0x21, 0x00


	//----- nvinfo : EIATTR_KPARAM_INFO
	.align		4
.L_2783:
        /*0038*/ 	.byte	0x04, 0x17
        /*003a*/ 	.short	(.L_2785 - .L_2784)
.L_2784:
        /*003c*/ 	.word	0x00000000
        /*0040*/ 	.short	0x0004
        /*0042*/ 	.short	0x04e8
        /*0044*/ 	.byte	0x00, 0xf0, 0x21, 0x00


	//----- nvinfo : EIATTR_KPARAM_INFO
	.align		4
.L_2785:
        /*0048*/ 	.byte	0x04, 0x17
        /*004a*/ 	.short	(.L_2787 - .L_2786)
.L_2786:
        /*004c*/ 	.word	0x00000000
        /*0050*/ 	.short	0x0003
        /*0052*/ 	.short	0x04e0
        /*0054*/ 	.byte	0x00, 0xf0, 0x21, 0x00


	//----- nvinfo : EIATTR_KPARAM_INFO
	.align		4
.L_2787:
        /*0058*/ 	.byte	0x04, 0x17
        /*005a*/ 	.short	(.L_2789 - .L_2788)
.L_2788:
        /*005c*/ 	.word	0x00000000
        /*0060*/ 	.short	0x0002
        /*0062*/ 	.short	0x0340
        /*0064*/ 	.byte	0x00, 0xf0, 0x81, 0x06


	//----- nvinfo : EIATTR_KPARAM_INFO
	.align		4
.L_2789:
        /*0068*/ 	.byte	0x04, 0x17
        /*006a*/ 	.short	(.L_2791 - .L_2790)
.L_2790:
        /*006c*/ 	.word	0x00000000
        /*0070*/ 	.short	0x0001
        /*0072*/ 	.short	0x01a0
        /*0074*/ 	.byte	0x00, 0xf0, 0x81, 0x06


	//----- nvinfo : EIATTR_KPARAM_INFO
	.align		4
.L_2791:
        /*0078*/ 	.byte	0x04, 0x17
        /*007a*/ 	.short	(.L_2793 - .L_2792)
.L_2792:
        /*007c*/ 	.word	0x00000000
        /*0080*/ 	.short	0x0000
        /*0082*/ 	.short	0x0000
        /*0084*/ 	.byte	0x00, 0xf0, 0x81, 0x06


	//----- nvinfo : EIATTR_SPARSE_MMA_MASK
	.align		4
.L_2793:
        /*0088*/ 	.byte	0x03, 0x50
        /*008a*/ 	.short	0x0000


	//----- nvinfo : EIATTR_MAXREG_COUNT
	.align		4
        /*008c*/ 	.byte	0x03, 0x1b
        /*008e*/ 	.short	0x0080


	//----- nvinfo : EIATTR_MERCURY_ISA_VERSION
	.align		4
        /*0090*/ 	.byte	0x03, 0x5f
        /*0092*/ 	.short	0x0101


	//----- nvinfo : EIATTR_VRC_CTA_INIT_COUNT
	.align		4
        /*0094*/ 	.byte	0x02, 0x4a
	.zero		1
	.zero		1


	//----- nvinfo : EIATTR_EXIT_INSTR_OFFSETS
	.align		4
        /*0098*/ 	.byte	0x04, 0x1c
        /*009a*/ 	.short	(.L_2795 - .L_2794)


	//   ....[0]....
.L_2794:
        /*009c*/ 	.word	0x00000080


	//   ....[1]....
        /*00a0*/ 	.word	0x00003db0


	//----- nvinfo : EIATTR_MAX_THREADS
	.align		4
.L_2795:
        /*00a4*/ 	.byte	0x04, 0x05
        /*00a6*/ 	.short	(.L_2797 - .L_2796)
.L_2796:
        /*00a8*/ 	.word	0x00000200
        /*00ac*/ 	.word	0x00000001
        /*00b0*/ 	.word	0x00000001


	//----- nvinfo : EIATTR_CRS_STACK_SIZE
	.align		4
.L_2797:
        /*00b4*/ 	.byte	0x04, 0x1e
        /*00b6*/ 	.short	(.L_2799 - .L_2798)
.L_2798:
        /*00b8*/ 	.word	0x00000000


	//----- nvinfo : EIATTR_CBANK_PARAM_SIZE
	.align		4
.L_2799:
        /*00bc*/ 	.byte	0x03, 0x19
        /*00be*/ 	.short	0x06a0


	//----- nvinfo : EIATTR_PARAM_CBANK
	.align		4
        /*00c0*/ 	.byte	0x04, 0x0a
        /*00c2*/ 	.short	(.L_2801 - .L_2800)
	.align		4
.L_2800:
        /*00c4*/ 	.word	index@(.nv.constant0._ZN2at4cuda17kernelHistogram1DIfalLi1ELi2ELin1ELNS0_23CUDAHistogramMemoryTypeE1EZNS0_21CUDA_tensor_histogramIfaLb1EEEbNS_6TensorES4_S4_lNS_14AccumulateTypeIT0_Lb1EE4typeES8_NS0_13TensorArgTypeES9_S9_EUllE_EEvNS0_6detail10TensorInfoIT_T1_EESF_NSC_IKS6_SE_EElS8_S8_SE_T6_)
        /*00c8*/ 	.short	0x0380
        /*00ca*/ 	.short	0x06a0


	//----- nvinfo : EIATTR_SW_WAR
	.align		4
.L_2801:
        /*00cc*/ 	.byte	0x04, 0x36
        /*00ce*/ 	.short	(.L_2803 - .L_2802)
.L_2802:
        /*00d0*/ 	.word	0x00000008
.L_2803:


//--------------------- .nv.info._ZN2at4cuda17kernelHistogram1DIfalLi1ELi2ELin1ELNS0_23CUDAHistogramMemoryTypeE0EZNS0_21CUDA_tensor_histogramIfaLb1EEEbNS_6TensorES4_S4_lNS_14AccumulateTypeIT0_Lb1EE4typeES8_NS0_13TensorArgTypeES9_S9_EUllE_EEvNS0_6detail10TensorInfoIT_T1_EESF_NSC_IKS6_SE_EElS8_S8_SE_T6_ --------------------------
	.section	.nv.info._ZN2at4cuda17kernelHistogram1DIfalLi1ELi2ELin1ELNS0_23CUDAHistogramMemoryTypeE0EZNS0_21CUDA_tensor_histogramIfaLb1EEEbNS_6TensorES4_S4_lNS_14AccumulateTypeIT0_Lb1EE4typeES8_NS0_13TensorArgTypeES9_S9_EUllE_EEvNS0_6detail10TensorInfoIT_T1_EESF_NSC_IKS6_SE_EElS8_S8_SE_T6_,"",@"SHT_CUDA_INFO"
	.sectionflags	@""
	.align	4


	//----- nvinfo : EIATTR_CUDA_API_VERSION
	.align		4
        /*0000*/ 	.byte	0x04, 0x37
        /*0002*/ 	.short	(.L_2805 - .L_2804)
.L_2804:
        /*0004*/ 	.word	0x00000082


	//----- nvinfo : EIATTR_KPARAM_INFO
	.align		4
.L_2805:
        /*0008*/ 	.byte	0x04, 0x17
        /*000a*/ 	.short	(.L_2807 - .L_2806)
.L_2806:
        /*000c*/ 	.word	0x00000000
        /*0010*/ 	.short	0x0007
        /*0012*/ 	.short	0x0500
        /*0014*/ 	.byte	0x00, 0xf0, 0x81, 0x06


	//----- nvinfo : EIATTR_KPARAM_INFO
	.align		4
.L_2807:
        /*0018*/ 	.byte	0x04, 0x17
        /*001a*/ 	.short	(.L_2809 - .L_2808)
.L_2808:
        /*001c*/ 	.word	0x00000000
        /*0020*/ 	.short	0x0006
        /*0022*/ 	.short	0x04f8
        /*0024*/ 	.byte	0x00, 0xf0, 0x21, 0x00


	//----- nvinfo : EIATTR_KPARAM_INFO
	.align		4
.L_2809:
        /*0028*/ 	.byte	0x04, 0x17
        /*002a*/ 	.short	(.L_2811 - .L_2810)
.L_2810:
        /*002c*/ 	.word	0x00000000
        /*0030*/ 	.short	0x0005
        /*0032*/ 	.short	0x04f0
        /*0034*/ 	.byte	0x00, 0xf0, 0x21, 0x00


	//----- nvinfo : EIATTR_KPARAM_INFO
	.align		4
.L_2811:
        /*0038*/ 	.byte	0x04, 0x17
        /*003a*/ 	.short	(.L_2813 - .L_2812)
.L_2812:
        /*003c*/ 	.word	0x00000000
        /*0040*/ 	.short	0x0004
        /*0042*/ 	.short	0x04e8
        /*0044*/ 	.byte	0x00, 0xf0, 0x21, 0x00


	//----- nvinfo : EIATTR_KPARAM_INFO
	.align		4
.L_2813:
        /*0048*/ 	.byte	0x04, 0x17
        /*004a*/ 	.short	(.L_2815 - .L_2814)
.L_2814:
        /*004c*/ 	.word	0x00000000
        /*0050*/ 	.short	0x0003
        /*0052*/ 	.short	0x04e0
        /*0054*/ 	.byte	0x00, 0xf0, 0x21, 0x00


	//----- nvinfo : EIATTR_KPARAM_INFO
	.align		4
.L_2815:
        /*0058*/ 	.byte	0x04, 0x17
        /*005a*/ 	.short	(.L_2817 - .L_2816)
.L_2816:
        /*005c*/ 	.word	0x00000000
        /*0060*/ 	.short	0x0002
        /*0062*/ 	.short	0x0340
        /*0064*/ 	.byte	0x00, 0xf0, 0x81, 0x06


	//----- nvinfo : EIATTR_KPARAM_INFO
	.align		4
.L_2817:
        /*0068*/ 	.byte	0x04, 0x17
        /*006a*/ 	.short	(.L_2819 - .L_2818)
.L_2818:
        /*006c*/ 	.word	0x00000000
        /*0070*/ 	.short	0x0001
        /*0072*/ 	.short	0x01a0
        /*0074*/ 	.byte	0x00, 0xf0, 0x81, 0x06


	//----- nvinfo : EIATTR_KPARAM_INFO
	.align		4
.L_2819:
        /*0078*/ 	.byte	0x04, 0x17
        /*007a*/ 	.short	(.L_2821 - .L_2820)
.L_2820:
        /*007c*/ 	.word	0x00000000
        /*0080*/ 	.short	0x0000
        /*0082*/ 	.short	0x0000
        /*0084*/ 	.byte	0x00, 0xf0, 0x81, 0x06


	//----- nvinfo : EIATTR_SPARSE_MMA_MASK
	.align		4
.L_2821:
        /*0088*/ 	.byte	0x03, 0x50
        /*008a*/ 	.short	0x0000


	//----- nvinfo : EIATTR_MAXREG_COUNT
	.align		4
        /*008c*/ 	.byte	0x03, 0x1b
        /*008e*/ 	.short	0x0080


	//----- nvinfo : EIATTR_NUM_BARRIERS
	.align		4
        /*0090*/ 	.byte	0x02, 0x4c
        /*0092*/ 	.byte	0x01
	.zero		1


	//----- nvinfo : EIATTR_MERCURY_ISA_VERSION
	.align		4
        /*0094*/ 	.byte	0x03, 0x5f
        /*0096*/ 	.short	0x0101


	//----- nvinfo : EIATTR_VRC_CTA_INIT_COUNT
	.align		4
        /*0098*/ 	.byte	0x02, 0x4a
	.zero		1
	.zero		1


	//----- nvinfo : EIATTR_EXIT_INSTR_OFFSETS
	.align		4
        /*009c*/ 	.byte	0x04, 0x1c
        /*009e*/ 	.short	(.L_2823 - .L_2822)


	//   ....[0]....
.L_2822:
        /*00a0*/ 	.word	0x000042d0


	//   ....[1]....
        /*00a4*/ 	.word	0x00004410


	//----- nvinfo : EIATTR_MAX_THREADS
	.align		4
.L_2823:
        /*00a8*/ 	.byte	0x04, 0x05
        /*00aa*/ 	.short	(.L_2825 - .L_2824)
.L_2824:
        /*00ac*/ 	.word	0x00000200
        /*00b0*/ 	.word	0x00000001
        /*00b4*/ 	.word	0x00000001


	//----- nvinfo : EIATTR_CRS_STACK_SIZE
	.align		4
.L_2825:
        /*00b8*/ 	.byte	0x04, 0x1e
        /*00ba*/ 	.short	(.L_2827 - .L_2826)
.L_2826:
        /*00bc*/ 	.word	0x00000000


	//----- nvinfo : EIATTR_CBANK_PARAM_SIZE
	.align		4
.L_2827:
        /*00c0*/ 	.byte	0x03, 0x19
        /*00c2*/ 	.short	0x06a0


	//----- nvinfo : EIATTR_PARAM_CBANK
	.align		4
        /*00c4*/ 	.byte	0x04, 0x0a
        /*00c6*/ 	.short	(.L_2829 - .L_2828)
	.align		4
.L_2828:
        /*00c8*/ 	.word	index@(.nv.constant0._ZN2at4cuda17kernelHistogram1DIfalLi1ELi2ELin1ELNS0_23CUDAHistogramMemoryTypeE0EZNS0_21CUDA_tensor_histogramIfaLb1EEEbNS_6TensorES4_S4_lNS_14AccumulateTypeIT0_Lb1EE4typeES8_NS0_13TensorArgTypeES9_S9_EUllE_EEvNS0_6detail10TensorInfoIT_T1_EESF_NSC_IKS6_SE_EElS8_S8_SE_T6_)
        /*00cc*/ 	.short	0x0380
        /*00ce*/ 	.short	0x06a0


	//----- nvinfo : EIATTR_SW_WAR
	.align		4
.L_2829:
        /*00d0*/ 	.byte	0x04, 0x36
        /*00d2*/ 	.short	(.L_2831 - .L_2830)
.L_2830:
        /*00d4*/ 	.word	0x00000008
.L_2831:


//--------------------- .nv.info._ZN2at4cuda17kernelHistogram1DIdhlLi1ELi2ELin1ELNS0_23CUDAHistogramMemoryTypeE1EZNS0_21CUDA_tensor_histogramIdhLb1EEEbNS_6TensorES4_S4_lNS_14AccumulateTypeIT0_Lb1EE4typeES8_NS0_13TensorArgTypeES9_S9_EUllE0_EEvNS0_6detail10TensorInfoIT_T1_EESF_NSC_IKS6_SE_EElS8_S8_SE_T6_ --------------------------
	.section	.nv.info._ZN2at4cuda17kernelHistogram1DIdhlLi1ELi2ELin1ELNS0_23CUDAHistogramMemoryTypeE1EZNS0_21CUDA_tensor_histogramIdhLb1EEEbNS_6TensorES4_S4_lNS_14AccumulateTypeIT0_Lb1EE4typeES8_NS0_13TensorArgTypeES9_S9_EUllE0_EEvNS0_6detail10TensorInfoIT_T1_EESF_NSC_IKS6_SE_EElS8_S8_SE_T6_,"",@"SHT_CUDA_INFO"
	.sectionflags	@""
	.align	4


	//----- nvinfo : EIATTR_CUDA_API_VERSION
	.align		4
        /*0000*/ 	.byte	0x04, 0x37
        /*0002*/ 	.short	(.L_2833 - .L_2832)
.L_2832:
        /*0004*/ 	.word	0x00000082


	//----- nvinfo : EIATTR_KPARAM_INFO
	.align		4
.L_2833:
        /*0008*/ 	.byte	0x04, 0x17
        /*000a*/ 	.short	(.L_2835 - .L_2834)
.L_2834:
        /*000c*/ 	.word	0x00000000
        /*0010*/ 	.short	0x0007
        /*0012*/ 	.short	0x0500
        /*0014*/ 	.byte	0x00, 0xf0, 0x05, 0x00


	//----- nvinfo : EIATTR_KPARAM_INFO
	.align		4
.L_2835:
        /*0018*/ 	.byte	0x04, 0x17
        /*001a*/ 	.short	(.L_2837 - .L_2836)
.L_2836:
        /*001c*/ 	.word	0x00000000
        /*0020*/ 	.short	0x0006
        /*0022*/ 	.short	0x04f8
        /*0024*/ 	.byte	0x00, 0xf0, 0x21, 0x00


	//----- nvinfo : EIATTR_KPARAM_INFO
	.align		4
.L_2837:
        /*0028*/ 	.byte	0x04, 0x17
        /*002a*/ 	.short	(.L_2839 - .L_2838)
.L_2838:
        /*002c*/ 	.word	0x00000000
        /*0030*/ 	.short	0x0005
        /*0032*/ 	.short	0x04f0
        /*0034*/ 	.byte	0x00, 0xf0, 0x21, 0x00


	//----- nvinfo : EIATTR_KPARAM_INFO
	.align		4
.L_2839:
        /*0038*/ 	.byte	0x04, 0x17
        /*003a*/ 	.short	(.L_2841 - .L_2840)
.L_2840:
        /*003c*/ 	.word	0x00000000
        /*0040*/ 	.short	0x0004
        /*0042*/ 	.short	0x04e8
        /*0044*/ 	.byte	0x00, 0xf0, 0x21, 0x00


	//----- nvinfo : EIATTR_KPARAM_INFO
	.align		4
.L_2841:
        /*0048*/ 	.byte	0x04, 0x17
        /*004a*/ 	.short	(.L_2843 - .L_2842)
.L_2842:
        /*004c*/ 	.word	0x00000000
        /*0050*/ 	.short	0x0003
        /*0052*/ 	.short	0x04e0
        /*0054*/ 	.byte	0x00, 0xf0, 0x21, 0x00


	//----- nvinfo : EIATTR_KPARAM_INFO
	.align		4
.L_2843:
        /*0058*/ 	.byte	0x04, 0x17
        /*005a*/ 	.short	(.L_2845 - .L_2844)
.L_2844:
        /*005c*/ 	.word	0x00000000
        /*0060*/ 	.short	0x0002
        /*0062*/ 	.short	0x0340
        /*0064*/ 	.byte	0x00, 0xf0, 0x81, 0x06


	//----- nvinfo : EIATTR_KPARAM_INFO
	.align		4
.L_2845:
        /*0068*/ 	.byte	0x04, 0x17
        /*006a*/ 	.short	(.L_2847 - .L_2846)
.L_2846:
        /*006c*/ 	.word	0x00000000
        /*0070*/ 	.short	0x0001
        /*0072*/ 	.short	0x01a0
        /*0074*/ 	.byte	0x00, 0xf0, 0x81, 0x06


	//----- nvinfo : EIATTR_KPARAM_INFO
	.align		4
.L_2847:
        /*0078*/ 	.byte	0x04, 0x17
        /*007a*/ 	.short	(.L_2849 - .L_2848)
.L_2848:
        /*007c*/ 	.word	0x00000000
        /*0080*/ 	.short	0x0000
        /*0082*/ 	.short	0x0000
        /*0084*/ 	.byte	0x00, 0xf0, 0x81, 0x06


	//----- nvinfo : EIATTR_SPARSE_MMA_MASK
	.align		4
.L_2849:
        /*0088*/ 	.byte	0x03, 0x50
        /*008a*/ 	.short	0x0000


	//----- nvinfo : EIATTR_MAXREG_COUNT
	.align		4
        /*008c*/ 	.byte	0x03, 0x1b
        /*008e*/ 	.short	0x0080


	//----- nvinfo : EIATTR_MERCURY_ISA_VERSION
	.align		4
        /*0090*/ 	.byte	0x03, 0x5f
        /*0092*/ 	.short	0x0101


	//----- nvinfo : EIATTR_VRC_CTA_INIT_COUNT
	.align		4
        /*0094*/ 	.byte	0x02, 0x4a
	.zero		1
	.zero		1


	//----- nvinfo : EIATTR_EXIT_INSTR_OFFSETS
	.align		4
        /*0098*/ 	.byte	0x04, 0x1c
        /*009a*/ 	.short	(.L_2851 - .L_2850)


	//   ....[0]....
.L_2850:
        /*009c*/ 	.word	0x00000080


	//   ....[1]....
        /*00a0*/ 	.word	0x00003d30


	//----- nvinfo : EIATTR_MAX_THREADS
	.align		4
.L_2851:
        /*00a4*/ 	.byte	0x04, 0x05
        /*00a6*/ 	.short	(.L_2853 - .L_2852)
.L_2852:
        /*00a8*/ 	.word	0x00000200
        /*00ac*/ 	.word	0x00000001
        /*00b0*/ 	.word	0x00000001


	//----- nvinfo : EIATTR_CRS_STACK_SIZE
	.align		4
.L_2853:
        /*00b4*/ 	.byte	0x04, 0x1e
        /*00b6*/ 	.short	(.L_2855 - .L_2854)
.L_2854:
        /*00b8*/ 	.word	0x00000000


	//----- nvinfo : EIATTR_CBANK_PARAM_SIZE
	.align		4
.L_2855:
        /*00bc*/ 	.byte	0x03, 0x19
        /*00be*/ 	.short	0x0501


	//----- nvinfo : EIATTR_PARAM_CBANK
	.align		4
        /*00c0*/ 	.byte	0x04, 0x0a
        /*00c2*/ 	.short	(.L_2857 - .L_2856)
	.align		4
.L_2856:
        /*00c4*/ 	.word	index@(.nv.constant0._ZN2at4cuda17kernelHistogram1DIdhlLi1ELi2ELin1ELNS0_23CUDAHistogramMemoryTypeE1EZNS0_21CUDA_tensor_histogramIdhLb1EEEbNS_6TensorES4_S4_lNS_14AccumulateTypeIT0_Lb1EE4typeES8_NS0_13TensorArgTypeES9_S9_EUllE0_EEvNS0_6detail10TensorInfoIT_T1_EESF_NSC_IKS6_SE_EElS8_S8_SE_T6_)
        /*00c8*/ 	.short	0x0380
        /*00ca*/ 	.short	0x0501


	//----- nvinfo : EIATTR_SW_WAR
	.align		4
.L_2857:
        /*00cc*/ 	.byte	0x04, 0x36
        /*00ce*/ 	.short	(.L_2859 - .L_2858)
.L_2858:
        /*00d0*/ 	.word	0x00000008
.L_2859:


//--------------------- .nv.info._ZN2at4cuda17kernelHistogram1DIdhlLi1ELi2ELin1ELNS0_23CUDAHistogramMemoryTypeE0EZNS0_21CUDA_tensor_histogramIdhLb1EEEbNS_6TensorES4_S4_lNS_14AccumulateTypeIT0_Lb1EE4typeES8_NS0_13TensorArgTypeES9_S9_EUllE0_EEvNS0_6detail10TensorInfoIT_T1_EESF_NSC_IKS6_SE_EElS8_S8_SE_T6_ --------------------------
	.section	.nv.info._ZN2at4cuda17kernelHistogram1DIdhlLi1ELi2ELin1ELNS0_23CUDAHistogramMemoryTypeE0EZNS0_21CUDA_tensor_histogramIdhLb1EEEbNS_6TensorES4_S4_lNS_14AccumulateTypeIT0_Lb1EE4typeES8_NS0_13TensorArgTypeES9_S9_EUllE0_EEvNS0_6detail10TensorInfoIT_T1_EESF_NSC_IKS6_SE_EElS8_S8_SE_T6_,"",@"SHT_CUDA_INFO"
	.sectionflags	@""
	.align	4


	//----- nvinfo : EIATTR_CUDA_API_VERSION
	.align		4
        /*0000*/ 	.byte	0x04, 0x37
        /*0002*/ 	.short	(.L_2861 - .L_2860)
.L_2860:
        /*0004*/ 	.word	0x00000082


	//----- nvinfo : EIATTR_KPARAM_INFO
	.align		4
.L_2861:
        /*0008*/ 	.byte	0x04, 0x17
        /*000a*/ 	.short	(.L_2863 - .L_2862)
.L_2862:
        /*000c*/ 	.word	0x00000000
        /*0010*/ 	.short	0x0007
        /*0012*/ 	.short	0x0500
        /*0014*/ 	.byte	0x00, 0xf0, 0x05, 0x00


	//----- nvinfo : EIATTR_KPARAM_INFO
	.align		4
.L_2863:
        /*0018*/ 	.byte	0x04, 0x17
        /*001a*/ 	.short	(.L_2865 - .L_2864)
.L_2864:
        /*001c*/ 	.word	0x00000000
        /*0020*/ 	.short	0x0006
        /*0022*/ 	.short	0x04f8
        /*0024*/ 	.byte	0x00, 0xf0, 0x21, 0x00


	//----- nvinfo : EIATTR_KPARAM_INFO
	.align		4
.L_2865:
        /*0028*/ 	.byte	0x04, 0x17
        /*002a*/ 	.short	(.L_2867 - .L_2866)
.L_2866:
        /*002c*/ 	.word	0x00000000
        /*0030*/ 	.short	0x0005
        /*0032*/ 	.short	0x04f0
        /*0034*/ 	.byte	0x00, 0xf0, 0x21, 0x00


	//----- nvinfo : EIATTR_KPARAM_INFO
	.align		4
.L_2867:
        /*0038*/ 	.byte	0x04, 0x17
        /*003a*/ 	.short	(.L_2869 - .L_2868)
.L_2868:
        /*003c*/ 	.word	0x00000000
        /*0040*/ 	.short	0x0004
        /*0042*/ 	.short	0x04e8
        /*0044*/ 	.byte	0x00, 0xf0, 0x21, 0x00


	//----- nvinfo : EIATTR_KPARAM_INFO
	.align		4
.L_2869:
        /*0048*/ 	.byte	0x04, 0x17
        /*004a*/ 	.short	(.L_2871 - .L_2870)
.L_2870:
        /*004c*/ 	.word	0x00000000
        /*0050*/ 	.short	0x0003
        /*0052*/ 	.short	0x04e0
        /*0054*/ 	.byte	0x00, 0xf0, 0x21, 0x00


	//----- nvinfo : EIATTR_KPARAM_INFO
	.align		4
.L_2871:
        /*0058*/ 	.byte	0x04, 0x17
        /*005a*/ 	.short	(.L_2873 - .L_2872)
.L_2872:
        /*005c*/ 	.word	0x00000000
        /*0060*/ 	.short	0x0002
        /*0062*/ 	.short	0x0340
        /*0064*/ 	.byte	0x00, 0xf0, 0x81, 0x06


	//----- nvinfo : EIATTR_KPARAM_INFO
	.align		4
.L_2873:
        /*0068*/ 	.byte	0x04, 0x17
        /*006a*/ 	.short	(.L_2875 - .L_2874)
.L_2874:
        /*006c*/ 	.word	0x00000000
        /*0070*/ 	.short	0x0001
        /*0072*/ 	.short	0x01a0
        /*0074*/ 	.byte	0x00, 0xf0, 0x81, 0x06


	//----- nvinfo : EIATTR_KPARAM_INFO
	.align		4
.L_2875:
        /*0078*/ 	.byte	0x04, 0x17
        /*007a*/ 	.short	(.L_2877 - .L_2876)
.L_2876:
        /*007c*/ 	.word	0x00000000
        /*0080*/ 	.short	0x0000
        /*0082*/ 	.short	0x0000
        /*0084*/ 	.byte	0x00, 0xf0, 0x81, 0x06


	//----- nvinfo : EIATTR_SPARSE_MMA_MASK
	.align		4
.L_2877:
        /*0088*/ 	.byte	0x03, 0x50
        /*008a*/ 	.short	0x0000


	//----- nvinfo : EIATTR_MAXREG_COUNT
	.align		4
        /*008c*/ 	.byte	0x03, 0x1b
        /*008e*/ 	.short	0x0080


	//----- nvinfo : EIATTR_NUM_BARRIERS
	.align		4
        /*0090*/ 	.byte	0x02, 0x4c
        /*0092*/ 	.byte	0x01
	.zero		1


	//----- nvinfo : EIATTR_MERCURY_ISA_VERSION
	.align		4
        /*0094*/ 	.byte	0x03, 0x5f
        /*0096*/ 	.short	0x0101


	//----- nvinfo : EIATTR_VRC_CTA_INIT_COUNT
	.align		4
        /*0098*/ 	.byte	0x02, 0x4a
	.zero		1
	.zero		1


	//----- nvinfo : EIATTR_EXIT_INSTR_OFFSETS
	.align		4
        /*009c*/ 	.byte	0x04, 0x1c
        /*009e*/ 	.short	(.L_2879 - .L_2878)


	//   ....[0]....
.L_2878:
        /*00a0*/ 	.word	0x00004230


	//   ....[1]....
        /*00a4*/ 	.word	0x00004370


	//----- nvinfo : EIATTR_MAX_THREADS
	.align		4
.L_2879:
        /*00a8*/ 	.byte	0x04, 0x05
        /*00aa*/ 	.short	(.L_2881 - .L_2880)
.L_2880:
        /*00ac*/ 	.word	0x00000200
        /*00b0*/ 	.word	0x00000001
        /*00b4*/ 	.word	0x00000001


	//----- nvinfo : EIATTR_CRS_STACK_SIZE
	.align		4
.L_2881:
        /*00b8*/ 	.byte	0x04, 0x1e
        /*00ba*/ 	.short	(.L_2883 - .L_2882)
.L_2882:
        /*00bc*/ 	.word	0x00000000


	//----- nvinfo : EIATTR_CBANK_PARAM_SIZE
	.align		4
.L_2883:
        /*00c0*/ 	.byte	0x03, 0x19
        /*00c2*/ 	.short	0x0501


	//----- nvinfo : EIATTR_PARAM_CBANK
	.align		4
        /*00c4*/ 	.byte	0x04, 0x0a
        /*00c6*/ 	.short	(.L_2885 - .L_2884)
	.align		4
.L_2884:
        /*00c8*/ 	.word	index@(.nv.constant0._ZN2at4cuda17kernelHistogram1DIdhlLi1ELi2ELin1ELNS0_23CUDAHistogramMemoryTypeE0EZNS0_21CUDA_tensor_histogramIdhLb1EEEbNS_6TensorES4_S4_lNS_14AccumulateTypeIT0_Lb1EE4typeES8_NS0_13TensorArgTypeES9_S9_EUllE0_EEvNS0_6detail10TensorInfoIT_T1_EESF_NSC_IKS6_SE_EElS8_S8_SE_T6_)
        /*00cc*/ 	.short	0x0380
        /*00ce*/ 	.short	0x0501


	//----- nvinfo : EIATTR_SW_WAR
	.align		4
.L_2885:
        /*00d0*/ 	.byte	0x04, 0x36
        /*00d2*/ 	.short	(.L_2887 - .L_2886)
.L_2886:
        /*00d4*/ 	.word	0x00000008
.L_2887:


//--------------------- .nv.info._ZN2at4cuda17kernelHistogram1DIdhlLi1ELi2ELin1ELNS0_23CUDAHistogramMemoryTypeE1EZNS0_21CUDA_tensor_histogramIdhLb1EEEbNS_6TensorES4_S4_lNS_14AccumulateTypeIT0_Lb1EE4typeES8_NS0_13TensorArgTypeES9_S9_EUllE_EEvNS0_6detail10TensorInfoIT_T1_EESF_NSC_IKS6_SE_EElS8_S8_SE_T6_ --------------------------
	.section	.nv.info._ZN2at4cuda17kernelHistogram1DIdhlLi1ELi2ELin1ELNS0_23CUDAHistogramMemoryTypeE1EZNS0_21CUDA_tensor_histogramIdhLb1EEEbNS_6TensorES4_S4_lNS_14AccumulateTypeIT0_Lb1EE4typeES8_NS0_13TensorArgTypeES9_S9_EUllE_EEvNS0_6detail10TensorInfoIT_T1_EESF_NSC_IKS6_SE_EElS8_S8_SE_T6_,"",@"SHT_CUDA_INFO"
	.sectionflags	@""
	.align	4


	//----- nvinfo : EIATTR_CUDA_API_VERSION
	.align		4
        /*0000*/ 	.byte	0x04, 0x37
        /*0002*/ 	.short	(.L_2889 - .L_2888)
.L_2888:
        /*0004*/ 	.word	0x00000082


	//----- nvinfo : EIATTR_KPARAM_INFO
	.align		4
.L_2889:
        /*0008*/ 	.byte	0x04, 0x17
        /*000a*/ 	.short	(.L_2891 - .L_2890)
.L_2890:
        /*000c*/ 	.word	0x00000000
        /*0010*/ 	.short	0x0007
        /*0012*/ 	.short	0x0500
        /*0014*/ 	.byte	0x00, 0xf0, 0x81, 0x06


	//----- nvinfo : EIATTR_KPARAM_INFO
	.align		4
.L_2891:
        /*0018*/ 	.byte	0x04, 0x17
        /*001a*/ 	.short	(.L_2893 - .L_2892)
.L_2892:
        /*001c*/ 	.word	0x00000000
        /*0020*/ 	.short	0x0006
        /*0022*/ 	.short	0x04f8
        /*0024*/ 	.byte	0x00, 0xf0, 0x21, 0x00


	//----- nvinfo : EIATTR_KPARAM_INFO
	.align		4
.L_2893:
        /*0028*/ 	.byte	0x04, 0x17
        /*002a*/ 	.short	(.L_2895 - .L_2894)
.L_2894:
        /*002c*/ 	.word	0x00000000
        /*0030*/ 	.short	0x0005
        /*0032*/ 	.short	0x04f0
        /*0034*/ 	.byte	0x00, 0xf0, 0x21, 0x00


	//----- nvinfo : EIATTR_KPARAM_INFO
	.align		4
.L_2895:
        /*0038*/ 	.byte	0x04, 0x17
        /*003a*/ 	.short	(.L_2897 - .L_2896)
.L_2896:
        /*003c*/ 	.word	0x00000000
        /*0040*/ 	.short	0x0004
        /*0042*/ 	.short	0x04e8
        /*0044*/ 	.byte	0x00, 0xf0, 0x21, 0x00


	//----- nvinfo : EIATTR_KPARAM_INFO
	.align		4
.L_2897:
        /*0048*/ 	.byte	0x04, 0x17
        /*004a*/ 	.short	(.L_2899 - .L_2898)
.L_2898:
        /*004c*/ 	.word	0x00000000
        /*0050*/ 	.short	0x0003
        /*0052*/ 	.short	0x04e0
        /*0054*/ 	.byte	0x00, 0xf0, 0x21, 0x00


	//----- nvinfo : EIATTR_KPARAM_INFO
	.align		4
.L_2899:
        /*0058*/ 	.byte	0x04, 0x17
        /*005a*/ 	.short	(.L_2901 - .L_2900)
.L_2900:
        /*005c*/ 	.word	0x00000000
        /*0060*/ 	.short	0x0002
        /*0062*/ 	.short	0x0340
        /*0064*/ 	.byte	0x00, 0xf0, 0x81, 0x06


	//----- nvinfo : EIATTR_KPARAM_INFO
	.align		4
.L_2901:
        /*0068*/ 	.byte	0x04, 0x17
        /*006a*/ 	.short	(.L_2903 - .L_2902)
.L_2902:
        /*006c*/ 	.word	0x00000000
        /*0070*/ 	.short	0x0001
        /*0072*/ 	.short	0x01a0
        /*0074*/ 	.byte	0x00, 0xf0, 0x81, 0x06


	//----- nvinfo : EIATTR_KPARAM_INFO
	.align		4
.L_2903:
        /*0078*/ 	.byte	0x04, 0x17
        /*007a*/ 	.short	(.L_2905 - .L_2904)
.L_2904:
        /*007c*/ 	.word	0x00000000
        /*0080*/ 	.short	0x0000
        /*0082*/ 	.short	0x0000
        /*0084*/ 	.byte	0x00, 0xf0, 0x81, 0x06


	//----- nvinfo : EIATTR_SPARSE_MMA_MASK
	.align		4
.L_2905:
        /*0088*/ 	.byte	0x03, 0x50
        /*008a*/ 	.short	0x0000


	//----- nvinfo : EIATTR_MAXREG_COUNT
	.align		4
        /*008c*/ 	.byte	0x03, 0x1b
        /*008e*/ 	.short	0x0080


	//----- nvinfo : EIATTR_MERCURY_ISA_VERSION
	.align		4
        /*0090*/ 	.byte	0x03, 0x5f
        /*0092*/ 	.short	0x0101


	//----- nvinfo : EIATTR_VRC_CTA_INIT_COUNT
	.align		4
        /*0094*/ 	.byte	0x02, 0x4a
	.zero		1
	.zero		1


	//----- nvinfo : EIATTR_EXIT_INSTR_OFFSETS
	.align		4
        /*0098*/ 	.byte	0x04, 0x1c
        /*009a*/ 	.short	(.L_2907 - .L_2906)


	//   ....[0]....
.L_2906:
        /*009c*/ 	.word	0x00000080


	//   ....[1]....
        /*00a0*/ 	.word	0x00003da0


	//----- nvinfo : EIATTR_MAX_THREADS
	.align		4
.L_2907:
        /*00a4*/ 	.byte	0x04, 0x05
        /*00a6*/ 	.short	(.L_2909 - .L_2908)
.L_2908:
        /*00a8*/ 	.word	0x00000200
        /*00ac*/ 	.word	0x00000001
        /*00b0*/ 	.word	0x00000001


	//----- nvinfo : EIATTR_CRS_STACK_SIZE
	.align		4
.L_2909:
        /*00b4*/ 	.byte	0x04, 0x1e
        /*00b6*/ 	.short	(.L_2911 - .L_2910)
.L_2910:
        /*00b8*/ 	.word	0x00000000


	//----- nvinfo : EIATTR_CBANK_PARAM_SIZE
	.align		4
.L_2911:
        /*00bc*/ 	.byte	0x03, 0x19
        /*00be*/ 	.short	0x06a0


	//----- nvinfo : EIATTR_PARAM_CBANK
	.align		4
        /*00c0*/ 	.byte	0x04, 0x0a
        /*00c2*/ 	.short	(.L_2913 - .L_2912)
	.align		4
.L_2912:
        /*00c4*/ 	.word	index@(.nv.constant0._ZN2at4cuda17kernelHistogram1DIdhlLi1ELi2ELin1ELNS0_23CUDAHistogramMemoryTypeE1EZNS0_21CUDA_tensor_histogramIdhLb1EEEbNS_6TensorES4_S4_lNS_14AccumulateTypeIT0_Lb1EE4typeES8_NS0_13TensorArgTypeES9_S9_EUllE_EEvNS0_6detail10TensorInfoIT_T1_EESF_NSC_IKS6_SE_EElS8_S8_SE_T6_)
        /*00c8*/ 	.short	0x0380
        /*00ca*/ 	.short	0x06a0


	//----- nvinfo : EIATTR_SW_WAR
	.align		4
.L_2913:
        /*00cc*/ 	.byte	0x04, 0x36
        /*00ce*/ 	.short	(.L_2915 - .L_2914)
.L_2914:
        /*00d0*/ 	.word	0x00000008
.L_2915:


//--------------------- .nv.info._ZN2at4cuda17kernelHistogram1DIdhlLi1ELi2ELin1ELNS0_23CUDAHistogramMemoryTypeE0EZNS0_21CUDA_tensor_histogramIdhLb1EEEbNS_6TensorES4_S4_lNS_14AccumulateTypeIT0_Lb1EE4typeES8_NS0_13TensorArgTypeES9_S9_EUllE_EEvNS0_6detail10TensorInfoIT_T1_EESF_NSC_IKS6_SE_EElS8_S8_SE_T6_ --------------------------
	.section	.nv.info._ZN2at4cuda17kernelHistogram1DIdhlLi1ELi2ELin1ELNS0_23CUDAHistogramMemoryTypeE0EZNS0_21CUDA_tensor_histogramIdhLb1EEEbNS_6TensorES4_S4_lNS_14AccumulateTypeIT0_Lb1EE4typeES8_NS0_13TensorArgTypeES9_S9_EUllE_EEvNS0_6detail10TensorInfoIT_T1_EESF_NSC_IKS6_SE_EElS8_S8_SE_T6_,"",@"SHT_CUDA_INFO"
	.sectionflags	@""
	.align	4


	//----- nvinfo : EIATTR_CUDA_API_VERSION
	.align		4
        /*0000*/ 	.byte	0x04, 0x37
        /*0002*/ 	.short	(.L_2917 - .L_2916)
.L_2916:
        /*0004*/ 	.word	0x00000082


	//----- nvinfo : EIATTR_KPARAM_INFO
	.align		4
.L_2917:
        /*0008*/ 	.byte	0x04, 0x17
        /*000a*/ 	.short	(.L_2919 - .L_2918)
.L_2918:
        /*000c*/ 	.word	0x00000000
        /*0010*/ 	.short	0x0007
        /*0012*/ 	.short	0x0500
        /*0014*/ 	.byte	0x00, 0xf0, 0x81, 0x06


	//----- nvinfo : EIATTR_KPARAM_INFO
	.align		4
.L_2919:
        /*0018*/ 	.byte	0x04, 0x17
        /*001a*/ 	.short	(.L_2921 - .L_2920)
.L_2920:
        /*001c*/ 	.word	0x00000000
        /*0020*/ 	.short	0x0006
        /*0022*/ 	.short	0x04f8
        /*0024*/ 	.byte	0x00, 0xf0, 0x21, 0x00


	//----- nvinfo : EIATTR_KPARAM_INFO
	.align		4
.L_2921:
        /*0028*/ 	.byte	0x04, 0x17
        /*002a*/ 	.short	(.L_2923 - .L_2922)
.L_2922:
        /*002c*/ 	.word	0x00000000
        /*0030*/ 	.short	0x0005
        /*0032*/ 	.short	0x04f0
        /*0034*/ 	.byte	0x00, 0xf0, 0x21, 0x00


	//----- nvinfo : EIATTR_KPARAM_INFO
	.align		4
.L_2923:
        /*0038*/ 	.byte	0x04, 0x17
        /*003a*/ 	.short	(.L_2925 - .L_2924)
.L_2924:
        /*003c*/ 	.word	0x00000000
        /*0040*/ 	.short	0x0004
        /*0042*/ 	.short	0x04e8
        /*0044*/ 	.byte	0x00, 0xf0, 0x21, 0x00


	//----- nvinfo : EIATTR_KPARAM_INFO
	.align		4
.L_2925:
        /*0048*/ 	.byte	0x04, 0x17
        /*004a*/ 	.short	(.L_2927 - .L_2926)
.L_2926:
        /*004c*/ 	.word	0x00000000
        /*0050*/ 	.short	0x0003
        /*0052*/ 	.short	0x04e0
        /*0054*/ 	.byte	0x00, 0xf0, 0x21, 0x00


	//----- nvinfo : EIATTR_KPARAM_INFO
	.align		4
.L_2927:
        /*0058*/ 	.byte	0x04, 0x17
        /*005a*/ 	.short	(.L_2929 - .L_2928)
.L_2928:
        /*005c*/ 	.word	0x00000000
        /*0060*/ 	.short	0x0002
        /*0062*/ 	.short	0x0340
        /*0064*/ 	.byte	0x00, 0xf0, 0x81, 0x06


	//----- nvinfo : EIATTR_KPARAM_INFO
	.align		4
.L_2929:
        /*0068*/ 	.byte	0x04, 0x17
        /*006a*/ 	.short	(.L_2931 - .L_2930)
.L_2930:
        /*006c*/ 	.word	0x00000000
        /*0070*/ 	.short	0x0001
        /*0072*/ 	.short	0x01a0
        /*0074*/ 	.byte	0x00, 0xf0, 0x81, 0x06


	//----- nvinfo : EIATTR_KPARAM_INFO
	.align		4
.L_2931:
        /*0078*/ 	.byte	0x04, 0x17
        /*007a*/ 	.short	(.L_2933 - .L_2932)
.L_2932:
        /*007c*/ 	.word	0x00000000
        /*0080*/ 	.short	0x0000
        /*0082*/ 	.short	0x0000
        /*0084*/ 	.byte	0x00, 0xf0, 0x81, 0x06


	//----- nvinfo : EIATTR_SPARSE_MMA_MASK
	.align		4
.L_2933:
        /*0088*/ 	.byte	0x03, 0x50
        /*008a*/ 	.short	0x0000


	//----- nvinfo : EIATTR_MAXREG_COUNT
	.align		4
        /*008c*/ 	.byte	0x03, 0x1b
        /*008e*/ 	.short	0x0080


	//----- nvinfo : EIATTR_NUM_BARRIERS
	.align		4
        /*0090*/ 	.byte	0x02, 0x4c
        /*0092*/ 	.byte	0x01
	.zero		1


	//----- nvinfo : EIATTR_MERCURY_ISA_VERSION
	.align		4
        /*0094*/ 	.byte	0x03, 0x5f
        /*0096*/ 	.short	0x0101


	//----- nvinfo : EIATTR_VRC_CTA_INIT_COUNT
	.align		4
        /*0098*/ 	.byte	0x02, 0x4a
	.zero		1
	.zero		1


	//----- nvinfo : EIATTR_EXIT_INSTR_OFFSETS
	.align		4
        /*009c*/ 	.byte	0x04, 0x1c
        /*009e*/ 	.short	(.L_2935 - .L_2934)


	//   ....[0]....
.L_2934:
        /*00a0*/ 	.word	0x000042c0


	//   ....[1]....
        /*00a4*/ 	.word	0x00004400


	//----- nvinfo : EIATTR_MAX_THREADS
	.align		4
.L_2935:
        /*00a8*/ 	.byte	0x04, 0x05
        /*00aa*/ 	.short	(.L_2937 - .L_2936)
.L_2936:
        /*00ac*/ 	.word	0x00000200
        /*00b0*/ 	.word	0x00000001
        /*00b4*/ 	.word	0x00000001


	//----- nvinfo : EIATTR_CRS_STACK_SIZE
	.align		4
.L_2937:
        /*00b8*/ 	.byte	0x04, 0x1e
        /*00ba*/ 	.short	(.L_2939 - .L_2938)
.L_2938:
        /*00bc*/ 	.word	0x00000000


	//----- nvinfo : EIATTR_CBANK_PARAM_SIZE
	.align		4
.L_2939:
        /*00c0*/ 	.byte	0x03, 0x19
        /*00c2*/ 	.short	0x06a0


	//----- nvinfo : EIATTR_PARAM_CBANK
	.align		4
        /*00c4*/ 	.byte	0x04, 0x0a
        /*00c6*/ 	.short	(.L_2941 - .L_2940)
	.align		4
.L_2940:
        /*00c8*/ 	.word	index@(.nv.constant0._ZN2at4cuda17kernelHistogram1DIdhlLi1ELi2ELin1ELNS0_23CUDAHistogramMemoryTypeE0EZNS0_21CUDA_tensor_histogramIdhLb1EEEbNS_6TensorES4_S4_lNS_14AccumulateTypeIT0_Lb1EE4typeES8_NS0_13TensorArgTypeES9_S9_EUllE_EEvNS0_6detail10TensorInfoIT_T1_EESF_NSC_IKS6_SE_EElS8_S8_SE_T6_)
        /*00cc*/ 	.short	0x0380
        /*00ce*/ 	.short	0x06a0


	//----- nvinfo : EIATTR_SW_WAR
	.align		4
.L_2941:
        /*00d0*/ 	.byte	0x04, 0x36
        /*00d2*/ 	.short	(.L_2943 - .L_2942)
.L_2942:
        /*00d4*/ 	.word	0x00000008
.L_2943:


//--------------------- .nv.info._ZN2at4cuda17kernelHistogram1DIlhlLi1ELi2ELin1ELNS0_23CUDAHistogramMemoryTypeE1EZNS0_21CUDA_tensor_histogramIlhLb0EEEbNS_6TensorES4_S4_lNS_14AccumulateTypeIT0_Lb1EE4typeES8_NS0_13TensorArgTypeES9_S9_EUllE0_EEvNS0_6detail10TensorInfoIT_T1_EESF_NSC_IKS6_SE_EElS8_S8_SE_T6_ --------------------------
	.section	.nv.info._ZN2at4cuda17kernelHistogram1DIlhlLi1ELi2ELin1ELNS0_23CUDAHistogramMemoryTypeE1EZNS0_21CUDA_tensor_histogramIlhLb0EEEbNS_6TensorES4_S4_lNS_14AccumulateTypeIT0_Lb1EE4typeES8_NS0_13TensorArgTypeES9_S9_EUllE0_EEvNS0_6detail10TensorInfoIT_T1_EESF_NSC_IKS6_SE_EElS8_S8_SE_T6_,"",@"SHT_CUDA_INFO"
	.sectionflags	@""
	.align	4


	//----- nvinfo : EIATTR_CUDA_API_VERSION
	.align		4
        /*0000*/ 	.byte	0x04, 0x37
        /*0002*/ 	.short	(.L_2945 - .L_2944)
.L_2944:
        /*0004*/ 	.word	0x00000082


	//----- nvinfo : EIATTR_KPARAM_INFO
	.align		4
.L_2945:
        /*0008*/ 	.byte	0x04, 0x17
        /*000a*/ 	.short	(.L_2947 - .L_2946)
.L_2946:
        /*000c*/ 	.word	0x00000000
        /*0010*/ 	.short	0x0007
        /*0012*/ 	.short	0x0500
        /*0014*/ 	.byte	0x00, 0xf0, 0x05, 0x00


	//----- nvinfo : EIATTR_KPARAM_INFO
	.align		4
.L_2947:
        /*0018*/ 	.byte	0x04, 0x17
        /*001a*/ 	.short	(.L_2949 - .L_2948)
.L_2948:
        /*001c*/ 	.word	0x00000000
        /*0020*/ 	.short	0x0006
        /*0022*/ 	.short	0x04f8
        /*0024*/ 	.byte	0x00, 0xf0, 0x21, 0x00


	//----- nvinfo : EIATTR_KPARAM_INFO
	.align		4
.L_2949:
        /*0028*/ 	.byte	0x04, 0x17
        /*002a*/ 	.short	(.L_2951 - .L_2950)
.L_2950:
        /*002c*/ 	.word	0x00000000
        /*0030*/ 	.short	0x0005
        /*0032*/ 	.short	0x04f0
        /*0034*/ 	.byte	0x00, 0xf0, 0x21, 0x00


	//----- nvinfo : EIATTR_KPARAM_INFO
	.align		4
.L_2951:
        /*0038*/ 	.byte	0x04, 0x17
        /*003a*/ 	.short	(.L_2953 - .L_2952)
.L_2952:
        /*003c*/ 	.word	0x00000000
        /*0040*/ 	.short	0x0004
        /*0042*/ 	.short	0x04e8
        /*0044*/ 	.byte	0x00, 0xf0, 0x21, 0x00


	//----- nvinfo : EIATTR_KPARAM_INFO
	.align		4
.L_2953:
        /*0048*/ 	.byte	0x04, 0x17
        /*004a*/ 	.short	(.L_2955 - .L_2954)
.L_2954:
        /*004c*/ 	.word	0x00000000
        /*0050*/ 	.short	0x0003
        /*0052*/ 	.short	0x04e0
        /*0054*/ 	.byte	0x00, 0xf0, 0x21, 0x00


	//----- nvinfo : EIATTR_KPARAM_INFO
	.align		4
.L_2955:
        /*0058*/ 	.byte	0x04, 0x17
        /*005a*/ 	.short	(.L_2957 - .L_2956)
.L_2956:
        /*005c*/ 	.word	0x00000000
        /*0060*/ 	.short	0x0002
        /*0062*/ 	.short	0x0340
        /*0064*/ 	.byte	0x00, 0xf0, 0x81, 0x06


	//----- nvinfo : EIATTR_KPARAM_INFO
	.align		4
.L_2957:
        /*0068*/ 	.byte	0x04, 0x17
        /*006a*/ 	.short	(.L_2959 - .L_2958)
.L_2958:
        /*006c*/ 	.word	0x00000000
        /*0070*/ 	.short	0x0001
        /*0072*/ 	.short	0x01a0
        /*0074*/ 	.byte	0x00, 0xf0, 0x81, 0x06


	//----- nvinfo : EIATTR_KPARAM_INFO
	.align		4
.L_2959:
        /*0078*/ 	.byte	0x04, 0x17
        /*007a*/ 	.short	(.L_2961 - .L_2960)
.L_2960:
        /*007c*/ 	.word	0x00000000
        /*0080*/ 	.short	0x0000
        /*0082*/ 	.short	0x0000
        /*0084*/ 	.byte	0x00, 0xf0, 0x81, 0x06


	//----- nvinfo : EIATTR_SPARSE_MMA_MASK
	.align		4
.L_2961:
        /*0088*/ 	.byte	0x03, 0x50
        /*008a*/ 	.short	0x0000


	//----- nvinfo : EIATTR_MAXREG_COUNT
	.align		4
        /*008c*/ 	.byte	0x03, 0x1b
        /*008e*/ 	.short	0x0080


	//----- nvinfo : EIATTR_MERCURY_ISA_VERSION
	.align		4
        /*0090*/ 	.byte	0x03, 0x5f
        /*0092*/ 	.short	0x0101


	//----- nvinfo : EIATTR_VRC_CTA_INIT_COUNT
	.align		4
        /*0094*/ 	.byte	0x02, 0x4a
	.zero		1
	.zero		1


	//----- nvinfo : EIATTR_EXIT_INSTR_OFFSETS
	.align		4
        /*0098*/ 	.byte	0x04, 0x1c
        /*009a*/ 	.short	(.L_2963 - .L_2962)


	//   ....[0]....
.L_2962:
        /*009c*/ 	.word	0x00000080


	//   ....[1]....
        /*00a0*/ 	.word	0x00003c10


	//   ....[2]....
        /*00a4*/ 	.word	0x00004480


	//   ....[3]....
        /*00a8*/ 	.word	0x000054b0


	//----- nvinfo : EIATTR_MAX_THREADS
	.align		4
.L_2963:
        /*00ac*/ 	.byte	0x04, 0x05
        /*00ae*/ 	.short	(.L_2965 - .L_2964)
.L_2964:
        /*00b0*/ 	.word	0x00000200
        /*00b4*/ 	.word	0x00000001
        /*00b8*/ 	.word	0x00000001


	//----- nvinfo : EIATTR_CRS_STACK_SIZE
	.align		4
.L_2965:
        /*00bc*/ 	.byte	0x04, 0x1e
        /*00be*/ 	.short	(.L_2967 - .L_2966)
.L_2966:
        /*00c0*/ 	.word	0x00000000


	//----- nvinfo : EIATTR_CBANK_PARAM_SIZE
	.align		4
.L_2967:
        /*00c4*/ 	.byte	0x03, 0x19
        /*00c6*/ 	.short	0x0501


	//----- nvinfo : EIATTR_PARAM_CBANK
	.align		4
        /*00c8*/ 	.byte	0x04, 0x0a
        /*00ca*/ 	.short	(.L_2969 - .L_2968)
	.align		4
.L_2968:
        /*00cc*/ 	.word	index@(.nv.constant0._ZN2at4cuda17kernelHistogram1DIlhlLi1ELi2ELin1ELNS0_23CUDAHistogramMemoryTypeE1EZNS0_21CUDA_tensor_histogramIlhLb0EEEbNS_6TensorES4_S4_lNS_14AccumulateTypeIT0_Lb1EE4typeES8_NS0_13TensorArgTypeES9_S9_EUllE0_EEvNS0_6detail10TensorInfoIT_T1_EESF_NSC_IKS6_SE_EElS8_S8_SE_T6_)
        /*00d0*/ 	.short	0x0380
        /*00d2*/ 	.short	0x0501


	//----- nvinfo : EIATTR_SW_WAR
	.align		4
.L_2969:
        /*00d4*/ 	.byte	0x04, 0x36
        /*00d6*/ 	.short	(.L_2971 - .L_2970)
.L_2970:
        /*00d8*/ 	.word	0x00000008
.L_2971:


//--------------------- .nv.info._ZN2at4cuda17kernelHistogram1DIlhlLi1ELi2ELin1ELNS0_23CUDAHistogramMemoryTypeE0EZNS0_21CUDA_tensor_histogramIlhLb0EEEbNS_6TensorES4_S4_lNS_14AccumulateTypeIT0_Lb1EE4typeES8_NS0_13TensorArgTypeES9_S9_EUllE0_EEvNS0_6detail10TensorInfoIT_T1_EESF_NSC_IKS6_SE_EElS8_S8_SE_T6_ --------------------------
	.section	.nv.info._ZN2at4cuda17kernelHistogram1DIlhlLi1ELi2ELin1ELNS0_23CUDAHistogramMemoryTypeE0EZNS0_21CUDA_tensor_histogramIlhLb0EEEbNS_6TensorES4_S4_lNS_14AccumulateTypeIT0_Lb1EE4typeES8_NS0_13TensorArgTypeES9_S9_EUllE0_EEvNS0_6detail10TensorInfoIT_T1_EESF_NSC_IKS6_SE_EElS8_S8_SE_T6_,"",@"SHT_CUDA_INFO"
	.sectionflags	@""
	.align	4


	//----- nvinfo : EIATTR_CUDA_API_VERSION
	.align		4
        /*0000*/ 	.byte	0x04, 0x37
        /*0002*/ 	.short	(.L_2973 - .L_2972)
.L_2972:
        /*0004*/ 	.word	0x00000082


	//----- nvinfo : EIATTR_KPARAM_INFO
	.align		4
.L_2973:
        /*0008*/ 	.byte	0x04, 0x17
        /*000a*/ 	.short	(.L_2975 - .L_2974)
.L_2974:
        /*000c*/ 	.word	0x00000000
        /*0010*/ 	.short	0x0007
        /*0012*/ 	.short	0x0500
        /*0014*/ 	.byte	0x00, 0xf0, 0x05, 0x00


	//----- nvinfo : EIATTR_KPARAM_INFO
	.align		4
.L_2975:
        /*0018*/ 	.byte	0x04, 0x17
        /*001a*/ 	.short	(.L_2977 - .L_2976)
.L_2976:
        /*001c*/ 	.word	0x00000000
        /*0020*/ 	.short	0x0006
        /*0022*/ 	.short	0x04f8
        /*0024*/ 	.byte	0x00, 0xf0, 0x21, 0x00


	//----- nvinfo : EIATTR_KPARAM_INFO
	.align		4
.L_2977:
        /*0028*/ 	.byte	0x04, 0x17
        /*002a*/ 	.short	(.L_2979 - .L_2978)
.L_2978:
        /*002c*/ 	.word	0x00000000
        /*0030*/ 	.short	0x0005
        /*0032*/ 	.short	0x04f0
        /*0034*/ 	.byte	0x00, 0xf0, 0x21, 0x00


	//----- nvinfo : EIATTR_KPARAM_INFO
	.align		4
.L_2979:
        /*0038*/ 	.byte	0x04, 0x17
        /*003a*/ 	.short	(.L_2981 - .L_2980)
.L_2980:
        /*003c*/ 	.word	0x00000000
        /*0040*/ 	.short	0x0004
        /*0042*/ 	.short	0x04e8
        /*0044*/ 	.byte	0x00, 0xf0, 0x21, 0x00


	//----- nvinfo : EIATTR_KPARAM_INFO
	.align		4
.L_2981:
        /*0048*/ 	.byte	0x04, 0x17
        /*004a*/ 	.short	(.L_2983 - .L_2982)
.L_2982:
        /*004c*/ 	.word	0x00000000
        /*0050*/ 	.short	0x0003
        /*0052*/ 	.short	0x04e0
        /*0054*/ 	.byte	0x00, 0xf0, 0x21, 0x00


	//----- nvinfo : EIATTR_KPARAM_INFO
	.align		4
.L_2983:
        /*0058*/ 	.byte	0x04, 0x17
        /*005a*/ 	.short	(.L_2985 - .L_2984)
.L_2984:
        /*005c*/ 	.word	0x00000000
        /*0060*/ 	.short	0x0002
        /*0062*/ 	.short	0x0340
        /*0064*/ 	.byte	0x00, 0xf0, 0x81, 0x06


	//----- nvinfo : EIATTR_KPARAM_INFO
	.align		4
.L_2985:
        /*0068*/ 	.byte	0x04, 0x17
        /*006a*/ 	.short	(.L_2987 - .L_2986)
.L_2986:
        /*006c*/ 	.word	0x00000000
        /*0070*/ 	.short	0x0001
        /*0072*/ 	.short	0x01a0
        /*0074*/ 	.byte	0x00, 0xf0, 0x81, 0x06


	//----- nvinfo : EIATTR_KPARAM_INFO
	.align		4
.L_2987:
        /*0078*/ 	.byte	0x04, 0x17
        /*007a*/ 	.short	(.L_2989 - .L_2988)
.L_2988:
        /*007c*/ 	.word	0x00000000
        /*0080*/ 	.short	0x0000
        /*0082*/ 	.short	0x0000
        /*0084*/ 	.byte	0x00, 0xf0, 0x81, 0x06


	//----- nvinfo : EIATTR_SPARSE_MMA_MASK
	.align		4
.L_2989:
        /*0088*/ 	.byte	0x03, 0x50
        /*008a*/ 	.short	0x0000


	//----- nvinfo : EIATTR_MAXREG_COUNT
	.align		4
        /*008c*/ 	.byte	0x03, 0x1b
        /*008e*/ 	.short	0x0080


	//----- nvinfo : EIATTR_NUM_BARRIERS
	.align		4
        /*0090*/ 	.byte	0x02, 0x4c
        /*0092*/ 	.byte	0x01
	.zero		1


	//----- nvinfo : EIATTR_MERCURY_ISA_VERSION
	.align		4
        /*0094*/ 	.byte	0x03, 0x5f
        /*0096*/ 	.short	0x0101


	//----- nvinfo : EIATTR_VRC_CTA_INIT_COUNT
	.align		4
        /*0098*/ 	.byte	0x02, 0x4a
	.zero		1
	.zero		1


	//----- nvinfo : EIATTR_EXIT_INSTR_OFFSETS
	.align		4
        /*009c*/ 	.byte	0x04, 0x1c
        /*009e*/ 	.short	(.L_2991 - .L_2990)


	//   ....[0]....
.L_2990:
        /*00a0*/ 	.word	0x00005cd0


	//   ....[1]....
        /*00a4*/ 	.word	0x00006200


	//   ....[2]....
        /*00a8*/ 	.word	0x00006550


	//----- nvinfo : EIATTR_MAX_THREADS
	.align		4
.L_2991:
        /*00ac*/ 	.byte	0x04, 0x05
        /*00ae*/ 	.short	(.L_2993 - .L_2992)
.L_2992:
        /*00b0*/ 	.word	0x00000200
        /*00b4*/ 	.word	0x00000001
        /*00b8*/ 	.word	0x00000001


	//----- nvinfo : EIATTR_CRS_STACK_SIZE
	.align		4
.L_2993:
        /*00bc*/ 	.byte	0x04, 0x1e
        /*00be*/ 	.short	(.L_2995 - .L_2994)
.L_2994:
        /*00c0*/ 	.word	0x00000000


	//----- nvinfo : EIATTR_CBANK_PARAM_SIZE
	.align		4
.L_2995:
        /*00c4*/ 	.byte	0x03, 0x19
        /*00c6*/ 	.short	0x0501


	//----- nvinfo : EIATTR_PARAM_CBANK
	.align		4
        /*00c8*/ 	.byte	0x04, 0x0a
        /*00ca*/ 	.short	(.L_2997 - .L_2996)
	.align		4
.L_2996:
        /*00cc*/ 	.word	index@(.nv.constant0._ZN2at4cuda17kernelHistogram1DIlhlLi1ELi2ELin1ELNS0_23CUDAHistogramMemoryTypeE0EZNS0_21CUDA_tensor_histogramIlhLb0EEEbNS_6TensorES4_S4_lNS_14AccumulateTypeIT0_Lb1EE4typeES8_NS0_13TensorArgTypeES9_S9_EUllE0_EEvNS0_6detail10TensorInfoIT_T1_EESF_NSC_IKS6_SE_EElS8_S8_SE_T6_)
        /*00d0*/ 	.short	0x0380
        /*00d2*/ 	.short	0x0501


	//----- nvinfo : EIATTR_SW_WAR
	.align		4
.L_2997:
        /*00d4*/ 	.byte	0x04, 0x36
        /*00d6*/ 	.short	(.L_2999 - .L_2998)
.L_2998:
        /*00d8*/ 	.word	0x00000008
.L_2999:


//--------------------- .nv.info._ZN2at4cuda17kernelHistogram1DIlhlLi1ELi2ELin1ELNS0_23CUDAHistogramMemoryTypeE1EZNS0_21CUDA_tensor_histogramIlhLb0EEEbNS_6TensorES4_S4_lNS_14AccumulateTypeIT0_Lb1EE4typeES8_NS0_13TensorArgTypeES9_S9_EUllE_EEvNS0_6detail10TensorInfoIT_T1_EESF_NSC_IKS6_SE_EElS8_S8_SE_T6_ --------------------------
	.section	.nv.info._ZN2at4cuda17kernelHistogram1DIlhlLi1ELi2ELin1ELNS0_23CUDAHistogramMemoryTypeE1EZNS0_21CUDA_tensor_histogramIlhLb0EEEbNS_6TensorES4_S4_lNS_14AccumulateTypeIT0_Lb1EE4typeES8_NS0_13TensorArgTypeES9_S9_EUllE_EEvNS0_6detail10TensorInfoIT_T1_EESF_NSC_IKS6_SE_EElS8_S8_SE_T6_,"",@"SHT_CUDA_INFO"
	.sectionflags	@""
	.align	4


	//----- nvinfo : EIATTR_CUDA_API_VERSION
	.align		4
        /*0000*/ 	.byte	0x04, 0x37
        /*0002*/ 	.short	(.L_3001 - .L_3000)
.L_3000:
        /*0004*/ 	.word	0x00000082


	//----- nvinfo : EIATTR_KPARAM_INFO
	.align		4
.L_3001:
        /*0008*/ 	.byte	0x04, 0x17
        /*000a*/ 	.short	(.L_3003 - .L_3002)
.L_3002:
        /*000c*/ 	.word	0x00000000
        /*0010*/ 	.short	0x0007
        /*0012*/ 	.short	0x0500
        /*0014*/ 	.byte	0x00, 0xf0, 0x81, 0x06


	//----- nvinfo : EIATTR_KPARAM_INFO
	.align		4
.L_3003:
        /*0018*/ 	.byte	0x04, 0x17
        /*001a*/ 	.short	(.L_3005 - .L_3004)
.L_3004:
        /*001c*/ 	.word	0x00000000
        /*0020*/ 	.short	0x0006
        /*0022*/ 	.short	0x04f8
        /*0024*/ 	.byte	0x00, 0xf0, 0x21, 0x00


	//----- nvinfo : EIATTR_KPARAM_INFO
	.align		4
.L_3005:
        /*0028*/ 	.byte	0x04, 0x17
        /*002a*/ 	.short	(.L_3007 - .L_3006)
.L_3006:
        /*002c*/ 	.word	0x00000000
        /*0030*/ 	.short	0x0005
        /*0032*/ 	.short	0x04f0
        /*0034*/ 	.byte	0x00, 0xf0, 0x21, 0x00


	//----- nvinfo : EIATTR_KPARAM_INFO
	.align		4
.L_3007:
        /*0038*/ 	.byte	0x04, 0x17
        /*003a*/ 	.short	(.L_3009 - .L_3008)
.L_3008:
        /*003c*/ 	.word	0x00000000
        /*0040*/ 	.short	0x0004
        /*0042*/ 	.short	0x04e8
        /*0044*/ 	.byte	0x00, 0xf0, 0x21, 0x00


	//----- nvinfo : EIATTR_KPARAM_INFO
	.align		4
.L_3009:
        /*0048*/ 	.byte	0x04, 0x17
        /*004a*/ 	.short	(.L_3011 - .L_3010)
.L_3010:
        /*004c*/ 	.word	0x00000000
        /*0050*/ 	.short	0x0003
        /*0052*/ 	.short	0x04e0
        /*0054*/ 	.byte	0x00, 0xf0, 0x21, 0x00


	//----- nvinfo : EIATTR_KPARAM_INFO
	.align		4
.L_3011:
        /*0058*/ 	.byte	0x04, 0x17
        /*005a*/ 	.short	(.L_3013 - .L_3012)
.L_3012:
        /*005c*/ 	.word	0x00000000
        /*0060*/ 	.short	0x0002
        /*0062*/ 	.short	0x0340
        /*0064*/ 	.byte	0x00, 0xf0, 0x81, 0x06


	//----- nvinfo : EIATTR_KPARAM_INFO
	.align		4
.L_3013:
        /*0068*/ 	.byte	0x04, 0x17
        /*006a*/ 	.short	(.L_3015 - .L_3014)
.L_3014:
        /*006c*/ 	.word	0x00000000
        /*0070*/ 	.short	0x0001
        /*0072*/ 	.short	0x01a0
        /*0074*/ 	.byte	0x00, 0xf0, 0x81, 0x06


	//----- nvinfo : EIATTR_KPARAM_INFO
	.align		4
.L_3015:
        /*0078*/ 	.byte	0x04, 0x17
        /*007a*/ 	.short	(.L_3017 - .L_3016)
.L_3016:
        /*007c*/ 	.word	0x00000000
        /*0080*/ 	.short	0x0000
        /*0082*/ 	.short	0x0000
        /*0084*/ 	.byte	0x00, 0xf0, 0x81, 0x06


	//----- nvinfo : EIATTR_SPARSE_MMA_MASK
	.align		4
.L_3017:
        /*0088*/ 	.byte	0x03, 0x50
        /*008a*/ 	.short	0x0000


	//----- nvinfo : EIATTR_MAXREG_COUNT
	.align		4
        /*008c*/ 	.byte	0x03, 0x1b
        /*008e*/ 	.short	0x0080


	//----- nvinfo : EIATTR_MERCURY_ISA_VERSION
	.align		4
        /*0090*/ 	.byte	0x03, 0x5f
        /*0092*/ 	.short	0x0101


	//----- nvinfo : EIATTR_VRC_CTA_INIT_COUNT
	.align		4
        /*0094*/ 	.byte	0x02, 0x4a
	.zero		1
	.zero		1


	//----- nvinfo : EIATTR_EXIT_INSTR_OFFSETS
	.align		4
        /*0098*/ 	.byte	0x04, 0x1c
        /*009a*/ 	.short	(.L_3019 - .L_3018)


	//   ....[0]....
.L_3018:
        /*009c*/ 	.word	0x00000080


	//   ....[1]....
        /*00a0*/ 	.word	0x00003be0


	//   ....[2]....
        /*00a4*/ 	.word	0x00004500


	//   ....[3]....
        /*00a8*/ 	.word	0x000056b0


	//----- nvinfo : EIATTR_MAX_THREADS
	.align		4
.L_3019:
        /*00ac*/ 	.byte	0x04, 0x05
        /*00ae*/ 	.short	(.L_3021 - .L_3020)
.L_3020:
        /*00b0*/ 	.word	0x00000200
        /*00b4*/ 	.word	0x00000001
        /*00b8*/ 	.word	0x00000001


	//----- nvinfo : EIATTR_CRS_STACK_SIZE
	.align		4
.L_3021:
        /*00bc*/ 	.byte	0x04, 0x1e
        /*00be*/ 	.short	(.L_3023 - .L_3022)
.L_3022:
        /*00c0*/ 	.word	0x00000000


	//----- nvinfo : EIATTR_CBANK_PARAM_SIZE
	.align		4
.L_3023:
        /*00c4*/ 	.byte	0x03, 0x19
        /*00c6*/ 	.short	0x06a0


	//----- nvinfo : EIATTR_PARAM_CBANK
	.align		4
        /*00c8*/ 	.byte	0x04, 0x0a
        /*00ca*/ 	.short	(.L_3025 - .L_3024)
	.align		4
.L_3024:
        /*00cc*/ 	.word	index@(.nv.constant0._ZN2at4cuda17kernelHistogram1DIlhlLi1ELi2ELin1ELNS0_23CUDAHistogramMemoryTypeE1EZNS0_21CUDA_tensor_histogramIlhLb0EEEbNS_6TensorES4_S4_lNS_14AccumulateTypeIT0_Lb1EE4typeES8_NS0_13TensorArgTypeES9_S9_EUllE_EEvNS0_6detail10TensorInfoIT_T1_EESF_NSC_IKS6_SE_EElS8_S8_SE_T6_)
        /*00d0*/ 	.short	0x0380
        /*00d2*/ 	.short	0x06a0


	//----- nvinfo : EIATTR_SW_WAR
	.align		4
.L_3025:
        /*00d4*/ 	.byte	0x04, 0x36
        /*00d6*/ 	.short	(.L_3027 - .L_3026)
.L_3026:
        /*00d8*/ 	.word	0x00000008
.L_3027:


//--------------------- .nv.info._ZN2at4cuda17kernelHistogram1DIlhlLi1ELi2ELin1ELNS0_23CUDAHistogramMemoryTypeE0EZNS0_21CUDA_tensor_histogramIlhLb0EEEbNS_6TensorES4_S4_lNS_14AccumulateTypeIT0_Lb1EE4typeES8_NS0_13TensorArgTypeES9_S9_EUllE_EEvNS0_6detail10TensorInfoIT_T1_EESF_NSC_IKS6_SE_EElS8_S8_SE_T6_ --------------------------
	.section	.nv.info._ZN2at4cuda17kernelHistogram1DIlhlLi1ELi2ELin1ELNS0_23CUDAHistogramMemoryTypeE0EZNS0_21CUDA_tensor_histogramIlhLb0EEEbNS_6TensorES4_S4_lNS_14AccumulateTypeIT0_Lb1EE4typeES8_NS0_13TensorArgTypeES9_S9_EUllE_EEvNS0_6detail10TensorInfoIT_T1_EESF_NSC_IKS6_SE_EElS8_S8_SE_T6_,"",@"SHT_CUDA_INFO"
	.sectionflags	@""
	.align	4


	//----- nvinfo : EIATTR_CUDA_API_VERSION
	.align		4
        /*0000*/ 	.byte	0x04, 0x37
        /*0002*/ 	.short	(.L_3029 - .L_3028)
.L_3028:
        /*0004*/ 	.word	0x00000082


	//----- nvinfo : EIATTR_KPARAM_INFO
	.align		4
.L_3029:
        /*0008*/ 	.byte	0x04, 0x17
        /*000a*/ 	.short	(.L_3031 - .L_3030)
.L_3030:
        /*000c*/ 	.word	0x00000000
        /*0010*/ 	.short	0x0007
        /*0012*/ 	.short	0x0500
        /*0014*/ 	.byte	0x00, 0xf0, 0x81, 0x06


	//----- nvinfo : EIATTR_KPARAM_INFO
	.align		4
.L_3031:
        /*0018*/ 	.byte	0x04, 0x17
        /*001a*/ 	.short	(.L_3033 - .L_3032)
.L_3032:
        /*001c*/ 	.word	0x00000000
        /*0020*/ 	.short	0x0006
        /*0022*/ 	.short	0x04f8
        /*0024*/ 	.byte	0x00, 0xf0, 0x21, 0x00


	//----- nvinfo : EIATTR_KPARAM_INFO
	.align		4
.L_3033:
        /*0028*/ 	.byte	0x04, 0x17
        /*002a*/ 	.short	(.L_3035 - .L_3034)
.L_3034:
        /*002c*/ 	.word	0x00000000
        /*0030*/ 	.short	0x0005
        /*0032*/ 	.short	0x04f0
        /*0034*/ 	.byte	0x00, 0xf0, 0x21, 0x00


	//----- nvinfo : EIATTR_KPARAM_INFO
	.align		4
.L_3035:
        /*0038*/ 	.byte	0x04, 0x17
        /*003a*/ 	.short	(.L_3037 - .L_3036)
.L_3036:
        /*003c*/ 	.word	0x00000000
        /*0040*/ 	.short	0x0004
        /*0042*/ 	.short	0x04e8
        /*0044*/ 	.byte	0x00, 0xf0, 0x21, 0x00


	//----- nvinfo : EIATTR_KPARAM_INFO
	.align		4
.L_3037:
        /*0048*/ 	.byte	0x04, 0x17
        /*004a*/ 	.short	(.L_3039 - .L_3038)
.L_3038:
        /*004c*/ 	.word	0x00000000
        /*0050*/ 	.short	0x0003
        /*0052*/ 	.short	0x04e0
        /*0054*/ 	.byte	0x00, 0xf0, 0x21, 0x00


	//----- nvinfo : EIATTR_KPARAM_INFO
	.align		4
.L_3039:
        /*0058*/ 	.byte	0x04, 0x17
        /*005a*/ 	.short	(.L_3041 - .L_3040)
.L_3040:
        /*005c*/ 	.word	0x00000000
        /*0060*/ 	.short	0x0002
        /*0062*/ 	.short	0x0340
        /*0064*/ 	.byte	0x00, 0xf0, 0x81, 0x06


	//----- nvinfo : EIATTR_KPARAM_INFO
	.align		4
.L_3041:
        /*0068*/ 	.byte	0x04, 0x17
        /*006a*/ 	.short	(.L_3043 - .L_3042)
.L_3042:
        /*006c*/ 	.word	0x00000000
        /*0070*/ 	.short	0x0001
        /*0072*/ 	.short	0x01a0
        /*0074*/ 	.byte	0x00, 0xf0, 0x81, 0x06


	//----- nvinfo : EIATTR_KPARAM_INFO
	.align		4
.L_3043:
        /*0078*/ 	.byte	0x04, 0x17
        /*007a*/ 	.short	(.L_3045 - .L_3044)
.L_3044:
        /*007c*/ 	.word	0x00000000
        /*0080*/ 	.short	0x0000
        /*0082*/ 	.short	0x0000
        /*0084*/ 	.byte	0x00, 0xf0, 0x81, 0x06


	//----- nvinfo : EIATTR_SPARSE_MMA_MASK
	.align		4
.L_3045:
        /*0088*/ 	.byte	0x03, 0x50
        /*008a*/ 	.short	0x0000


	//----- nvinfo : EIATTR_MAXREG_COUNT
	.align		4
        /*008c*/ 	.byte	0x03, 0x1b
        /*008e*/ 	.short	0x0080


	//----- nvinfo : EIATTR_NUM_BARRIERS
	.align		4
        /*0090*/ 	.byte	0x02, 0x4c
        /*0092*/ 	.byte	0x01
	.zero		1


	//----- nvinfo : EIATTR_MERCURY_ISA_VERSION
	.align		4
        /*0094*/ 	.byte	0x03, 0x5f
        /*0096*/ 	.short	0x0101


	//----- nvinfo : EIATTR_VRC_CTA_INIT_COUNT
	.align		4
        /*0098*/ 	.byte	0x02, 0x4a
	.zero		1
	.zero		1


	//----- nvinfo : EIATTR_EXIT_INSTR_OFFSETS
	.align		4
        /*009c*/ 	.byte	0x04, 0x1c
        /*009e*/ 	.short	(.L_3047 - .L_3046)


	//   ....[0]....
.L_3046:
        /*00a0*/ 	.word	0x00006080


	//   ....[1]....
        /*00a4*/ 	.word	0x000065d0


	//   ....[2]....
        /*00a8*/ 	.word	0x00006920


	//----- nvinfo : EIATTR_MAX_THREADS
	.align		4
.L_3047:
        /*00ac*/ 	.byte	0x04, 0x05
        /*00ae*/ 	.short	(.L_3049 - .L_3048)
.L_3048:
        /*00b0*/ 	.word	0x00000200
        /*00b4*/ 	.word	0x00000001
        /*00b8*/ 	.word	0x00000001


	//----- nvinfo : EIATTR_CRS_STACK_SIZE
	.align		4
.L_3049:
        /*00bc*/ 	.byte	0x04, 0x1e
        /*00be*/ 	.short	(.L_3051 - .L_3050)
.L_3050:
        /*00c0*/ 	.word	0x00000000


	//----- nvinfo : EIATTR_CBANK_PARAM_SIZE
	.align		4
.L_3051:
        /*00c4*/ 	.byte	0x03, 0x19
        /*00c6*/ 	.short	0x06a0


	//----- nvinfo : EIATTR_PARAM_CBANK
	.align		4
        /*00c8*/ 	.byte	0x04, 0x0a
        /*00ca*/ 	.short	(.L_3053 - .L_3052)
	.align		4
.L_3052:
        /*00cc*/ 	.word	index@(.nv.constant0._ZN2at4cuda17kernelHistogram1DIlhlLi1ELi2ELin1ELNS0_23CUDAHistogramMemoryTypeE0EZNS0_21CUDA_tensor_histogramIlhLb0EEEbNS_6TensorES4_S4_lNS_14AccumulateTypeIT0_Lb1EE4typeES8_NS0_13TensorArgTypeES9_S9_EUllE_EEvNS0_6detail10TensorInfoIT_T1_EESF_NSC_IKS6_SE_EElS8_S8_SE_T6_)
        /*00d0*/ 	.short	0x0380
        /*00d2*/ 	.short	0x06a0


	//----- nvinfo : EIATTR_SW_WAR
	.align		4
.L_3053:
        /*00d4*/ 	.byte	0x04, 0x36
        /*00d6*/ 	.short	(.L_3055 - .L_3054)
.L_3054:
        /*00d8*/ 	.word	0x00000008
.L_3055:


//--------------------- .nv.info._ZN2at4cuda17kernelHistogram1DIfhlLi1ELi2ELin1ELNS0_23CUDAHistogramMemoryTypeE1EZNS0_21CUDA_tensor_histogramIfhLb1EEEbNS_6TensorES4_S4_lNS_14AccumulateTypeIT0_Lb1EE4typeES8_NS0_13TensorArgTypeES9_S9_EUllE0_EEvNS0_6detail10TensorInfoIT_T1_EESF_NSC_IKS6_SE_EElS8_S8_SE_T6_ --------------------------
	.section	.nv.info._ZN2at4cuda17kernelHistogram1DIfhlLi1ELi2ELin1ELNS0_23CUDAHistogramMemoryTypeE1EZNS0_21CUDA_tensor_histogramIfhLb1EEEbNS_6TensorES4_S4_lNS_14AccumulateTypeIT0_Lb1EE4typeES8_NS0_13TensorArgTypeES9_S9_EUllE0_EEvNS0_6detail10TensorInfoIT_T1_EESF_NSC_IKS6_SE_EElS8_S8_SE_T6_,"",@"SHT_CUDA_INFO"
	.sectionflags	@""
	.align	4


	//----- nvinfo : EIATTR_CUDA_API_VERSION
	.align		4
        /*0000*/ 	.byte	0x04, 0x37
        /*0002*/ 	.short	(.L_3057 - .L_3056)
.L_3056:
        /*0004*/ 	.word	0x00000082


	//----- nvinfo : EIATTR_KPARAM_INFO
	.align		4
.L_3057:
        /*0008*/ 	.byte	0x04, 0x17
        /*000a*/ 	.short	(.L_3059 - .L_3058)
.L_3058:
        /*000c*/ 	.word	0x00000000
        /*0010*/ 	.short	0x0007
        /*0012*/ 	.short	0x0500
        /*0014*/ 	.byte	0x00, 0xf0, 0x05, 0x00


	//----- nvinfo : EIATTR_KPARAM_INFO
	.align		4
.L_3059:
        /*0018*/ 	.byte	0x04, 0x17
        /*001a*/ 	.short	(.L_3061 - .L_3060)
.L_3060:
        /*001c*/ 	.word	0x00000000
        /*0020*/ 	.short	0x0006
        /*0022*/ 	.short	0x04f8
        /*0024*/ 	.byte	0x00, 0xf0, 0x21, 0x00


	//----- nvinfo : EIATTR_KPARAM_INFO
	.align		4
.L_3061:
        /*0028*/ 	.byte	0x04, 0x17
        /*002a*/ 	.short	(.L_3063 - .L_3062)
.L_3062:
        /*002c*/ 	.word	0x00000000
        /*0030*/ 	.short	0x0005
        /*0032*/ 	.short	0x04f0
        /*0034*/ 	.byte	0x00, 0xf0, 0x21, 0x00


	//----- nvinfo : EIATTR_KPARAM_INFO
	.align		4
.L_3063:
        /*0038*/ 	.byte	0x04, 0x17
        /*003a*/ 	.short	(.L_3065 - .L_3064)
.L_3064:
        /*003c*/ 	.word	0x00000000
        /*0040*/ 	.short	0x0004
        /*0042*/ 	.short	0x04e8
        /*0044*/ 	.byte	0x00, 0xf0, 0x21, 0x00


	//----- nvinfo : EIATTR_KPARAM_INFO
	.align		4
.L_3065:
        /*0048*/ 	.byte	0x04, 0x17
        /*004a*/ 	.short	(.L_3067 - .L_3066)
.L_3066:
        /*004c*/ 	.word	0x00000000
        /*0050*/ 	.short	0x0003
        /*0052*/ 	.short	0x04e0
        /*0054*/ 	.byte	0x00, 0xf0, 0x21, 0x00


	//----- nvinfo : EIATTR_KPARAM_INFO
	.align		4
.L_3067:
        /*0058*/ 	.byte	0x04, 0x17
        /*005a*/ 	.short	(.L_3069 - .L_3068)
.L_3068:
        /*005c*/ 	.word	0x00000000
        /*0060*/ 	.short	0x0002
        /*0062*/ 	.short	0x0340
        /*0064*/ 	.byte	0x00, 0xf0, 0x81, 0x06


	//----- nvinfo : EIATTR_KPARAM_INFO
	.align		4
.L_3069:
        /*0068*/ 	.byte	0x04, 0x17
        /*006a*/ 	.short	(.L_3071 - .L_3070)
.L_3070:
        /*006c*/ 	.word	0x00000000
        /*0070*/ 	.short	0x0001
        /*0072*/ 	.short	0x01a0
        /*0074*/ 	.byte	0x00, 0xf0, 0x81, 0x06


	//----- nvinfo : EIATTR_KPARAM_INFO
	.align		4
.L_3071:
        /*0078*/ 	.byte	0x04, 0x17
        /*007a*/ 	.short	(.L_3073 - .L_3072)
.L_3072:
        /*007c*/ 	.word	0x00000000
        /*0080*/ 	.short	0x0000
        /*0082*/ 	.short	0x0000
        /*0084*/ 	.byte	0x00, 0xf0, 0x81, 0x06


	//----- nvinfo : EIATTR_SPARSE_MMA_MASK
	.align		4
.L_3073:
        /*0088*/ 	.byte	0x03, 0x50
        /*008a*/ 	.short	0x0000


	//----- nvinfo : EIATTR_MAXREG_COUNT
	.align		4
        /*008c*/ 	.byte	0x03, 0x1b
        /*008e*/ 	.short	0x0080


	//----- nvinfo : EIATTR_MERCURY_ISA_VERSION
	.align		4
        /*0090*/ 	.byte	0x03, 0x5f
        /*0092*/ 	.short	0x0101


	//----- nvinfo : EIATTR_VRC_CTA_INIT_COUNT
	.align		4
        /*0094*/ 	.byte	0x02, 0x4a
	.zero		1
	.zero		1


	//----- nvinfo : EIATTR_EXIT_INSTR_OFFSETS
	.align		4
        /*0098*/ 	.byte	0x04, 0x1c
        /*009a*/ 	.short	(.L_3075 - .L_3074)


	//   ....[0]....
.L_3074:
        /*009c*/ 	.word	0x00000080


	//   ....[1]....
        /*00a0*/ 	.word	0x00003d20


	//----- nvinfo : EIATTR_MAX_THREADS
	.align		4
.L_3075:
        /*00a4*/ 	.byte	0x04, 0x05
        /*00a6*/ 	.short	(.L_3077 - .L_3076)
.L_3076:
        /*00a8*/ 	.word	0x00000200
        /*00ac*/ 	.word	0x00000001
        /*00b0*/ 	.word	0x00000001


	//----- nvinfo : EIATTR_CRS_STACK_SIZE
	.align		4
.L_3077:
        /*00b4*/ 	.byte	0x04, 0x1e
        /*00b6*/ 	.short	(.L_3079 - .L_3078)
.L_3078:
        /*00b8*/ 	.word	0x00000000


	//----- nvinfo : EIATTR_CBANK_PARAM_SIZE
	.align		4
.L_3079:
        /*00bc*/ 	.byte	0x03, 0x19
        /*00be*/ 	.short	0x0501


	//----- nvinfo : EIATTR_PARAM_CBANK
	.align		4
        /*00c0*/ 	.byte	0x04, 0x0a
        /*00c2*/ 	.short	(.L_3081 - .L_3080)
	.align		4
.L_3080:
        /*00c4*/ 	.word	index@(.nv.constant0._ZN2at4cuda17kernelHistogram1DIfhlLi1ELi2ELin1ELNS0_23CUDAHistogramMemoryTypeE1EZNS0_21CUDA_tensor_histogramIfhLb1EEEbNS_6TensorES4_S4_lNS_14AccumulateTypeIT0_Lb1EE4typeES8_NS0_13TensorArgTypeES9_S9_EUllE0_EEvNS0_6detail10TensorInfoIT_T1_EESF_NSC_IKS6_SE_EElS8_S8_SE_T6_)
        /*00c8*/ 	.short	0x0380
        /*00ca*/ 	.short	0x0501


	//----- nvinfo : EIATTR_SW_WAR
	.align		4
.L_3081:
        /*00cc*/ 	.byte	0x04, 0x36
        /*00ce*/ 	.short	(.L_3083 - .L_3082)
.L_3082:
        /*00d0*/ 	.word	0x00000008
.L_3083:


//--------------------- .nv.info._ZN2at4cuda17kernelHistogram1DIfhlLi1ELi2ELin1ELNS0_23CUDAHistogramMemoryTypeE0EZNS0_21CUDA_tensor_histogramIfhLb1EEEbNS_6TensorES4_S4_lNS_14AccumulateTypeIT0_Lb1EE4typeES8_NS0_13TensorArgTypeES9_S9_EUllE0_EEvNS0_6detail10TensorInfoIT_T1_EESF_NSC_IKS6_SE_EElS8_S8_SE_T6_ --------------------------
	.section	.nv.info._ZN2at4cuda17kernelHistogram1DIfhlLi1ELi2ELin1ELNS0_23CUDAHistogramMemoryTypeE0EZNS0_21CUDA_tensor_histogramIfhLb1EEEbNS_6TensorES4_S4_lNS_14AccumulateTypeIT0_Lb1EE4typeES8_NS0_13TensorArgTypeES9_S9_EUllE0_EEvNS0_6detail10TensorInfoIT_T1_EESF_NSC_IKS6_SE_EElS8_S8_SE_T6_,"",@"SHT_CUDA_INFO"
	.sectionflags	@""
	.align	4


	//----- nvinfo : EIATTR_CUDA_API_VERSION
	.align		4
        /*0000*/ 	.byte	0x04, 0x37
        /*0002*/ 	.short	(.L_3085 - .L_3084)
.L_3084:
        /*0004*/ 	.word	0x00000082


	//----- nvinfo : EIATTR_KPARAM_INFO
	.align		4
.L_3085:
        /*0008*/ 	.byte	0x04, 0x17
        /*000a*/ 	.short	(.L_3087 - .L_3086)
.L_3086:
        /*000c*/ 	.word	0x00000000
        /*0010*/ 	.short	0x0007
        /*0012*/ 	.short	0x0500
        /*0014*/ 	.byte	0x00, 0xf0, 0x05, 0x00


	//----- nvinfo : EIATTR_KPARAM_INFO
	.align		4
.L_3087:
        /*0018*/ 	.byte	0x04, 0x17
        /*001a*/ 	.short	(.L_3089 - .L_3088)
.L_3088:
        /*001c*/ 	.word	0x00000000
        /*0020*/ 	.short	0x0006
        /*0022*/ 	.short	0x04f8
        /*0024*/ 	.byte	0x00, 0xf0, 0x21, 0x00


	//----- nvinfo : EIATTR_KPARAM_INFO
	.align		4
.L_3089:
        /*0028*/ 	.byte	0x04, 0x17
        /*002a*/ 	.short	(.L_3091 - .L_3090)
.L_3090:
        /*002c*/ 	.word	0x00000000
        /*0030*/ 	.short	0x0005
        /*0032*/ 	.short	0x04f0
        /*0034*/ 	.byte	0x00, 0xf0, 0x21, 0x00


	//----- nvinfo : EIATTR_KPARAM_INFO
	.align		4
.L_3091:
        /*0038*/ 	.byte	0x04, 0x17
        /*003a*/ 	.short	(.L_3093 - .L_3092)
.L_3092:
        /*003c*/ 	.word	0x00000000
        /*0040*/ 	.short	0x0004
        /*0042*/ 	.short	0x04e8
        /*0044*/ 	.byte	0x00, 0xf0, 0x21, 0x00


	//----- nvinfo : EIATTR_KPARAM_INFO
	.align		4
.L_3093:
        /*0048*/ 	.byte	0x04, 0x17
        /*004a*/ 	.short	(.L_3095 - .L_3094)
.L_3094:
        /*004c*/ 	.word	0x00000000
        /*0050*/ 	.short	0x0003
        /*0052*/ 	.short	0x04e0
        /*0054*/ 	.byte	0x00, 0xf0, 0x21, 0x00


	//----- nvinfo : EIATTR_KPARAM_INFO
	.align		4
.L_3095:
        /*0058*/ 	.byte	0x04, 0x17
        /*005a*/ 	.short	(.L_3097 - .L_3096)
.L_3096:
        /*005c*/ 	.word	0x00000000
        /*0060*/ 	.short	0x0002
        /*0062*/ 	.short	0x0340
        /*0064*/ 	.byte	0x00, 0xf0, 0x81, 0x06


	//----- nvinfo : EIATTR_KPARAM_INFO
	.align		4
.L_3097:
        /*0068*/ 	.byte	0x04, 0x17
        /*006a*/ 	.short	(.L_3099 - .L_3098)
.L_3098:
        /*006c*/ 	.word	0x00000000
        /*0070*/ 	.short	0x0001
        /*0072*/ 	.short	0x01a0
        /*0074*/ 	.byte	0x00, 0xf0, 0x81, 0x06


	//----- nvinfo : EIATTR_KPARAM_INFO
	.align		4
.L_3099:
        /*0078*/ 	.byte	0x04, 0x17
        /*007a*/ 	.short	(.L_3101 - .L_3100)
.L_3100:
        /*007c*/ 	.word	0x00000000
        /*0080*/ 	.short	0x0000
        /*0082*/ 	.short	0x0000
        /*0084*/ 	.byte	0x00, 0xf0, 0x81, 0x06


	//----- nvinfo : EIATTR_SPARSE_MMA_MASK
	.align		4
.L_3101:
        /*0088*/ 	.byte	0x03, 0x50
        /*008a*/ 	.short	0x0000


	//----- nvinfo : EIATTR_MAXREG_COUNT
	.align		4
        /*008c*/ 	.byte	0x03, 0x1b
        /*008e*/ 	.short	0x0080


	//----- nvinfo : EIATTR_NUM_BARRIERS
	.align		4
        /*0090*/ 	.byte	0x02, 0x4c
        /*0092*/ 	.byte	0x01
	.zero		1


	//----- nvinfo : EIATTR_MERCURY_ISA_VERSION
	.align		4
        /*0094*/ 	.byte	0x03, 0x5f
        /*0096*/ 	.short	0x0101


	//----- nvinfo : EIATTR_VRC_CTA_INIT_COUNT
	.align		4
        /*0098*/ 	.byte	0x02, 0x4a
	.zero		1
	.zero		1


	//----- nvinfo : EIATTR_EXIT_INSTR_OFFSETS
	.align		4
        /*009c*/ 	.byte	0x04, 0x1c
        /*009e*/ 	.short	(.L_3103 - .L_3102)


	//   ....[0]....
.L_3102:
        /*00a0*/ 	.word	0x00004230


	//   ....[1]....
        /*00a4*/ 	.word	0x00004370


	//----- nvinfo : EIATTR_MAX_THREADS
	.align		4
.L_3103:
        /*00a8*/ 	.byte	0x04, 0x05
        /*00aa*/ 	.short	(.L_3105 - .L_3104)
.L_3104:
        /*00ac*/ 	.word	0x00000200
        /*00b0*/ 	.word	0x00000001
        /*00b4*/ 	.word	0x00000001


	//----- nvinfo : EIATTR_CRS_STACK_SIZE
	.align		4
.L_3105:
        /*00b8*/ 	.byte	0x04, 0x1e
        /*00ba*/ 	.short	(.L_3107 - .L_3106)
.L_3106:
        /*00bc*/ 	.word	0x00000000


	//----- nvinfo : EIATTR_CBANK_PARAM_SIZE
	.align		4
.L_3107:
        /*00c0*/ 	.byte	0x03, 0x19
        /*00c2*/ 	.short	0x0501


	//----- nvinfo : EIATTR_PARAM_CBANK
	.align		4
        /*00c4*/ 	.byte	0x04, 0x0a
        /*00c6*/ 	.short	(.L_3109 - .L_3108)
	.align		4
.L_3108:
        /*00c8*/ 	.word	index@(.nv.constant0._ZN2at4cuda17kernelHistogram1DIfhlLi1ELi2ELin1ELNS0_23CUDAHistogramMemoryTypeE0EZNS0_21CUDA_tensor_histogramIfhLb1EEEbNS_6TensorES4_S4_lNS_14AccumulateTypeIT0_Lb1EE4typeES8_NS0_13TensorArgTypeES9_S9_EUllE0_EEvNS0_6detail10TensorInfoIT_T1_EESF_NSC_IKS6_SE_EElS8_S8_SE_T6_)
        /*00cc*/ 	.short	0x0380
        /*00ce*/ 	.short	0x0501


	//----- nvinfo : EIATTR_SW_WAR
	.align		4
.L_3109:
        /*00d0*/ 	.byte	0x04, 0x36
        /*00d2*/ 	.short	(.L_3111 - .L_3110)
.L_3110:
        /*00d4*/ 	.word	0x00000008
.L_3111:


//--------------------- .nv.info._ZN2at4cuda17kernelHistogram1DIfhlLi1ELi2ELin1ELNS0_23CUDAHistogramMemoryTypeE1EZNS0_21CUDA_tensor_histogramIfhLb1EEEbNS_6TensorES4_S4_lNS_14AccumulateTypeIT0_Lb1EE4typeES8_NS0_13TensorArgTypeES9_S9_EUllE_EEvNS0_6detail10TensorInfoIT_T1_EESF_NSC_IKS6_SE_EElS8_S8_SE_T6_ --------------------------
	.section	.nv.info._ZN2at4cuda17kernelHistogram1DIfhlLi1ELi2ELin1ELNS0_23CUDAHistogramMemoryTypeE1EZNS0_21CUDA_tensor_histogramIfhLb1EEEbNS_6TensorES4_S4_lNS_14AccumulateTypeIT0_Lb1EE4typeES8_NS0_13TensorArgTypeES9_S9_EUllE_EEvNS0_6detail10TensorInfoIT_T1_EESF_NSC_IKS6_SE_EElS8_S8_SE_T6_,"",@"SHT_CUDA_INFO"
	.sectionflags	@""
	.align	4


	//----- nvinfo : EIATTR_CUDA_API_VERSION
	.align		4
        /*0000*/ 	.byte	0x04, 0x37
        /*0002*/ 	.short	(.L_3113 - .L_3112)
.L_3112:
        /*0004*/ 	.word	0x00000082


	//----- nvinfo : EIATTR_KPARAM_INFO
	.align		4
.L_3113:
        /*0008*/ 	.byte	0x04, 0x17
        /*000a*/ 	.short	(.L_3115 - .L_3114)
.L_3114:
        /*000c*/ 	.word	0x00000000
        /*0010*/ 	.short	0x0007
        /*0012*/ 	.short	0x0500
        /*0014*/ 	.byte	0x00, 0xf0, 0x81, 0x06


	//----- nvinfo : EIATTR_KPARAM_INFO
	.align		4
.L_3115:
        /*0018*/ 	.byte	0x04, 0x17
        /*001a*/ 	.short	(.L_3117 - .L_3116)
.L_3116:
        /*001c*/ 	.word	0x00000000
        /*0020*/ 	.short	0x0006
        /*0022*/ 	.short	0x04f8
        /*0024*/ 	.byte	0x00, 0xf0, 0x21, 0x00


	//----- nvinfo : EIATTR_KPARAM_INFO
	.align		4
.L_3117:
        /*0028*/ 	.byte	0x04, 0x17
        /*002a*/ 	.short	(.L_3119 - .L_3118)
.L_3118:
        /*002c*/ 	.word	0x00000000
        /*0030*/ 	.short	0x0005
        /*0032*/ 	.short	0x04f0
        /*0034*/ 	.byte	0x00, 0xf0, 0x21, 0x00


	//----- nvinfo : EIATTR_KPARAM_INFO
	.align		4
.L_3119:
        /*0038*/ 	.byte	0x04, 0x17
        /*003a*/ 	.short	(.L_3121 - .L_3120)
.L_3120:
        /*003c*/ 	.word	0x00000000
        /*0040*/ 	.short	0x0004
        /*0042*/ 	.short	0x04e8
        /*0044*/ 	.byte	0x00, 0xf0, 0x21, 0x00


	//----- nvinfo : EIATTR_KPARAM_INFO
	.align		4
.L_3121:
        /*0048*/ 	.byte	0x04, 0x17
        /*004a*/ 	.short	(.L_3123 - .L_3122)
.L_3122:
        /*004c*/ 	.word	0x00000000
        /*0050*/ 	.short	0x0003
        /*0052*/ 	.short	0x04e0
        /*0054*/ 	.byte	0x00, 0xf0, 0x21, 0x00


	//----- nvinfo : EIATTR_KPARAM_INFO
	.align		4
.L_3123:
        /*0058*/ 	.byte	0x04, 0x17
        /*005a*/ 	.short	(.L_3125 - .L_3124)
.L_3124:
        /*005c*/ 	.word	0x00000000
        /*0060*/ 	.short	0x0002
        /*0062*/ 	.short	0x0340
        /*0064*/ 	.byte	0x00, 0xf0, 0x81, 0x06


	//----- nvinfo : EIATTR_KPARAM_INFO
	.align		4
.L_3125:
        /*0068*/ 	.byte	0x04, 0x17
        /*006a*/ 	.short	(.L_3127 - .L_3126)
.L_3126:
        /*006c*/ 	.word	0x00000000
        /*0070*/ 	.short	0x0001
        /*0072*/ 	.short	0x01a0
        /*0074*/ 	.byte	0x00, 0xf0, 0x81, 0x06


	//----- nvinfo : EIATTR_KPARAM_INFO
	.align		4
.L_3127:
        /*0078*/ 	.byte	0x04, 0x17
        /*007a*/ 	.short	(.L_3129 - .L_3128)
.L_3128:
        /*007c*/ 	.word	0x00000000
        /*0080*/ 	.short	0x0000
        /*0082*/ 	.short	0x0000
        /*0084*/ 	.byte	0x00, 0xf0, 0x81, 0x06


	//----- nvinfo : EIATTR_SPARSE_MMA_MASK
	.align		4
.L_3129:
        /*0088*/ 	.byte	0x03, 0x50
        /*008a*/ 	.short	0x0000


	//----- nvinfo : EIATTR_MAXREG_COUNT
	.align		4
        /*008c*/ 	.byte	0x03, 0x1b
        /*008e*/ 	.short	0x0080


	//----- nvinfo : EIATTR_MERCURY_ISA_VERSION
	.align		4
        /*0090*/ 	.byte	0x03, 0x5f
        /*0092*/ 	.short	0x0101


	//----- nvinfo : EIATTR_VRC_CTA_INIT_COUNT
	.align		4
        /*0094*/ 	.byte	0x02, 0x4a
	.zero		1
	.zero		1


	//----- nvinfo : EIATTR_EXIT_INSTR_OFFSETS
	.align		4
        /*0098*/ 	.byte	0x04, 0x1c
        /*009a*/ 	.short	(.L_3131 - .L_3130)


	//   ....[0]....
.L_3130:
        /*009c*/ 	.word	0x00000080


	//   ....[1]....
        /*00a0*/ 	.word	0x00003da0


	//----- nvinfo : EIATTR_MAX_THREADS
	.align		4
.L_3131:
        /*00a4*/ 	.byte	0x04, 0x05
        /*00a6*/ 	.short	(.L_3133 - .L_3132)
.L_3132:
        /*00a8*/ 	.word	0x00000200
        /*00ac*/ 	.word	0x00000001
        /*00b0*/ 	.word	0x00000001


	//----- nvinfo : EIATTR_CRS_STACK_SIZE
	.align		4
.L_3133:
        /*00b4*/ 	.byte	0x04, 0x1e
        /*00b6*/ 	.short	(.L_3135 - .L_3134)
.L_3134:
        /*00b8*/ 	.word	0x00000000


	//----- nvinfo : EIATTR_CBANK_PARAM_SIZE
	.align		4
.L_3135:
        /*00bc*/ 	.byte	0x03, 0x19
        /*00be*/ 	.short	0x06a0


	//----- nvinfo : EIATTR_PARAM_CBANK
	.align		4
        /*00c0*/ 	.byte	0x04, 0x0a
        /*00c2*/ 	.short	(.L_3137 - .L_3136)
	.align		4
.L_3136:
        /*00c4*/ 	.word	index@(.nv.constant0._ZN2at4cuda17kernelHistogram1DIfhlLi1ELi2ELin1ELNS0_23CUDAHistogramMemoryTypeE1EZNS0_21CUDA_tensor_histogramIfhLb1EEEbNS_6TensorES4_S4_lNS_14AccumulateTypeIT0_Lb1EE4typeES8_NS0_13TensorArgTypeES9_S9_EUllE_EEvNS0_6detail10TensorInfoIT_T1_EESF_NSC_IKS6_SE_EElS8_S8_SE_T6_)
        /*00c8*/ 	.short	0x0380
        /*00ca*/ 	.short	0x06a0


	//----- nvinfo : EIATTR_SW_WAR
	.align		4
.L_3137:
        /*00cc*/ 	.byte	0x04, 0x36
        /*00ce*/ 	.short	(.L_3139 - .L_3138)
.L_3138:
        /*00d0*/ 	.word	0x00000008
.L_3139:


//--------------------- .nv.info._ZN2at4cuda17kernelHistogram1DIfhlLi1ELi2ELin1ELNS0_23CUDAHistogramMemoryTypeE0EZNS0_21CUDA_tensor_histogramIfhLb1EEEbNS_6TensorES4_S4_lNS_14AccumulateTypeIT0_Lb1EE4typeES8_NS0_13TensorArgTypeES9_S9_EUllE_EEvNS0_6detail10TensorInfoIT_T1_EESF_NSC_IKS6_SE_EElS8_S8_SE_T6_ --------------------------
	.section	.nv.info._ZN2at4cuda17kernelHistogram1DIfhlLi1ELi2ELin1ELNS0_23CUDAHistogramMemoryTypeE0EZNS0_21CUDA_tensor_histogramIfhLb1EEEbNS_6TensorES4_S4_lNS_14AccumulateTypeIT0_Lb1EE4typeES8_NS0_13TensorArgTypeES9_S9_EUllE_EEvNS0_6detail10TensorInfoIT_T1_EESF_NSC_IKS6_SE_EElS8_S8_SE_T6_,"",@"SHT_CUDA_INFO"
	.sectionflags	@""
	.align	4


	//----- nvinfo : EIATTR_CUDA_API_VERSION
	.align		4
        /*0000*/ 	.byte	0x04, 0x37
        /*0002*/ 	.short	(.L_3141 - .L_3140)
.L_3140:
        /*0004*/ 	.word	0x00000082


	//----- nvinfo : EIATTR_KPARAM_INFO
	.align		4
.L_3141:
        /*0008*/ 	.byte	0x04, 0x17
        /*000a*/ 	.short	(.L_3143 - .L_3142)
.L_3142:
        /*000c*/ 	.word	0x00000000
        /*0010*/ 	.short	0x0007
        /*0012*/ 	.short	0x0500
        /*0014*/ 	.byte	0x00, 0xf0, 0x81, 0x06


	//----- nvinfo : EIATTR_KPARAM_INFO
	.align		4
.L_3143:
        /*0018*/ 	.byte	0x04, 0x17
        /*001a*/ 	.short	(.L_3145 - .L_3144)
.L_3144:
        /*001c*/ 	.word	0x00000000
        /*0020*/ 	.short	0x0006
        /*0022*/ 	.short	0x04f8
        /*0024*/ 	.byte	0x00, 0xf0, 0x21, 0x00


	//----- nvinfo : EIATTR_KPARAM_INFO
	.align		4
.L_3145:
        /*0028*/ 	.byte	0x04, 0x17
        /*002a*/ 	.short	(.L_3147 - .L_3146)
.L_3146:
        /*002c*/ 	.word	0x00000000
        /*0030*/ 	.short	0x0005
        /*0032*/ 	.short	0x04f0
        /*0034*/ 	.byte	0x00, 0xf0, 0x21, 0x00


	//----- nvinfo : EIATTR_KPARAM_INFO
	.align		4
.L_3147:
        /*0038*/ 	.byte	0x04, 0x17
        /*003a*/ 	.short	(.L_3149 - .L_3148)
.L_3148:
        /*003c*/ 	.word	0x00000000
        /*0040*/ 	.short	0x0004
        /*0042*/ 	.short	0x04e8
        /*0044*/ 	.byte	0x00, 0xf0, 0x21, 0x00


	//----- nvinfo : EIATTR_KPARAM_INFO
	.align		4
.L_3149:
        /*0048*/ 	.byte	0x04, 0x17
        /*004a*/ 	.short	(.L_3151 - .L_3150)
.L_3150:
        /*004c*/ 	.word	0x00000000
        /*0050*/ 	.short	0x0003
        /*0052*/ 	.short	0x04e0
        /*0054*/ 	.byte	0x00, 0xf0, 0x21, 0x00


	//----- nvinfo : EIATTR_KPARAM_INFO
	.align		4
.L_3151:
        /*0058*/ 	.byte	0x04, 0x17
        /*005a*/ 	.short	(.L_3153 - .L_3152)
.L_3152:
        /*005c*/ 	.word	0x00000000
        /*0060*/ 	.short	0x0002
        /*0062*/ 	.short	0x0340
        /*0064*/ 	.byte	0x00, 0xf0, 0x81, 0x06


	//----- nvinfo : EIATTR_KPARAM_INFO
	.align		4
.L_3153:
        /*0068*/ 	.byte	0x04, 0x17
        /*006a*/ 	.short	(.L_3155 - .L_3154)
.L_3154:
        /*006c*/ 	.word	0x00000000
        /*0070*/ 	.short	0x0001
        /*0072*/ 	.short	0x01a0
        /*0074*/ 	.byte	0x00, 0xf0, 0x81, 0x06


	//----- nvinfo : EIATTR_KPARAM_INFO
	.align		4
.L_3155:
        /*0078*/ 	.byte	0x04, 0x17
        /*007a*/ 	.short	(.L_3157 - .L_3156)
.L_3156:
        /*007c*/ 	.word	0x00000000
        /*0080*/ 	.short	0x0000
        /*0082*/ 	.short	0x0000
        /*0084*/ 	.byte	0x00, 0xf0, 0x81, 0x06


	//----- nvinfo : EIATTR_SPARSE_MMA_MASK
	.align		4
.L_3157:
        /*0088*/ 	.byte	0x03, 0x50
        /*008a*/ 	.short	0x0000


	//----- nvinfo : EIATTR_MAXREG_COUNT
	.align		4
        /*008c*/ 	.byte	0x03, 0x1b
        /*008e*/ 	.short	0x0080


	//----- nvinfo : EIATTR_NUM_BARRIERS
	.align		4
        /*0090*/ 	.byte	0x02, 0x4c
        /*0092*/ 	.byte	0x01
	.zero		1


	//----- nvinfo : EIATTR_MERCURY_ISA_VERSION
	.align		4
        /*0094*/ 	.byte	0x03, 0x5f
        /*0096*/ 	.short	0x0101


	//----- nvinfo : EIATTR_VRC_CTA_INIT_COUNT
	.align		4
        /*0098*/ 	.byte	0x02, 0x4a
	.zero		1
	.zero		1


	//----- nvinfo : EIATTR_EXIT_INSTR_OFFSETS
	.align		4
        /*009c*/ 	.byte	0x04, 0x1c
        /*009e*/ 	.short	(.L_3159 - .L_3158)


	//   ....[0]....
.L_3158:
        /*00a0*/ 	.word	0x000042c0


	//   ....[1]....
        /*00a4*/ 	.word	0x00004400


	//----- nvinfo : EIATTR_MAX_THREADS
	.align		4
.L_3159:
        /*00a8*/ 	.byte	0x04, 0x05
        /*00aa*/ 	.short	(.L_3161 - .L_3160)
.L_3160:
        /*00ac*/ 	.word	0x00000200
        /*00b0*/ 	.word	0x00000001
        /*00b4*/ 	.word	0x00000001


	//----- nvinfo : EIATTR_CRS_STACK_SIZE
	.align		4
.L_3161:
        /*00b8*/ 	.byte	0x04, 0x1e
        /*00ba*/ 	.short	(.L_3163 - .L_3162)
.L_3162:
        /*00bc*/ 	.word	0x00000000


	//----- nvinfo : EIATTR_CBANK_PARAM_SIZE
	.align		4
.L_3163:
        /*00c0*/ 	.byte	0x03, 0x19
        /*00c2*/ 	.short	0x06a0


	//----- nvinfo : EIATTR_PARAM_CBANK
	.align		4
        /*00c4*/ 	.byte	0x04, 0x0a
        /*00c6*/ 	.short	(.L_3165 - .L_3164)
	.align		4
.L_3164:
        /*00c8*/ 	.word	index@(.nv.constant0._ZN2at4cuda17kernelHistogram1DIfhlLi1ELi2ELin1ELNS0_23CUDAHistogramMemoryTypeE0EZNS0_21CUDA_tensor_histogramIfhLb1EEEbNS_6TensorES4_S4_lNS_14AccumulateTypeIT0_Lb1EE4typeES8_NS0_13TensorArgTypeES9_S9_EUllE_EEvNS0_6detail10TensorInfoIT_T1_EESF_NSC_IKS6_SE_EElS8_S8_SE_T6_)
        /*00cc*/ 	.short	0x0380
        /*00ce*/ 	.short	0x06a0


	//----- nvinfo : EIATTR_SW_WAR
	.align		4
.L_3165:
        /*00d0*/ 	.byte	0x04, 0x36
        /*00d2*/ 	.short	(.L_3167 - .L_3166)
.L_3166:
        /*00d4*/ 	.word	0x00000008
.L_3167:


//--------------------- .nv.callgraph             --------------------------
	.section	.nv.callgraph,"",@"SHT_CUDA_CALLGRAPH"
	.align	4
	.sectionentsize	8
	.align		4
        /*0000*/ 	.word	0x00000000
	.align		4
        /*0004*/ 	.word	0xffffffff
	.align		4
        /*0008*/ 	.word	0x00000000
	.align		4
        /*000c*/ 	.word	0xfffffffe
	.align		4
        /*0010*/ 	.word	0x00000000
	.align		4
        /*0014*/ 	.word	0xfffffffd
	.align		4
        /*0018*/ 	.word	0x00000000
	.align		4
        /*001c*/ 	.word	0xfffffffc


//--------------------- .nv.constant4             --------------------------
	.section	.nv.constant4,"a",@progbits
	.align	8
	.align		8
.nv.constant4:
        /*0000*/ 	.dword	_ZN44_INTERNAL_5a08d5d2_13_SummaryOps_cu_68b272b84cuda3std3__45__cpo5beginE
	.align		8
        /*0008*/ 	.dword	_ZN44_INTERNAL_5a08d5d2_13_SummaryOps_cu_68b272b84cuda3std3__45__cpo3endE
	.align		8
        /*0010*/ 	.dword	_ZN44_INTERNAL_5a08d5d2_13_SummaryOps_cu_68b272b84cuda3std3__45__cpo6cbeginE
	.align		8
        /*0018*/ 	.dword	_ZN44_INTERNAL_5a08d5d2_13_SummaryOps_cu_68b272b84cuda3std3__45__cpo4cendE
	.align		8
        /*0020*/ 	.dword	_ZN44_INTERNAL_5a08d5d2_13_SummaryOps_cu_68b272b84cuda3std3__45__cpo6rbeginE
	.align		8
        /*0028*/ 	.dword	_ZN44_INTERNAL_5a08d5d2_13_SummaryOps_cu_68b272b84cuda3std3__45__cpo4rendE
	.align		8
        /*0030*/ 	.dword	_ZN44_INTERNAL_5a08d5d2_13_SummaryOps_cu_68b272b84cuda3std3__45__cpo7crbeginE
	.align		8
        /*0038*/ 	.dword	_ZN44_INTERNAL_5a08d5d2_13_SummaryOps_cu_68b272b84cuda3std3__45__cpo5crendE
	.align		8
        /*0040*/ 	.dword	_ZN44_INTERNAL_5a08d5d2_13_SummaryOps_cu_68b272b84cuda3std3__446_GLOBAL__N__5a08d5d2_13_SummaryOps_cu_68b272b86ignoreE
	.align		8
        /*0048*/ 	.dword	_ZN44_INTERNAL_5a08d5d2_13_SummaryOps_cu_68b272b84cuda3std3__419piecewise_constructE
	.align		8
        /*0050*/ 	.dword	_ZN44_INTERNAL_5a08d5d2_13_SummaryOps_cu_68b272b84cuda3std3__48in_placeE
	.align		8
        /*0058*/ 	.dword	_ZN44_INTERNAL_5a08d5d2_13_SummaryOps_cu_68b272b84cuda3std3__420unreachable_sentinelE
	.align		8
        /*0060*/ 	.dword	_ZN44_INTERNAL_5a08d5d2_13_SummaryOps_cu_68b272b84cuda3std6ranges3__45__cpo4swapE
	.align		8
        /*0068*/ 	.dword	_ZN44_INTERNAL_5a08d5d2_13_SummaryOps_cu_68b272b84cuda3std6ranges3__45__cpo9iter_moveE
	.align		8
        /*0070*/ 	.dword	_ZN44_INTERNAL_5a08d5d2_13_SummaryOps_cu_68b272b84cuda3std6ranges3__45__cpo5beginE
	.align		8
        /*0078*/ 	.dword	_ZN44_INTERNAL_5a08d5d2_13_SummaryOps_cu_68b272b84cuda3std6ranges3__45__cpo3endE
	.align		8
        /*0080*/ 	.dword	_ZN44_INTERNAL_5a08d5d2_13_SummaryOps_cu_68b272b84cuda3std6ranges3__45__cpo6cbeginE
	.align		8
        /*0088*/ 	.dword	_ZN44_INTERNAL_5a08d5d2_13_SummaryOps_cu_68b272b84cuda3std6ranges3__45__cpo4cendE
	.align		8
        /*0090*/ 	.dword	_ZN44_INTERNAL_5a08d5d2_13_SummaryOps_cu_68b272b84cuda3std6ranges3__45__cpo7advanceE
	.align		8
        /*0098*/ 	.dword	_ZN44_INTERNAL_5a08d5d2_13_SummaryOps_cu_68b272b84cuda3std6ranges3__45__cpo9iter_swapE
	.align		8
        /*00a0*/ 	.dword	_ZN44_INTERNAL_5a08d5d2_13_SummaryOps_cu_68b272b84cuda3std6ranges3__45__cpo4nextE
	.align		8
        /*00a8*/ 	.dword	_ZN44_INTERNAL_5a08d5d2_13_SummaryOps_cu_68b272b84cuda3std6ranges3__45__cpo4prevE
	.align		8
        /*00b0*/ 	.dword	_ZN44_INTERNAL_5a08d5d2_13_SummaryOps_cu_68b272b84cuda3std6ranges3__45__cpo4dataE
	.align		8
        /*00b8*/ 	.dword	_ZN44_INTERNAL_5a08d5d2_13_SummaryOps_cu_68b272b84cuda3std6ranges3__45__cpo5cdataE
	.align		8
        /*00c0*/ 	.dword	_ZN44_INTERNAL_5a08d5d2_13_SummaryOps_cu_68b272b84cuda3std6ranges3__45__cpo4sizeE
	.align		8
        /*00c8*/ 	.dword	_ZN44_INTERNAL_5a08d5d2_13_SummaryOps_cu_68b272b84cuda3std6ranges3__45__cpo5ssizeE
	.align		8
        /*00d0*/ 	.dword	_ZN44_INTERNAL_5a08d5d2_13_SummaryOps_cu_68b272b84cuda3std6ranges3__45__cpo8distanceE
	.align		8
        /*00d8*/ 	.dword	_ZN44_INTERNAL_5a08d5d2_13_SummaryOps_cu_68b272b86thrust24THRUST_300001_SM_1000_NS6system6detail10sequential3seqE


//--------------------- .text._ZN2at4cuda17kernelHistogram1DIfflLi1ELi2ELin1ELNS0_23CUDAHistogramMemoryTypeE1EZNS0_21CUDA_tensor_histogramIffLb0EEEbNS_6TensorES4_S4_lNS_14AccumulateTypeIT0_Lb1EE4typeES8_NS0_13TensorArgTypeES9_S9_EUllE0_EEvNS0_6detail10TensorInfoIT_T1_EESF_NSC_IKS6_SE_EElS8_S8_SE_T6_ --------------------------
	.section	.text._ZN2at4cuda17kernelHistogram1DIfflLi1ELi2ELin1ELNS0_23CUDAHistogramMemoryTypeE1EZNS0_21CUDA_tensor_histogramIffLb0EEEbNS_6TensorES4_S4_lNS_14AccumulateTypeIT0_Lb1EE4typeES8_NS0_13TensorArgTypeES9_S9_EUllE0_EEvNS0_6detail10TensorInfoIT_T1_EESF_NSC_IKS6_SE_EElS8_S8_SE_T6_,"ax",@progbits
	.align	128
        .global         _ZN2at4cuda17kernelHistogram1DIfflLi1ELi2ELin1ELNS0_23CUDAHistogramMemoryTypeE1EZNS0_21CUDA_tensor_histogramIffLb0EEEbNS_6TensorES4_S4_lNS_14AccumulateTypeIT0_Lb1EE4typeES8_NS0_13TensorArgTypeES9_S9_EUllE0_EEvNS0_6detail10TensorInfoIT_T1_EESF_NSC_IKS6_SE_EElS8_S8_SE_T6_
        .type           _ZN2at4cuda17kernelHistogram1DIfflLi1ELi2ELin1ELNS0_23CUDAHistogramMemoryTypeE1EZNS0_21CUDA_tensor_histogramIffLb0EEEbNS_6TensorES4_S4_lNS_14AccumulateTypeIT0_Lb1EE4typeES8_NS0_13TensorArgTypeES9_S9_EUllE0_EEvNS0_6detail10TensorInfoIT_T1_EESF_NSC_IKS6_SE_EElS8_S8_SE_T6_,@function
        .size           _ZN2at4cuda17kernelHistogram1DIfflLi1ELi2ELin1ELNS0_23CUDAHistogramMemoryTypeE1EZNS0_21CUDA_tensor_histogramIffLb0EEEbNS_6TensorES4_S4_lNS_14AccumulateTypeIT0_Lb1EE4typeES8_NS0_13TensorArgTypeES9_S9_EUllE0_EEvNS0_6detail10TensorInfoIT_T1_EESF_NSC_IKS6_SE_EElS8_S8_SE_T6_,(.L_x_6376 - _ZN2at4cuda17kernelHistogram1DIfflLi1ELi2ELin1ELNS0_23CUDAHistogramMemoryTypeE1EZNS0_21CUDA_tensor_histogramIffLb0EEEbNS_6TensorES4_S4_lNS_14AccumulateTypeIT0_Lb1EE4typeES8_NS0_13TensorArgTypeES9_S9_EUllE0_EEvNS0_6detail10TensorInfoIT_T1_EESF_NSC_IKS6_SE_EElS8_S8_SE_T6_)
        .other          _ZN2at4cuda17kernelHistogram1DIfflLi1ELi2ELin1ELNS0_23CUDAHistogramMemoryTypeE1EZNS0_21CUDA_tensor_histogramIffLb0EEEbNS_6TensorES4_S4_lNS_14AccumulateTypeIT0_Lb1EE4typeES8_NS0_13TensorArgTypeES9_S9_EUllE0_EEvNS0_6detail10TensorInfoIT_T1_EESF_NSC_IKS6_SE_EElS8_S8_SE_T6_,@"STO_CUDA_ENTRY STV_DEFAULT"
_ZN2at4cuda17kernelHistogram1DIfflLi1ELi2ELin1ELNS0_23CUDAHistogramMemoryTypeE1EZNS0_21CUDA_tensor_histogramIffLb0EEEbNS_6TensorES4_S4_lNS_14AccumulateTypeIT0_Lb1EE4typeES8_NS0_13TensorArgTypeES9_S9_EUllE0_EEvNS0_6detail10TensorInfoIT_T1_EESF_NSC_IKS6_SE_EElS8_S8_SE_T6_:
.text._ZN2at4cuda17kernelHistogram1DIfflLi1ELi2ELin1ELNS0_23CUDAHistogramMemoryTypeE1EZNS0_21CUDA_tensor_histogramIffLb0EEEbNS_6TensorES4_S4_lNS_14AccumulateTypeIT0_Lb1EE4typeES8_NS0_13TensorArgTypeES9_S9_EUllE0_EEvNS0_6detail10TensorInfoIT_T1_EESF_NSC_IKS6_SE_EElS8_S8_SE_T6_:
[----:B------:R-:W-:Y:S01]  /*0000*/  LDC R1, c[0x0][0x37c] ;  /* 0x0000df00ff017b82 */ /* 0x000fe20000000800 */
[----:B------:R-:W0:Y:S07]  /*0010*/  S2R R0, SR_TID.X ;  /* 0x0000000000007919 */ /* 0x000e2e0000002100 */
[----:B------:R-:W0:Y:S01]  /*0020*/  S2UR UR4, SR_CTAID.X ;  /* 0x00000000000479c3 */ /* 0x000e220000002500 */
[----:B------:R-:W1:Y:S07]  /*0030*/  LDCU.64 UR6, c[0x0][0x870] ;  /* 0x00010e00ff0677ac */ /* 0x000e6e0008000a00 */
[----:B------:R-:W0:Y:S02]  /*0040*/  LDC R5, c[0x0][0x360] ;  /* 0x0000d800ff057b82 */ /* 0x000e240000000800 */
[----:B0-----:R-:W-:-:S05]  /*0050*/  IMAD R3, R5, UR4, R0 ;  /* 0x0000000405037c24 */ /* 0x001fca000f8e0200 */
[----:B-1----:R-:W-:-:S04]  /*0060*/  ISETP.GE.U32.AND P0, PT, R3, UR6, PT ;  /* 0x0000000603007c0c */ /* 0x002fc8000bf06070 */
[----:B------:R-:W-:-:S13]  /*0070*/  ISETP.GE.AND.EX P0, PT, RZ, UR7, PT, P0 ;  /* 0x00000007ff007c0c */ /* 0x000fda000bf06300 */
[----:B------:R-:W-:Y:S05]  /*0080*/  @P0 EXIT ;  /* 0x000000000000094d */ /* 0x000fea0003800000 */
[----:B------:R-:W0:Y:S01]  /*0090*/  LDC.64 R6, c[0x0][0x868] ;  /* 0x00021a00ff067b82 */ /* 0x000e220000000a00 */
[----:B------:R-:W1:Y:S01]  /*00a0*/  LDCU UR4, c[0x0][0x858] ;  /* 0x00010b00ff0477ac */ /* 0x000e620008000800 */
[----:B------:R-:W-:Y:S01]  /*00b0*/  HFMA2 R4, -RZ, RZ, 0, 0 ;  /* 0x00000000ff047431 */ /* 0x000fe200000001ff */
[----:B------:R-:W2:Y:S01]  /*00c0*/  LDCU UR5, c[0x0][0x370] ;  /* 0x00006e00ff0577ac */ /* 0x000ea20008000800 */
[----:B------:R-:W3:Y:S01]  /*00d0*/  LDCU.64 UR8, c[0x0][0x860] ;  /* 0x00010c00ff0877ac */ /* 0x000ee20008000a00 */
[----:B------:R-:W4:Y:S01]  /*00e0*/  LDCU.64 UR10, c[0x0][0x358] ;  /* 0x00006b00ff0a77ac */ /* 0x000f220008000a00 */
[----:B-1----:R-:W-:Y:S02]  /*00f0*/  UIADD3 UR6, UPT, UPT, UR4, -0x1, URZ ;  /* 0xffffffff04067890 */ /* 0x002fe4000fffe0ff */
[----:B------:R-:W-:Y:S01]  /*0100*/  UIADD3 UR4, UPT, UPT, UR4, -0x2, URZ ;  /* 0xfffffffe04047890 */ /* 0x000fe2000fffe0ff */
[----:B--2---:R-:W-:Y:S02]  /*0110*/  IMAD R5, R5, UR5, RZ ;  /* 0x0000000505057c24 */ /* 0x004fe4000f8e02ff */
[----:B0-----:R-:W-:Y:S01]  /*0120*/  FADD.FTZ R2, R7, -R6 ;  /* 0x8000000607027221 */ /* 0x001fe20000010000 */
[----:B------:R-:W-:Y:S01]  /*0130*/  ULOP3.LUT UR7, UR6, 0x7, URZ, 0xc0, !UPT ;  /* 0x0000000706077892 */ /* 0x000fe2000f8ec0ff */
[----:B---3--:R-:W0:Y:S01]  /*0140*/  I2F.S64 R0, UR8 ;  /* 0x0000000800007d12 */ /* 0x008e220008301400 */
[----:B----4-:R-:W-:-:S12]  /*0150*/  ULOP3.LUT UR8, UR6, 0x3, URZ, 0xc0, !UPT ;  /* 0x0000000306087892 */ /* 0x010fd8000f8ec0ff */
.L_x_52:
[----:B-1----:R-:W1:Y:S01]  /*0160*/  LDC R6, c[0x0][0x858] ;  /* 0x00021600ff067b82 */ /* 0x002e620000000800 */
[----:B------:R-:W-:Y:S05]  /*0170*/  YIELD ;  /* 0x0000000000007946 */ /* 0x000fea0003800000 */
[----:B------:R-:W-:Y:S01]  /*0180*/  IMAD.MOV.U32 R14, RZ, RZ, RZ ;  /* 0x000000ffff0e7224 */ /* 0x000fe200078e00ff */
[----:B------:R-:W-:Y:S01]  /*0190*/  MOV R9, RZ ;  /* 0x000000ff00097202 */ /* 0x000fe20000000f00 */
[----:B------:R-:W-:Y:S01]  /*01a0*/  IMAD.MOV.U32 R16, RZ, RZ, R3 ;  /* 0x000000ffff107224 */ /* 0x000fe200078e0003 */
[----:B------:R-:W-:Y:S02]  /*01b0*/  MOV R13, R4 ;  /* 0x00000004000d7202 */ /* 0x000fe40000000f00 */
[----:B-1----:R-:W-:-:S13]  /*01c0*/  ISETP.GE.AND P0, PT, R6, 0x2, PT ;  /* 0x000000020600780c */ /* 0x002fda0003f06270 */
[----:B------:R-:W-:Y:S05]  /*01d0*/  @!P0 BRA `(.L_x_0) ;  /* 0x00000034007c8947 */ /* 0x000fea0003800000 */
[----:B------:R-:W1:Y:S01]  /*01e0*/  LDCU UR5, c[0x0][0x858] ;  /* 0x00010b00ff0577ac */ /* 0x000e620008000800 */
[----:B------:R-:W-:Y:S02]  /*01f0*/  HFMA2 R9, -RZ, RZ, 0, 0 ;  /* 0x00000000ff097431 */ /* 0x000fe400000001ff */
[----:B------:R-:W-:Y:S01]  /*0200*/  IMAD.MOV.U32 R14, RZ, RZ, RZ ;  /* 0x000000ffff0e7224 */ /* 0x000fe200078e00ff */
[----:B------:R-:W-:Y:S01]  /*0210*/  MOV R13, R4 ;  /* 0x00000004000d7202 */ /* 0x000fe20000000f00 */
[----:B------:R-:W-:Y:S01]  /*0220*/  UISETP.GE.U32.AND UP0, UPT, UR4, 0x7, UPT ;  /* 0x000000070400788c */ /* 0x000fe2000bf06070 */
[----:B------:R-:W-:Y:S02]  /*0230*/  IMAD.MOV.U32 R16, RZ, RZ, R3 ;  /* 0x000000ffff107224 */ /* 0x000fe400078e0003 */
[----:B-1----:R-:W-:-:S06]  /*0240*/  IMAD.U32 R12, RZ, RZ, UR5 ;  /* 0x00000005ff0c7e24 */ /* 0x002fcc000f8e00ff */
[----:B------:R-:W-:Y:S05]  /*0250*/  BRA.U !UP0, `(.L_x_1) ;  /* 0x0000001d08247547 */ /* 0x000fea000b800000 */
[----:B------:R-:W-:Y:S01]  /*0260*/  ULOP3.LUT UR5, UR6, 0xfffffff8, URZ, 0xc0, !UPT ;  /* 0xfffffff806057892 */ /* 0x000fe2000f8ec0ff */
[----:B------:R-:W-:Y:S01]  /*0270*/  IADD3 R6, PT, PT, R6, -0x4, RZ ;  /* 0xfffffffc06067810 */ /* 0x000fe20007ffe0ff */
[----:B------:R-:W-:Y:S01]  /*0280*/  IMAD.MOV.U32 R14, RZ, RZ, RZ ;  /* 0x000000ffff0e7224 */ /* 0x000fe200078e00ff */
[----:B------:R-:W-:Y:S01]  /*0290*/  MOV R9, RZ ;  /* 0x000000ff00097202 */ /* 0x000fe20000000f00 */
[----:B------:R-:W-:Y:S01]  /*02a0*/  UIADD3 UR5, UPT, UPT, -UR5, URZ, URZ ;  /* 0x000000ff05057290 */ /* 0x000fe2000fffe1ff */
[----:B------:R-:W-:Y:S01]  /*02b0*/  IMAD.MOV.U32 R16, RZ, RZ, R3 ;  /* 0x000000ffff107224 */ /* 0x000fe200078e0003 */
[----:B------:R-:W-:-:S04]  /*02c0*/  MOV R13, R4 ;  /* 0x00000004000d7202 */ /* 0x000fc80000000f00 */
[----:B------:R-:W-:-:S07]  /*02d0*/  IMAD.U32 R7, RZ, RZ, UR5 ;  /* 0x00000005ff077e24 */ /* 0x000fce000f8e00ff */
.L_x_26:
[----:B------:R-:W-:Y:S01]  /*02e0*/  IADD3 R15, PT, PT, R6, 0x3, RZ ;  /* 0x00000003060f7810 */ /* 0x000fe20007ffe0ff */
[----:B------:R-:W-:Y:S01]  /*02f0*/  UMOV UR5, 0x340 ;  /* 0x0000034000057882 */ /* 0x000fe20000000000 */
[----:B------:R-:W-:Y:S01]  /*0300*/  VIADD R7, R7, 0x8 ;  /* 0x0000000807077836 */ /* 0x000fe20000000000 */
[----:B------:R-:W-:Y:S01]  /*0310*/  BSSY.RECONVERGENT B0, `(.L_x_2) ;  /* 0x000002e000007945 */ /* 0x000fe20003800200 */
[----:B------:R-:W-:-:S03]  /*0320*/  LEA R15, R15, UR5, 0x3 ;  /* 0x000000050f0f7c11 */ /* 0x000fc6000f8e18ff */
[----:B------:R-:W-:Y:S01]  /*0330*/  ISETP.NE.AND P2, PT, R7, RZ, PT ;  /* 0x000000ff0700720c */ /* 0x000fe20003f45270 */
[----:B------:R-:W1:Y:S02]  /*0340*/  LDC.64 R24, c[0x0][R15+0x388] ;  /* 0x0000e2000f187b82 */ /* 0x000e640000000a00 */
[----:B-1----:R-:W-:-:S04]  /*0350*/  LOP3.LUT R8, R13, R25, RZ, 0xfc, !PT ;  /* 0x000000190d087212 */ /* 0x002fc800078efcff */
[----:B------:R-:W-:-:S13]  /*0360*/  ISETP.NE.U32.AND P0, PT, R8, RZ, PT ;  /* 0x000000ff0800720c */ /* 0x000fda0003f05070 */
[----:B------:R-:W-:Y:S05]  /*0370*/  @P0 BRA `(.L_x_3) ;  /* 0x00000000005c0947 */ /* 0x000fea0003800000 */
[----:B------:R-:W1:Y:S01]  /*0380*/  I2F.U32.RP R8, R24 ;  /* 0x0000001800087306 */ /* 0x000e620000209000 */
[----:B------:R-:W-:Y:S01]  /*0390*/  IMAD.MOV R13, RZ, RZ, -R24 ;  /* 0x000000ffff0d7224 */ /* 0x000fe200078e0a18 */
[----:B------:R-:W-:Y:S01]  /*03a0*/  ISETP.NE.U32.AND P3, PT, R24, RZ, PT ;  /* 0x000000ff1800720c */ /* 0x000fe20003f65070 */
[----:B------:R-:W-:-:S05]  /*03b0*/  IMAD.MOV.U32 R29, RZ, RZ, RZ ;  /* 0x000000ffff1d7224 */ /* 0x000fca00078e00ff */
[----:B-1----:R-:W1:Y:S02]  /*03c0*/  MUFU.RCP R8, R8 ;  /* 0x0000000800087308 */ /* 0x002e640000001000 */
[----:B-1----:R-:W-:-:S06]  /*03d0*/  IADD3 R10, PT, PT, R8, 0xffffffe, RZ ;  /* 0x0ffffffe080a7810 */ /* 0x002fcc0007ffe0ff */
[----:B------:R1:W2:Y:S02]  /*03e0*/  F2I.FTZ.U32.TRUNC.NTZ R11, R10 ;  /* 0x0000000a000b7305 */ /* 0x0002a4000021f000 */
[----:B-1----:R-:W-:Y:S02]  /*03f0*/  HFMA2 R10, -RZ, RZ, 0, 0 ;  /* 0x00000000ff0a7431 */ /* 0x002fe400000001ff */
[----:B--2---:R-:W-:-:S04]  /*0400*/  IMAD R13, R13, R11, RZ ;  /* 0x0000000b0d0d7224 */ /* 0x004fc800078e02ff */
[----:B------:R-:W-:Y:S01]  /*0410*/  IMAD.HI.U32 R11, R11, R13, R10 ;  /* 0x0000000d0b0b7227 */ /* 0x000fe200078e000a */
[----:B------:R-:W-:-:S05]  /*0420*/  MOV R13, RZ ;  /* 0x000000ff000d7202 */ /* 0x000fca0000000f00 */
[----:B------:R-:W-:-:S04]  /*0430*/  IMAD.HI.U32 R28, R11, R16, RZ ;  /* 0x000000100b1c7227 */ /* 0x000fc800078e00ff */
[----:B------:R-:W-:-:S04]  /*0440*/  IMAD.MOV R11, RZ, RZ, -R28 ;  /* 0x000000ffff0b7224 */ /* 0x000fc800078e0a1c */
[----:B------:R-:W-:-:S05]  /*0450*/  IMAD R11, R24, R11, R16 ;  /* 0x0000000b180b7224 */ /* 0x000fca00078e0210 */
[----:B------:R-:W-:-:S13]  /*0460*/  ISETP.GE.U32.AND P0, PT, R11, R24, PT ;  /* 0x000000180b00720c */ /* 0x000fda0003f06070 */
[----:B------:R-:W-:Y:S01]  /*0470*/  @P0 IADD3 R11, PT, PT, -R24, R11, RZ ;  /* 0x0000000b180b0210 */ /* 0x000fe20007ffe1ff */
[----:B------:R-:W-:-:S03]  /*0480*/  @P0 VIADD R28, R28, 0x1 ;  /* 0x000000011c1c0836 */ /* 0x000fc60000000000 */
[----:B------:R-:W-:-:S13]  /*0490*/  ISETP.GE.U32.AND P1, PT, R11, R24, PT ;  /* 0x000000180b00720c */ /* 0x000fda0003f26070 */
[----:B------:R-:W-:Y:S02]  /*04a0*/  @P1 IADD3 R28, PT, PT, R28, 0x1, RZ ;  /* 0x000000011c1c1810 */ /* 0x000fe40007ffe0ff */
[----:B------:R-:W-:-:S05]  /*04b0*/  @!P3 LOP3.LUT R28, RZ, R24, RZ, 0x33, !PT ;  /* 0x00000018ff1cb212 */ /* 0x000fca00078e33ff */
[----:B------:R-:W-:-:S04]  /*04c0*/  IMAD.MOV R25, RZ, RZ, -R28 ;  /* 0x000000ffff197224 */ /* 0x000fc800078e0a1c */
[----:B------:R-:W-:Y:S01]  /*04d0*/  IMAD R25, R24, R25, R16 ;  /* 0x0000001918197224 */ /* 0x000fe200078e0210 */
[----:B------:R-:W-:Y:S06]  /*04e0*/  BRA `(.L_x_4) ;  /* 0x0000000000407947 */ /* 0x000fec0003800000 */
.L_x_3:
[----:B------:R-:W-:Y:S01]  /*04f0*/  MOV R26, R16 ;  /* 0x00000010001a7202 */ /* 0x000fe20000000f00 */
[----:B------:R-:W-:Y:S01]  /*0500*/  IMAD.MOV.U32 R20, RZ, RZ, R13 ;  /* 0x000000ffff147224 */ /* 0x000fe200078e000d */
[----:B------:R-:W-:Y:S01]  /*0510*/  MOV R11, R24 ;  /* 0x00000018000b7202 */ /* 0x000fe20000000f00 */
[----:B------:R-:W-:Y:S01]  /*0520*/  IMAD.MOV.U32 R10, RZ, RZ, R25 ;  /* 0x000000ffff0a7224 */ /* 0x000fe200078e0019 */
[----:B------:R-:W-:-:S07]  /*0530*/  MOV R8, 0x550 ;  /* 0x0000055000087802 */ /* 0x000fce0000000f00 */
[----:B0-----:R-:W-:Y:S05]  /*0540*/  CALL.REL.NOINC `($__internal_0_$__cuda_sm20_div_s64) ;  /* 0x0000003400587944 */ /* 0x001fea0003c00000 */
[-C--:B------:R-:W-:Y:S01]  /*0550*/  IADD3 R21, P0, PT, RZ, -R18.reuse, RZ ;  /* 0x80000012ff157210 */ /* 0x080fe20007f1e0ff */
[----:B------:R-:W-:Y:S01]  /*0560*/  IMAD.MOV.U32 R12, RZ, RZ, R16 ;  /* 0x000000ffff0c7224 */ /* 0x000fe200078e0010 */
[----:B------:R-:W-:Y:S01]  /*0570*/  MOV R28, R18 ;  /* 0x00000012001c7202 */ /* 0x000fe20000000f00 */
[----:B------:R-:W-:Y:S01]  /*0580*/  IMAD.MOV.U32 R29, RZ, RZ, R19 ;  /* 0x000000ffff1d7224 */ /* 0x000fe200078e0013 */
[----:B------:R-:W-:Y:S01]  /*0590*/  IADD3.X R17, PT, PT, RZ, ~R19, RZ, P0, !PT ;  /* 0x80000013ff117210 */ /* 0x000fe200007fe4ff */
[----:B------:R-:W-:-:S04]  /*05a0*/  IMAD.WIDE.U32 R10, R24, R21, R12 ;  /* 0x00000015180a7225 */ /* 0x000fc800078e000c */
[----:B------:R-:W-:-:S04]  /*05b0*/  IMAD R17, R17, R24, RZ ;  /* 0x0000001811117224 */ /* 0x000fc800078e02ff */
[----:B------:R-:W-:Y:S01]  /*05c0*/  IMAD R17, R25, R21, R17 ;  /* 0x0000001519117224 */ /* 0x000fe200078e0211 */
[----:B------:R-:W-:-:S03]  /*05d0*/  MOV R25, R10 ;  /* 0x0000000a00197202 */ /* 0x000fc60000000f00 */
[----:B------:R-:W-:-:S07]  /*05e0*/  IMAD.IADD R13, R11, 0x1, R17 ;  /* 0x000000010b0d7824 */ /* 0x000fce00078e0211 */
.L_x_4:
[----:B------:R-:W-:Y:S05]  /*05f0*/  BSYNC.RECONVERGENT B0 ;  /* 0x0000000000007941 */ /* 0x000fea0003800200 */
.L_x_2:
[----:B------:R-:W-:Y:S01]  /*0600*/  IADD3 R12, PT, PT, R6, 0x2, RZ ;  /* 0x00000002060c7810 */ /* 0x000fe20007ffe0ff */
[----:B------:R-:W-:Y:S01]  /*0610*/  UMOV UR5, 0x340 ;  /* 0x0000034000057882 */ /* 0x000fe20000000000 */
[----:B------:R1:W2:Y:S01]  /*0620*/  LDC.64 R10, c[0x0][R15+0x450] ;  /* 0x000114000f0a7b82 */ /* 0x0002a20000000a00 */
[----:B------:R-:W-:Y:S01]  /*0630*/  BSSY.RECONVERGENT B0, `(.L_x_5) ;  /* 0x0000034000007945 */ /* 0x000fe20003800200 */
[----:B------:R-:W-:-:S06]  /*0640*/  LEA R12, R12, UR5, 0x3 ;  /* 0x000000050c0c7c11 */ /* 0x000fcc000f8e18ff */
[----:B------:R-:W3:Y:S01]  /*0650*/  LDC.64 R16, c[0x0][R12+0x388] ;  /* 0x0000e2000c107b82 */ /* 0x000ee20000000a00 */
[----:B-1----:R-:W-:Y:S02]  /*0660*/  IMAD.MOV.U32 R15, RZ, RZ, R9 ;  /* 0x000000ffff0f7224 */ /* 0x002fe400078e0009 */
[-C--:B--2---:R-:W-:Y:S02]  /*0670*/  IMAD R11, R11, R25.reuse, RZ ;  /* 0x000000190b0b7224 */ /* 0x084fe400078e02ff */
[----:B------:R-:W-:-:S04]  /*0680*/  IMAD.WIDE.U32 R24, R10, R25, R14 ;  /* 0x000000190a187225 */ /* 0x000fc800078e000e */
[----:B------:R-:W-:Y:S01]  /*0690*/  IMAD R11, R10, R13, R11 ;  /* 0x0000000d0a0b7224 */ /* 0x000fe200078e020b */
[----:B---3--:R-:W-:-:S04]  /*06a0*/  LOP3.LUT R8, R29, R17, RZ, 0xfc, !PT ;  /* 0x000000111d087212 */ /* 0x008fc800078efcff */
[----:B------:R-:W-:Y:S02]  /*06b0*/  IADD3 R9, PT, PT, R25, R11, RZ ;  /* 0x0000000b19097210 */ /* 0x000fe40007ffe0ff */
[----:B------:R-:W-:-:S13]  /*06c0*/  ISETP.NE.U32.AND P0, PT, R8, RZ, PT ;  /* 0x000000ff0800720c */ /* 0x000fda0003f05070 */
[----:B------:R-:W-:Y:S05]  /*06d0*/  @P0 BRA `(.L_x_6) ;  /* 0x0000000000600947 */ /* 0x000fea0003800000 */
[----:B------:R-:W1:Y:S01]  /*06e0*/  I2F.U32.RP R8, R16 ;  /* 0x0000001000087306 */ /* 0x000e620000209000 */
[----:B------:R-:W-:Y:S01]  /*06f0*/  IADD3 R13, PT, PT, RZ, -R16, RZ ;  /* 0x80000010ff0d7210 */ /* 0x000fe20007ffe0ff */
[----:B------:R-:W-:Y:S01]  /*0700*/  IMAD.MOV.U32 R21, RZ, RZ, RZ ;  /* 0x000000ffff157224 */ /* 0x000fe200078e00ff */
[----:B------:R-:W-:Y:S01]  /*0710*/  ISETP.NE.U32.AND P3, PT, R16, RZ, PT ;  /* 0x000000ff1000720c */ /* 0x000fe20003f65070 */
[----:B------:R-:W-:-:S04]  /*0720*/  IMAD.MOV.U32 R17, RZ, RZ, RZ ;  /* 0x000000ffff117224 */ /* 0x000fc800078e00ff */
[----:B-1----:R-:W1:Y:S02]  /*0730*/  MUFU.RCP R8, R8 ;  /* 0x0000000800087308 */ /* 0x002e640000001000 */
[----:B-1----:R-:W-:-:S06]  /*0740*/  VIADD R10, R8, 0xffffffe ;  /* 0x0ffffffe080a7836 */ /* 0x002fcc0000000000 */
[----:B------:R1:W2:Y:S02]  /*0750*/  F2I.FTZ.U32.TRUNC.NTZ R11, R10 ;  /* 0x0000000a000b7305 */ /* 0x0002a4000021f000 */
[----:B-1----:R-:W-:Y:S02]  /*0760*/  IMAD.MOV.U32 R10, RZ, RZ, RZ ;  /* 0x000000ffff0a7224 */ /* 0x002fe400078e00ff */
[----:B--2---:R-:W-:-:S04]  /*0770*/  IMAD R13, R13, R11, RZ ;  /* 0x0000000b0d0d7224 */ /* 0x004fc800078e02ff */
[----:B------:R-:W-:-:S06]  /*0780*/  IMAD.HI.U32 R11, R11, R13, R10 ;  /* 0x0000000d0b0b7227 */ /* 0x000fcc00078e000a */
[----:B------:R-:W-:-:S05]  /*0790*/  IMAD.HI.U32 R11, R11, R28, RZ ;  /* 0x0000001c0b0b7227 */ /* 0x000fca00078e00ff */
[----:B------:R-:W-:-:S05]  /*07a0*/  IADD3 R13, PT, PT, -R11, RZ, RZ ;  /* 0x000000ff0b0d7210 */ /* 0x000fca0007ffe1ff */
[----:B------:R-:W-:-:S05]  /*07b0*/  IMAD R13, R16, R13, R28 ;  /* 0x0000000d100d7224 */ /* 0x000fca00078e021c */
[----:B------:R-:W-:-:S13]  /*07c0*/  ISETP.GE.U32.AND P0, PT, R13, R16, PT ;  /* 0x000000100d00720c */ /* 0x000fda0003f06070 */
[----:B------:R-:W-:Y:S01]  /*07d0*/  @P0 IMAD.IADD R13, R13, 0x1, -R16 ;  /* 0x000000010d0d0824 */ /* 0x000fe200078e0a10 */
[----:B------:R-:W-:-:S04]  /*07e0*/  @P0 IADD3 R11, PT, PT, R11, 0x1, RZ ;  /* 0x000000010b0b0810 */ /* 0x000fc80007ffe0ff */
[----:B------:R-:W-:-:S13]  /*07f0*/  ISETP.GE.U32.AND P1, PT, R13, R16, PT ;  /* 0x000000100d00720c */ /* 0x000fda0003f26070 */
[----:B------:R-:W-:Y:S01]  /*0800*/  @P1 VIADD R11, R11, 0x1 ;  /* 0x000000010b0b1836 */ /* 0x000fe20000000000 */
[----:B------:R-:W-:-:S04]  /*0810*/  @!P3 LOP3.LUT R11, RZ, R16, RZ, 0x33, !PT ;  /* 0x00000010ff0bb212 */ /* 0x000fc800078e33ff */
[----:B------:R-:W-:-:S05]  /*0820*/  IADD3 R29, PT, PT, -R11, RZ, RZ ;  /* 0x000000ff0b1d7210 */ /* 0x000fca0007ffe1ff */
[----:B------:R-:W-:Y:S01]  /*0830*/  IMAD R29, R16, R29, R28 ;  /* 0x0000001d101d7224 */ /* 0x000fe200078e021c */
[----:B------:R-:W-:Y:S01]  /*0840*/  MOV R16, R11 ;  /* 0x0000000b00107202 */ /* 0x000fe20000000f00 */
[----:B------:R-:W-:Y:S06]  /*0850*/  BRA `(.L_x_7) ;  /* 0x0000000000447947 */ /* 0x000fec0003800000 */
.L_x_6:
[----:B------:R-:W-:Y:S01]  /*0860*/  MOV R26, R28 ;  /* 0x0000001c001a7202 */ /* 0x000fe20000000f00 */
[----:B------:R-:W-:Y:S01]  /*0870*/  IMAD.MOV.U32 R20, RZ, RZ, R29 ;  /* 0x000000ffff147224 */ /* 0x000fe200078e001d */
[----:B------:R-:W-:Y:S01]  /*0880*/  MOV R11, R16 ;  /* 0x00000010000b7202 */ /* 0x000fe20000000f00 */
[----:B------:R-:W-:Y:S01]  /*0890*/  IMAD.MOV.U32 R10, RZ, RZ, R17 ;  /* 0x000000ffff0a7224 */ /* 0x000fe200078e0011 */
[----:B------:R-:W-:-:S07]  /*08a0*/  MOV R8, 0x8c0 ;  /* 0x000008c000087802 */ /* 0x000fce0000000f00 */
[----:B0-----:R-:W-:Y:S05]  /*08b0*/  CALL.REL.NOINC `($__internal_0_$__cuda_sm20_div_s64) ;  /* 0x00000030007c7944 */ /* 0x001fea0003c00000 */
[----:B------:R-:W-:Y:S01]  /*08c0*/  IADD3 R15, P0, PT, RZ, -R18, RZ ;  /* 0x80000012ff0f7210 */ /* 0x000fe20007f1e0ff */
[----:B------:R-:W-:Y:S01]  /*08d0*/  IMAD.MOV.U32 R10, RZ, RZ, R28 ;  /* 0x000000ffff0a7224 */ /* 0x000fe200078e001c */
[----:B------:R-:W-:Y:S02]  /*08e0*/  MOV R11, R29 ;  /* 0x0000001d000b7202 */ /* 0x000fe40000000f00 */
[----:B------:R-:W-:Y:S01]  /*08f0*/  IADD3.X R13, PT, PT, RZ, ~R19, RZ, P0, !PT ;  /* 0x80000013ff0d7210 */ /* 0x000fe200007fe4ff */
[----:B------:R-:W-:-:S04]  /*0900*/  IMAD.WIDE.U32 R10, R16, R15, R10 ;  /* 0x0000000f100a7225 */ /* 0x000fc800078e000a */
[----:B------:R-:W-:Y:S02]  /*0910*/  IMAD R13, R13, R16, RZ ;  /* 0x000000100d0d7224 */ /* 0x000fe400078e02ff */
[----:B------:R-:W-:Y:S02]  /*0920*/  IMAD.MOV.U32 R29, RZ, RZ, R10 ;  /* 0x000000ffff1d7224 */ /* 0x000fe400078e000a */
[----:B------:R-:W-:Y:S01]  /*0930*/  IMAD R13, R17, R15, R13 ;  /* 0x0000000f110d7224 */ /* 0x000fe200078e020d */
[----:B------:R-:W-:Y:S01]  /*0940*/  MOV R17, R19 ;  /* 0x0000001300117202 */ /* 0x000fe20000000f00 */
[----:B------:R-:W-:-:S03]  /*0950*/  IMAD.MOV.U32 R16, RZ, RZ, R18 ;  /* 0x000000ffff107224 */ /* 0x000fc600078e0012 */
[----:B------:R-:W-:-:S07]  /*0960*/  IADD3 R21, PT, PT, R11, R13, RZ ;  /* 0x0000000d0b157210 */ /* 0x000fce0007ffe0ff */
.L_x_7:
[----:B------:R-:W-:Y:S05]  /*0970*/  BSYNC.RECONVERGENT B0 ;  /* 0x0000000000007941 */ /* 0x000fea0003800200 */
.L_x_5:
[----:B------:R-:W-:Y:S01]  /*0980*/  VIADD R13, R6, 0x1 ;  /* 0x00000001060d7836 */ /* 0x000fe20000000000 */
[----:B------:R-:W-:Y:S01]  /*0990*/  UMOV UR5, 0x340 ;  /* 0x0000034000057882 */ /* 0x000fe20000000000 */
[----:B------:R-:W1:Y:S01]  /*09a0*/  LDC.64 R10, c[0x0][R12+0x450] ;  /* 0x000114000c0a7b82 */ /* 0x000e620000000a00 */
[----:B------:R-:W-:Y:S01]  /*09b0*/  MOV R8, R24 ;  /* 0x0000001800087202 */ /* 0x000fe20000000f00 */
[----:B------:R-:W-:Y:S01]  /*09c0*/  BSSY.RECONVERGENT B0, `(.L_x_8) ;  /* 0x0000033000007945 */ /* 0x000fe20003800200 */
[----:B------:R-:W-:-:S05]  /*09d0*/  LEA R13, R13, UR5, 0x3 ;  /* 0x000000050d0d7c11 */ /* 0x000fca000f8e18ff */
[----:B------:R-:W2:Y:S01]  /*09e0*/  LDC.64 R14, c[0x0][R13+0x388] ;  /* 0x0000e2000d0e7b82 */ /* 0x000ea20000000a00 */
[-C--:B-1----:R-:W-:Y:S02]  /*09f0*/  IMAD R11, R11, R29.reuse, RZ ;  /* 0x0000001d0b0b7224 */ /* 0x082fe400078e02ff */
[----:B------:R-:W-:-:S04]  /*0a00*/  IMAD.WIDE.U32 R24, R10, R29, R8 ;  /* 0x0000001d0a187225 */ /* 0x000fc800078e0008 */
[----:B------:R-:W-:Y:S01]  /*0a10*/  IMAD R11, R10, R21, R11 ;  /* 0x000000150a0b7224 */ /* 0x000fe200078e020b */
[----:B--2---:R-:W-:-:S03]  /*0a20*/  LOP3.LUT R18, R17, R15, RZ, 0xfc, !PT ;  /* 0x0000000f11127212 */ /* 0x004fc600078efcff */
[----:B------:R-:W-:Y:S01]  /*0a30*/  IMAD.IADD R9, R25, 0x1, R11 ;  /* 0x0000000119097824 */ /* 0x000fe200078e020b */
[----:B------:R-:W-:-:S13]  /*0a40*/  ISETP.NE.U32.AND P0, PT, R18, RZ, PT ;  /* 0x000000ff1200720c */ /* 0x000fda0003f05070 */
[----:B------:R-:W-:Y:S05]  /*0a50*/  @P0 BRA `(.L_x_9) ;  /* 0x0000000000600947 */ /* 0x000fea0003800000 */
[----:B------:R-:W1:Y:S01]  /*0a60*/  I2F.U32.RP R8, R14 ;  /* 0x0000000e00087306 */ /* 0x000e620000209000 */
[----:B------:R-:W-:Y:S01]  /*0a70*/  IMAD.MOV R15, RZ, RZ, -R14 ;  /* 0x000000ffff0f7224 */ /* 0x000fe200078e0a0e */
[----:B------:R-:W-:Y:S01]  /*0a80*/  ISETP.NE.U32.AND P3, PT, R14, RZ, PT ;  /* 0x000000ff0e00720c */ /* 0x000fe20003f65070 */
[----:B------:R-:W-:Y:S01]  /*0a90*/  HFMA2 R17, -RZ, RZ, 0, 0 ;  /* 0x00000000ff117431 */ /* 0x000fe200000001ff */
[----:B------:R-:W-:-:S04]  /*0aa0*/  MOV R21, RZ ;  /* 0x000000ff00157202 */ /* 0x000fc80000000f00 */
[----:B-1----:R-:W1:Y:S02]  /*0ab0*/  MUFU.RCP R8, R8 ;  /* 0x0000000800087308 */ /* 0x002e640000001000 */
[----:B-1----:R-:W-:-:S06]  /*0ac0*/  IADD3 R10, PT, PT, R8, 0xffffffe, RZ ;  /* 0x0ffffffe080a7810 */ /* 0x002fcc0007ffe0ff */
[----:B------:R1:W2:Y:S02]  /*0ad0*/  F2I.FTZ.U32.TRUNC.NTZ R11, R10 ;  /* 0x0000000a000b7305 */ /* 0x0002a4000021f000 */
[----:B-1----:R-:W-:Y:S02]  /*0ae0*/  HFMA2 R10, -RZ, RZ, 0, 0 ;  /* 0x00000000ff0a7431 */ /* 0x002fe400000001ff */
[----:B--2---:R-:W-:-:S04]  /*0af0*/  IMAD R15, R15, R11, RZ ;  /* 0x0000000b0f0f7224 */ /* 0x004fc800078e02ff */
[----:B------:R-:W-:-:S06]  /*0b00*/  IMAD.HI.U32 R11, R11, R15, R10 ;  /* 0x0000000f0b0b7227 */ /* 0x000fcc00078e000a */
        /* <DEDUP_REMOVED lines=10> */
[----:B------:R-:W-:Y:S02]  /*0bb0*/  IMAD R23, R14, R23, R16 ;  /* 0x000000170e177224 */ /* 0x000fe400078e0210 */
[----:B------:R-:W-:Y:S01]  /*0bc0*/  IMAD.MOV.U32 R16, RZ, RZ, R11 ;  /* 0x000000ffff107224 */ /* 0x000fe200078e000b */
[----:B------:R-:W-:Y:S06]  /*0bd0*/  BRA `(.L_x_10) ;  /* 0x0000000000447947 */ /* 0x000fec0003800000 */
.L_x_9:
[----:B------:R-:W-:Y:S01]  /*0be0*/  IMAD.MOV.U32 R26, RZ, RZ, R16 ;  /* 0x000000ffff1a7224 */ /* 0x000fe200078e0010 */
[----:B------:R-:W-:Y:S01]  /*0bf0*/  MOV R20, R17 ;  /* 0x0000001100147202 */ /* 0x000fe20000000f00 */
[----:B------:R-:W-:Y:S01]  /*0c00*/  IMAD.MOV.U32 R11, RZ, RZ, R14 ;  /* 0x000000ffff0b7224 */ /* 0x000fe200078e000e */
[----:B------:R-:W-:Y:S02]  /*0c10*/  MOV R10, R15 ;  /* 0x0000000f000a7202 */ /* 0x000fe40000000f00 */
[----:B------:R-:W-:-:S07]  /*0c20*/  MOV R8, 0xc40 ;  /* 0x00000c4000087802 */ /* 0x000fce0000000f00 */
[----:B0-----:R-:W-:Y:S05]  /*0c30*/  CALL.REL.NOINC `($__internal_0_$__cuda_sm20_div_s64) ;  /* 0x0000002c009c7944 */ /* 0x001fea0003c00000 */
[----:B------:R-:W-:Y:S01]  /*0c40*/  IADD3 R23, P0, PT, RZ, -R18, RZ ;  /* 0x80000012ff177210 */ /* 0x000fe20007f1e0ff */
[----:B------:R-:W-:Y:S01]  /*0c50*/  IMAD.MOV.U32 R11, RZ, RZ, R17 ;  /* 0x000000ffff0b7224 */ /* 0x000fe200078e0011 */
[----:B------:R-:W-:Y:S01]  /*0c60*/  MOV R10, R16 ;  /* 0x00000010000a7202 */ /* 0x000fe20000000f00 */
[--C-:B------:R-:W-:Y:S01]  /*0c70*/  IMAD.MOV.U32 R17, RZ, RZ, R19.reuse ;  /* 0x000000ffff117224 */ /* 0x100fe200078e0013 */
[----:B------:R-:W-:Y:S01]  /*0c80*/  MOV R16, R18 ;  /* 0x0000001200107202 */ /* 0x000fe20000000f00 */
[----:B------:R-:W-:Y:S02]  /*0c90*/  IMAD.X R21, RZ, RZ, ~R19, P0 ;  /* 0x000000ffff157224 */ /* 0x000fe400000e0e13 */
[----:B------:R-:W-:-:S04]  /*0ca0*/  IMAD.WIDE.U32 R10, R14, R23, R10 ;  /* 0x000000170e0a7225 */ /* 0x000fc800078e000a */
[----:B------:R-:W-:-:S04]  /*0cb0*/  IMAD R21, R21, R14, RZ ;  /* 0x0000000e15157224 */ /* 0x000fc800078e02ff */
[----:B------:R-:W-:Y:S01]  /*0cc0*/  IMAD R21, R15, R23, R21 ;  /* 0x000000170f157224 */ /* 0x000fe200078e0215 */
[----:B------:R-:W-:-:S03]  /*0cd0*/  MOV R23, R10 ;  /* 0x0000000a00177202 */ /* 0x000fc60000000f00 */
[----:B------:R-:W-:-:S07]  /*0ce0*/  IMAD.IADD R21, R11, 0x1, R21 ;  /* 0x000000010b157824 */ /* 0x000fce00078e0215 */
.L_x_10:
[----:B------:R-:W-:Y:S05]  /*0cf0*/  BSYNC.RECONVERGENT B0 ;  /* 0x0000000000007941 */ /* 0x000fea0003800200 */
.L_x_8:
[----:B------:R-:W-:Y:S01]  /*0d00*/  UMOV UR5, 0x340 ;  /* 0x0000034000057882 */ /* 0x000fe20000000000 */
[----:B------:R-:W1:Y:S01]  /*0d10*/  LDC.64 R10, c[0x0][R13+0x450] ;  /* 0x000114000d0a7b82 */ /* 0x000e620000000a00 */
[----:B------:R-:W-:Y:S01]  /*0d20*/  LEA R12, R6, UR5, 0x3 ;  /* 0x00000005060c7c11 */ /* 0x000fe2000f8e18ff */
[----:B------:R-:W-:Y:S01]  /*0d30*/  BSSY.RECONVERGENT B0, `(.L_x_11) ;  /* 0x0000033000007945 */ /* 0x000fe20003800200 */
[----:B------:R-:W-:-:S05]  /*0d40*/  MOV R8, R24 ;  /* 0x0000001800087202 */ /* 0x000fca0000000f00 */
        /* <DEDUP_REMOVED lines=32> */
.L_x_12:
        /* <DEDUP_REMOVED lines=13> */
[----:B------:R-:W-:Y:S01]  /*1020*/  IMAD R13, R13, R14, RZ ;  /* 0x0000000e0d0d7224 */ /* 0x000fe200078e02ff */
[----:B------:R-:W-:-:S03]  /*1030*/  MOV R23, R10 ;  /* 0x0000000a00177202 */ /* 0x000fc60000000f00 */
[----:B------:R-:W-:-:S04]  /*1040*/  IMAD R13, R15, R21, R13 ;  /* 0x000000150f0d7224 */ /* 0x000fc800078e020d */
[----:B------:R-:W-:-:S07]  /*1050*/  IMAD.IADD R21, R11, 0x1, R13 ;  /* 0x000000010b157824 */ /* 0x000fce00078e020d */
.L_x_13:
[----:B------:R-:W-:Y:S05]  /*1060*/  BSYNC.RECONVERGENT B0 ;  /* 0x0000000000007941 */ /* 0x000fea0003800200 */
.L_x_11:
[----:B------:R-:W-:Y:S01]  /*1070*/  IADD3 R13, PT, PT, R6, -0x1, RZ ;  /* 0xffffffff060d7810 */ /* 0x000fe20007ffe0ff */
[----:B------:R-:W-:Y:S01]  /*1080*/  UMOV UR5, 0x340 ;  /* 0x0000034000057882 */ /* 0x000fe20000000000 */
[----:B------:R-:W1:Y:S01]  /*1090*/  LDC.64 R10, c[0x0][R12+0x450] ;  /* 0x000114000c0a7b82 */ /* 0x000e620000000a00 */
[----:B------:R-:W-:Y:S01]  /*10a0*/  IMAD.MOV.U32 R8, RZ, RZ, R24 ;  /* 0x000000ffff087224 */ /* 0x000fe200078e0018 */
[----:B------:R-:W-:Y:S01]  /*10b0*/  LEA R13, R13, UR5, 0x3 ;  /* 0x000000050d0d7c11 */ /* 0x000fe2000f8e18ff */
[----:B------:R-:W-:Y:S05]  /*10c0*/  BSSY.RECONVERGENT B0, `(.L_x_14) ;  /* 0x0000032000007945 */ /* 0x000fea0003800200 */
[----:B------:R-:W2:Y:S01]  /*10d0*/  LDC.64 R14, c[0x0][R13+0x388] ;  /* 0x0000e2000d0e7b82 */ /* 0x000ea20000000a00 */
[----:B-1----:R-:W-:-:S02]  /*10e0*/  IMAD R11, R11, R23, RZ ;  /* 0x000000170b0b7224 */ /* 0x002fc400078e02ff */
[----:B------:R-:W-:-:S04]  /*10f0*/  IMAD.WIDE.U32 R24, R10, R23, R8 ;  /* 0x000000170a187225 */ /* 0x000fc800078e0008 */
[----:B------:R-:W-:Y:S01]  /*1100*/  IMAD R11, R10, R21, R11 ;  /* 0x000000150a0b7224 */ /* 0x000fe200078e020b */
[----:B--2---:R-:W-:-:S04]  /*1110*/  LOP3.LUT R18, R17, R15, RZ, 0xfc, !PT ;  /* 0x0000000f11127212 */ /* 0x004fc800078efcff */
        /* <DEDUP_REMOVED lines=27> */
.L_x_15:
        /* <DEDUP_REMOVED lines=8> */
[----:B------:R-:W-:Y:S01]  /*1350*/  MOV R11, R17 ;  /* 0x00000011000b7202 */ /* 0x000fe20000000f00 */
[----:B------:R-:W-:Y:S01]  /*1360*/  IMAD.MOV.U32 R16, RZ, RZ, R18 ;  /* 0x000000ffff107224 */ /* 0x000fe200078e0012 */
[-C--:B------:R-:W-:Y:S02]  /*1370*/  IADD3.X R21, PT, PT, RZ, ~R19.reuse, RZ, P0, !PT ;  /* 0x80000013ff157210 */ /* 0x080fe400007fe4ff */
[----:B------:R-:W-:Y:S01]  /*1380*/  MOV R17, R19 ;  /* 0x0000001300117202 */ /* 0x000fe20000000f00 */
[----:B------:R-:W-:-:S04]  /*1390*/  IMAD.WIDE.U32 R10, R14, R23, R10 ;  /* 0x000000170e0a7225 */ /* 0x000fc800078e000a */
[----:B------:R-:W-:Y:S02]  /*13a0*/  IMAD R21, R21, R14, RZ ;  /* 0x0000000e15157224 */ /* 0x000fe400078e02ff */
[----:B------:R-:W-:Y:S02]  /*13b0*/  IMAD.MOV.U32 R29, RZ, RZ, R10 ;  /* 0x000000ffff1d7224 */ /* 0x000fe400078e000a */
[----:B------:R-:W-:-:S05]  /*13c0*/  IMAD R21, R15, R23, R21 ;  /* 0x000000170f157224 */ /* 0x000fca00078e0215 */
[----:B------:R-:W-:-:S07]  /*13d0*/  IADD3 R21, PT, PT, R11, R21, RZ ;  /* 0x000000150b157210 */ /* 0x000fce0007ffe0ff */
.L_x_16:
[----:B------:R-:W-:Y:S05]  /*13e0*/  BSYNC.RECONVERGENT B0 ;  /* 0x0000000000007941 */ /* 0x000fea0003800200 */
.L_x_14:
        /* <DEDUP_REMOVED lines=38> */
.L_x_18:
        /* <DEDUP_REMOVED lines=17> */
.L_x_19:
[----:B------:R-:W-:Y:S05]  /*1760*/  BSYNC.RECONVERGENT B0 ;  /* 0x0000000000007941 */ /* 0x000fea0003800200 */
.L_x_17:
        /* <DEDUP_REMOVED lines=38> */
.L_x_21:
        /* <DEDUP_REMOVED lines=11> */
[----:B------:R-:W-:Y:S01]  /*1a80*/  IMAD R11, R11, R14, RZ ;  /* 0x0000000e0b0b7224 */ /* 0x000fe200078e02ff */
[----:B------:R-:W-:-:S03]  /*1a90*/  MOV R14, R18 ;  /* 0x00000012000e7202 */ /* 0x000fc60000000f00 */
[----:B------:R-:W-:Y:S02]  /*1aa0*/  IMAD R11, R15, R21, R11 ;  /* 0x000000150f0b7224 */ /* 0x000fe400078e020b */
[----:B------:R-:W-:Y:S02]  /*1ab0*/  IMAD.MOV.U32 R15, RZ, RZ, R19 ;  /* 0x000000ffff0f7224 */ /* 0x000fe400078e0013 */
[----:B------:R-:W-:-:S07]  /*1ac0*/  IMAD.IADD R21, R9, 0x1, R11 ;  /* 0x0000000109157824 */ /* 0x000fce00078e020b */
.L_x_22:
[----:B------:R-:W-:Y:S05]  /*1ad0*/  BSYNC.RECONVERGENT B0 ;  /* 0x0000000000007941 */ /* 0x000fea0003800200 */
.L_x_20:
[----:B------:R-:W-:Y:S01]  /*1ae0*/  IADD3 R9, PT, PT, R6, -0x4, RZ ;  /* 0xfffffffc06097810 */ /* 0x000fe20007ffe0ff */
        /* <DEDUP_REMOVED lines=15> */
[----:B------:R-:W-:Y:S01]  /*1be0*/  HFMA2 R17, -RZ, RZ, 0, 0 ;  /* 0x00000000ff117431 */ /* 0x000fe200000001ff */
[----:B------:R-:W-:-:S05]  /*1bf0*/  ISETP.NE.U32.AND P3, PT, R16, RZ, PT ;  /* 0x000000ff1000720c */ /* 0x000fca0003f65070 */
        /* <DEDUP_REMOVED lines=12> */
[----:B------:R-:W-:Y:S01]  /*1cc0*/  ISETP.GE.U32.AND P1, PT, R13, R16, PT ;  /* 0x000000100d00720c */ /* 0x000fe20003f26070 */
[----:B------:R-:W-:-:S12]  /*1cd0*/  IMAD.MOV.U32 R13, RZ, RZ, RZ ;  /* 0x000000ffff0d7224 */ /* 0x000fd800078e00ff */
[----:B------:R-:W-:Y:S01]  /*1ce0*/  @P1 VIADD R11, R11, 0x1 ;  /* 0x000000010b0b1836 */ /* 0x000fe20000000000 */
[----:B------:R-:W-:-:S04]  /*1cf0*/  @!P3 LOP3.LUT R11, RZ, R16, RZ, 0x33, !PT ;  /* 0x00000010ff0bb212 */ /* 0x000fc800078e33ff */
[----:B------:R-:W-:-:S05]  /*1d00*/  IADD3 R15, PT, PT, -R11, RZ, RZ ;  /* 0x000000ff0b0f7210 */ /* 0x000fca0007ffe1ff */
[----:B------:R-:W-:Y:S02]  /*1d10*/  IMAD R10, R16, R15, R14 ;  /* 0x0000000f100a7224 */ /* 0x000fe400078e020e */
[----:B------:R-:W-:Y:S01]  /*1d20*/  IMAD.MOV.U32 R16, RZ, RZ, R11 ;  /* 0x000000ffff107224 */ /* 0x000fe200078e000b */
[----:B------:R-:W-:Y:S06]  /*1d30*/  BRA `(.L_x_25) ;  /* 0x0000000000407947 */ /* 0x000fec0003800000 */
.L_x_24:
        /* <DEDUP_REMOVED lines=13> */
[----:B------:R-:W-:-:S05]  /*1e10*/  IMAD R13, R17, R21, R13 ;  /* 0x00000015110d7224 */ /* 0x000fca00078e020d */
[----:B------:R-:W-:Y:S01]  /*1e20*/  IADD3 R17, PT, PT, R11, R13, RZ ;  /* 0x0000000d0b117210 */ /* 0x000fe20007ffe0ff */
[----:B------:R-:W-:-:S07]  /*1e30*/  IMAD.MOV.U32 R13, RZ, RZ, R19 ;  /* 0x000000ffff0d7224 */ /* 0x000fce00078e0013 */
.L_x_25:
[----:B------:R-:W-:Y:S05]  /*1e40*/  BSYNC.RECONVERGENT B0 ;  /* 0x0000000000007941 */ /* 0x000fea0003800200 */
.L_x_23:
[----:B------:R-:W1:Y:S01]  /*1e50*/  LDC.64 R8, c[0x0][R9+0x450] ;  /* 0x0001140009087b82 */ /* 0x000e620000000a00 */
[----:B------:R-:W-:Y:S01]  /*1e60*/  MOV R14, R24 ;  /* 0x00000018000e7202 */ /* 0x000fe20000000f00 */
[----:B------:R-:W-:Y:S01]  /*1e70*/  IMAD.MOV.U32 R15, RZ, RZ, R12 ;  /* 0x000000ffff0f7224 */ /* 0x000fe200078e000c */
[----:B------:R-:W-:Y:S01]  /*1e80*/  IADD3 R6, PT, PT, R6, -0x8, RZ ;  /* 0xfffffff806067810 */ /* 0x000fe20007ffe0ff */
[-C--:B-1----:R-:W-:Y:S02]  /*1e90*/  IMAD R11, R9, R10.reuse, RZ ;  /* 0x0000000a090b7224 */ /* 0x082fe400078e02ff */
[----:B------:R-:W-:-:S04]  /*1ea0*/  IMAD.WIDE.U32 R14, R8, R10, R14 ;  /* 0x0000000a080e7225 */ /* 0x000fc800078e000e */
[----:B------:R-:W-:-:S04]  /*1eb0*/  IMAD R11, R8, R17, R11 ;  /* 0x00000011080b7224 */ /* 0x000fc800078e020b */
[----:B------:R-:W-:Y:S01]  /*1ec0*/  IMAD.IADD R9, R15, 0x1, R11 ;  /* 0x000000010f097824 */ /* 0x000fe200078e020b */
[----:B------:R-:W-:Y:S06]  /*1ed0*/  @P2 BRA `(.L_x_26) ;  /* 0xffffffe400002947 */ /* 0x000fec000383ffff */
[----:B------:R-:W-:-:S07]  /*1ee0*/  IADD3 R12, PT, PT, R6, 0x4, RZ ;  /* 0x00000004060c7810 */ /* 0x000fce0007ffe0ff */
.L_x_1:
[----:B------:R-:W-:-:S09]  /*1ef0*/  UISETP.NE.AND UP0, UPT, UR7, URZ, UPT ;  /* 0x000000ff0700728c */ /* 0x000fd2000bf05270 */
[----:B------:R-:W-:Y:S05]  /*1f00*/  BRA.U !UP0, `(.L_x_0) ;  /* 0x0000001908307547 */ /* 0x000fea000b800000 */
[----:B------:R-:W-:-:S09]  /*1f10*/  UISETP.GE.U32.AND UP0, UPT, UR7, 0x4, UPT ;  /* 0x000000040700788c */ /* 0x000fd2000bf06070 */
[----:B------:R-:W-:Y:S05]  /*1f20*/  BRA.U !UP0, `(.L_x_27) ;  /* 0x0000000d08787547 */ /* 0x000fea000b800000 */
[----:B------:R-:W-:Y:S01]  /*1f30*/  VIADD R6, R12, 0xffffffff ;  /* 0xffffffff0c067836 */ /* 0x000fe20000000000 */
[----:B------:R-:W-:Y:S01]  /*1f40*/  UMOV UR5, 0x340 ;  /* 0x0000034000057882 */ /* 0x000fe20000000000 */
[----:B------:R-:W-:Y:S03]  /*1f50*/  BSSY.RECONVERGENT B0, `(.L_x_28) ;  /* 0x000002d000007945 */ /* 0x000fe60003800200 */
[----:B------:R-:W-:-:S04]  /*1f60*/  LEA R6, R6, UR5, 0x3 ;  /* 0x0000000506067c11 */ /* 0x000fc8000f8e18ff */
        /* <DEDUP_REMOVED lines=27> */
.L_x_29:
        /* <DEDUP_REMOVED lines=16> */
.L_x_30:
[----:B------:R-:W-:Y:S05]  /*2220*/  BSYNC.RECONVERGENT B0 ;  /* 0x0000000000007941 */ /* 0x000fea0003800200 */
.L_x_28:
        /* <DEDUP_REMOVED lines=38> */
.L_x_32:
        /* <DEDUP_REMOVED lines=16> */
.L_x_33:
[----:B------:R-:W-:Y:S05]  /*2590*/  BSYNC.RECONVERGENT B0 ;  /* 0x0000000000007941 */ /* 0x000fea0003800200 */
.L_x_31:
        /* <DEDUP_REMOVED lines=35> */
[----:B------:R-:W-:Y:S01]  /*27d0*/  IMAD R13, R14, R13, R16 ;  /* 0x0000000d0e0d7224 */ /* 0x000fe200078e0210 */
[----:B------:R-:W-:Y:S01]  /*27e0*/  MOV R16, R8 ;  /* 0x0000000800107202 */ /* 0x000fe20000000f00 */
[----:B------:R-:W-:Y:S06]  /*27f0*/  BRA `(.L_x_36) ;  /* 0x0000000000447947 */ /* 0x000fec0003800000 */
.L_x_35:
        /* <DEDUP_REMOVED lines=13> */
[----:B------:R-:W-:-:S04]  /*28d0*/  IMAD R7, R7, R14, RZ ;  /* 0x0000000e07077224 */ /* 0x000fc800078e02ff */
[----:B------:R-:W-:Y:S02]  /*28e0*/  IMAD R7, R15, R13, R7 ;  /* 0x0000000d0f077224 */ /* 0x000fe400078e0207 */
[----:B------:R-:W-:-:S03]  /*28f0*/  IMAD.MOV.U32 R13, RZ, RZ, R10 ;  /* 0x000000ffff0d7224 */ /* 0x000fc600078e000a */
[----:B------:R-:W-:-:S07]  /*2900*/  IADD3 R11, PT, PT, R11, R7, RZ ;  /* 0x000000070b0b7210 */ /* 0x000fce0007ffe0ff */
.L_x_36:
[----:B------:R-:W-:Y:S05]  /*2910*/  BSYNC.RECONVERGENT B0 ;  /* 0x0000000000007941 */ /* 0x000fea0003800200 */
.L_x_34:
        /* <DEDUP_REMOVED lines=16> */
[----:B------:R-:W-:Y:S02]  /*2a20*/  ISETP.NE.U32.AND P2, PT, R14, RZ, PT ;  /* 0x000000ff0e00720c */ /* 0x000fe40003f45070 */
        /* <DEDUP_REMOVED lines=13> */
[----:B------:R-:W-:Y:S01]  /*2b00*/  ISETP.GE.U32.AND P1, PT, R11, R14, PT ;  /* 0x0000000e0b00720c */ /* 0x000fe20003f26070 */
[----:B------:R-:W-:-:S12]  /*2b10*/  IMAD.MOV.U32 R11, RZ, RZ, RZ ;  /* 0x000000ffff0b7224 */ /* 0x000fd800078e00ff */
[----:B------:R-:W-:Y:S02]  /*2b20*/  @P1 IADD3 R9, PT, PT, R9, 0x1, RZ ;  /* 0x0000000109091810 */ /* 0x000fe40007ffe0ff */
[----:B------:R-:W-:-:S05]  /*2b30*/  @!P2 LOP3.LUT R9, RZ, R14, RZ, 0x33, !PT ;  /* 0x0000000eff09a212 */ /* 0x000fca00078e33ff */
[----:B------:R-:W-:-:S04]  /*2b40*/  IMAD.MOV R15, RZ, RZ, -R9 ;  /* 0x000000ffff0f7224 */ /* 0x000fc800078e0a09 */
[----:B------:R-:W-:Y:S01]  /*2b50*/  IMAD R15, R14, R15, R16 ;  /* 0x0000000f0e0f7224 */ /* 0x000fe200078e0210 */
[----:B------:R-:W-:Y:S01]  /*2b60*/  MOV R16, R9 ;  /* 0x0000000900107202 */ /* 0x000fe20000000f00 */
[----:B------:R-:W-:Y:S06]  /*2b70*/  BRA `(.L_x_39) ;  /* 0x0000000000447947 */ /* 0x000fec0003800000 */
.L_x_38:
        /* <DEDUP_REMOVED lines=8> */
[----:B------:R-:W-:Y:S02]  /*2c00*/  MOV R8, R16 ;  /* 0x0000001000087202 */ /* 0x000fe40000000f00 */
[----:B------:R-:W-:Y:S01]  /*2c10*/  MOV R16, R18 ;  /* 0x0000001200107202 */ /* 0x000fe20000000f00 */
[----:B------:R-:W-:Y:S02]  /*2c20*/  IMAD.X R11, RZ, RZ, ~R19, P0 ;  /* 0x000000ffff0b7224 */ /* 0x000fe400000e0e13 */
[----:B------:R-:W-:-:S04]  /*2c30*/  IMAD.WIDE.U32 R8, R14, R13, R8 ;  /* 0x0000000d0e087225 */ /* 0x000fc800078e0008 */
[----:B------:R-:W-:-:S04]  /*2c40*/  IMAD R11, R11, R14, RZ ;  /* 0x0000000e0b0b7224 */ /* 0x000fc800078e02ff */
[----:B------:R-:W-:Y:S02]  /*2c50*/  IMAD R11, R15, R13, R11 ;  /* 0x0000000d0f0b7224 */ /* 0x000fe400078e020b */
[----:B------:R-:W-:Y:S02]  /*2c60*/  IMAD.MOV.U32 R15, RZ, RZ, R8 ;  /* 0x000000ffff0f7224 */ /* 0x000fe400078e0008 */
[----:B------:R-:W-:Y:S01]  /*2c70*/  IMAD.MOV.U32 R13, RZ, RZ, R19 ;  /* 0x000000ffff0d7224 */ /* 0x000fe200078e0013 */
[----:B------:R-:W-:-:S07]  /*2c80*/  IADD3 R11, PT, PT, R9, R11, RZ ;  /* 0x0000000b090b7210 */ /* 0x000fce0007ffe0ff */
.L_x_39:
[----:B------:R-:W-:Y:S05]  /*2c90*/  BSYNC.RECONVERGENT B0 ;  /* 0x0000000000007941 */ /* 0x000fea0003800200 */
.L_x_37:
[----:B------:R1:W2:Y:S02]  /*2ca0*/  LDC.64 R8, c[0x0][R7+0x450] ;  /* 0x0001140007087b82 */ /* 0x0002a40000000a00 */
[----:B-1----:R-:W-:Y:S01]  /*2cb0*/  MOV R7, R6 ;  /* 0x0000000600077202 */ /* 0x002fe20000000f00 */
[----:B------:R-:W-:Y:S02]  /*2cc0*/  IMAD.MOV.U32 R6, RZ, RZ, R24 ;  /* 0x000000ffff067224 */ /* 0x000fe400078e0018 */
[-C--:B--2---:R-:W-:Y:S02]  /*2cd0*/  IMAD R9, R9, R15.reuse, RZ ;  /* 0x0000000f09097224 */ /* 0x084fe400078e02ff */
[----:B------:R-:W-:-:S04]  /*2ce0*/  IMAD.WIDE.U32 R14, R8, R15, R6 ;  /* 0x0000000f080e7225 */ /* 0x000fc800078e0006 */
[----:B------:R-:W-:-:S05]  /*2cf0*/  IMAD R9, R8, R11, R9 ;  /* 0x0000000b08097224 */ /* 0x000fca00078e0209 */
[----:B------:R-:W-:-:S07]  /*2d00*/  IADD3 R9, PT, PT, R15, R9, RZ ;  /* 0x000000090f097210 */ /* 0x000fce0007ffe0ff */
.L_x_27:
[----:B------:R-:W-:-:S09]  /*2d10*/  UISETP.NE.AND UP0, UPT, UR8, URZ, UPT ;  /* 0x000000ff0800728c */ /* 0x000fd2000bf05270 */
[----:B------:R-:W-:Y:S05]  /*2d20*/  BRA.U !UP0, `(.L_x_0) ;  /* 0x0000000908a87547 */ /* 0x000fea000b800000 */
[----:B------:R-:W-:-:S09]  /*2d30*/  UISETP.NE.AND UP0, UPT, UR8, 0x1, UPT ;  /* 0x000000010800788c */ /* 0x000fd2000bf05270 */
        /* <DEDUP_REMOVED lines=12> */
[----:B------:R-:W-:-:S05]  /*2e00*/  HFMA2 R25, -RZ, RZ, 0, 0 ;  /* 0x00000000ff197431 */ /* 0x000fca00000001ff */
        /* <DEDUP_REMOVED lines=12> */
[----:B------:R-:W-:Y:S02]  /*2ed0*/  ISETP.GE.U32.AND P1, PT, R13, R24, PT ;  /* 0x000000180d00720c */ /* 0x000fe40003f26070 */
[----:B------:R-:W-:-:S11]  /*2ee0*/  MOV R13, RZ ;  /* 0x000000ff000d7202 */ /* 0x000fd60000000f00 */
[----:B------:R-:W-:Y:S02]  /*2ef0*/  @P1 IADD3 R11, PT, PT, R11, 0x1, RZ ;  /* 0x000000010b0b1810 */ /* 0x000fe40007ffe0ff */
[----:B------:R-:W-:-:S05]  /*2f00*/  @!P2 LOP3.LUT R11, RZ, R24, RZ, 0x33, !PT ;  /* 0x00000018ff0ba212 */ /* 0x000fca00078e33ff */
[----:B------:R-:W-:-:S04]  /*2f10*/  IMAD.MOV R21, RZ, RZ, -R11 ;  /* 0x000000ffff157224 */ /* 0x000fc800078e0a0b */
[----:B------:R-:W-:Y:S02]  /*2f20*/  IMAD R21, R24, R21, R16 ;  /* 0x0000001518157224 */ /* 0x000fe400078e0210 */
[----:B------:R-:W-:Y:S01]  /*2f30*/  IMAD.MOV.U32 R24, RZ, RZ, R11 ;  /* 0x000000ffff187224 */ /* 0x000fe200078e000b */
[----:B------:R-:W-:Y:S06]  /*2f40*/  BRA `(.L_x_43) ;  /* 0x0000000000407947 */ /* 0x000fec0003800000 */
.L_x_42:
[----:B------:R-:W-:Y:S01]  /*2f50*/  IMAD.MOV.U32 R26, RZ, RZ, R16 ;  /* 0x000000ffff1a7224 */ /* 0x000fe200078e0010 */
[----:B------:R-:W-:Y:S01]  /*2f60*/  MOV R20, R13 ;  /* 0x0000000d00147202 */ /* 0x000fe20000000f00 */
[----:B------:R-:W-:Y:S01]  /*2f70*/  IMAD.MOV.U32 R11, RZ, RZ, R24 ;  /* 0x000000ffff0b7224 */ /* 0x000fe200078e0018 */
[----:B------:R-:W-:Y:S02]  /*2f80*/  MOV R10, R25 ;  /* 0x00000019000a7202 */ /* 0x000fe40000000f00 */
[----:B------:R-:W-:-:S07]  /*2f90*/  MOV R8, 0x2fb0 ;  /* 0x00002fb000087802 */ /* 0x000fce0000000f00 */
[----:B0-----:R-:W-:Y:S05]  /*2fa0*/  CALL.REL.NOINC `($__internal_0_$__cuda_sm20_div_s64) ;  /* 0x0000000800c07944 */ /* 0x001fea0003c00000 */
[----:B------:R-:W-:Y:S02]  /*2fb0*/  IADD3 R21, P0, PT, RZ, -R18, RZ ;  /* 0x80000012ff157210 */ /* 0x000fe40007f1e0ff */
[----:B------:R-:W-:-:S03]  /*2fc0*/  MOV R17, R13 ;  /* 0x0000000d00117202 */ /* 0x000fc60000000f00 */
[----:B------:R-:W-:Y:S02]  /*2fd0*/  IMAD.X R15, RZ, RZ, ~R19, P0 ;  /* 0x000000ffff0f7224 */ /* 0x000fe400000e0e13 */
[----:B------:R-:W-:-:S04]  /*2fe0*/  IMAD.WIDE.U32 R10, R24, R21, R16 ;  /* 0x00000015180a7225 */ /* 0x000fc800078e0010 */
[----:B------:R-:W-:Y:S02]  /*2ff0*/  IMAD R15, R15, R24, RZ ;  /* 0x000000180f0f7224 */ /* 0x000fe400078e02ff */
[----:B------:R-:W-:Y:S02]  /*3000*/  IMAD.MOV.U32 R24, RZ, RZ, R18 ;  /* 0x000000ffff187224 */ /* 0x000fe400078e0012 */
[----:B------:R-:W-:Y:S01]  /*3010*/  IMAD R15, R25, R21, R15 ;  /* 0x00000015190f7224 */ /* 0x000fe200078e020f */
[----:B------:R-:W-:Y:S01]  /*3020*/  MOV R25, R19 ;  /* 0x0000001300197202 */ /* 0x000fe20000000f00 */
[----:B------:R-:W-:-:S03]  /*3030*/  IMAD.MOV.U32 R21, RZ, RZ, R10 ;  /* 0x000000ffff157224 */ /* 0x000fc600078e000a */
[----:B------:R-:W-:-:S07]  /*3040*/  IADD3 R13, PT, PT, R11, R15, RZ ;  /* 0x0000000f0b0d7210 */ /* 0x000fce0007ffe0ff */
.L_x_43:
[----:B------:R-:W-:Y:S05]  /*3050*/  BSYNC.RECONVERGENT B0 ;  /* 0x0000000000007941 */ /* 0x000fea0003800200 */
.L_x_41:
        /* <DEDUP_REMOVED lines=38> */
.L_x_45:
        /* <DEDUP_REMOVED lines=8> */
[----:B------:R-:W-:-:S03]  /*3340*/  MOV R8, R24 ;  /* 0x0000001800087202 */ /* 0x000fc60000000f00 */
[----:B------:R-:W-:Y:S02]  /*3350*/  IMAD.X R11, RZ, RZ, ~R19, P0 ;  /* 0x000000ffff0b7224 */ /* 0x000fe400000e0e13 */
[----:B------:R-:W-:-:S04]  /*3360*/  IMAD.WIDE.U32 R8, R16, R13, R8 ;  /* 0x0000000d10087225 */ /* 0x000fc800078e0008 */
[----:B------:R-:W-:Y:S01]  /*3370*/  IMAD R11, R11, R16, RZ ;  /* 0x000000100b0b7224 */ /* 0x000fe200078e02ff */
[----:B------:R-:W-:-:S03]  /*3380*/  MOV R16, R18 ;  /* 0x0000001200107202 */ /* 0x000fc60000000f00 */
[----:B------:R-:W-:Y:S02]  /*3390*/  IMAD R11, R17, R13, R11 ;  /* 0x0000000d110b7224 */ /* 0x000fe400078e020b */
[----:B------:R-:W-:Y:S02]  /*33a0*/  IMAD.MOV.U32 R17, RZ, RZ, R8 ;  /* 0x000000ffff117224 */ /* 0x000fe400078e0008 */
[----:B------:R-:W-:Y:S01]  /*33b0*/  IMAD.MOV.U32 R13, RZ, RZ, R19 ;  /* 0x000000ffff0d7224 */ /* 0x000fe200078e0013 */
[----:B------:R-:W-:-:S07]  /*33c0*/  IADD3 R11, PT, PT, R9, R11, RZ ;  /* 0x0000000b090b7210 */ /* 0x000fce0007ffe0ff */
.L_x_46:
[----:B------:R-:W-:Y:S05]  /*33d0*/  BSYNC.RECONVERGENT B0 ;  /* 0x0000000000007941 */ /* 0x000fea0003800200 */
.L_x_44:
[----:B------:R1:W2:Y:S02]  /*33e0*/  LDC.64 R8, c[0x0][R6+0x450] ;  /* 0x0001140006087b82 */ /* 0x0002a40000000a00 */
[----:B-1----:R-:W-:Y:S01]  /*33f0*/  MOV R6, R14 ;  /* 0x0000000e00067202 */ /* 0x002fe20000000f00 */
[----:B--2---:R-:W-:-:S04]  /*3400*/  IMAD R9, R9, R17, RZ ;  /* 0x0000001109097224 */ /* 0x004fc800078e02ff */
[----:B------:R-:W-:-:S04]  /*3410*/  IMAD.WIDE.U32 R14, R8, R17, R6 ;  /* 0x00000011080e7225 */ /* 0x000fc800078e0006 */
[----:B------:R-:W-:-:S04]  /*3420*/  IMAD R9, R8, R11, R9 ;  /* 0x0000000b08097224 */ /* 0x000fc800078e0209 */
[----:B------:R-:W-:-:S07]  /*3430*/  IMAD.IADD R9, R15, 0x1, R9 ;  /* 0x000000010f097824 */ /* 0x000fce00078e0209 */
.L_x_40:
[----:B------:R-:W-:-:S04]  /*3440*/  ULOP3.LUT UR5, UR6, 0x1, URZ, 0xc0, !UPT ;  /* 0x0000000106057892 */ /* 0x000fc8000f8ec0ff */
[----:B------:R-:W-:-:S09]  /*3450*/  UISETP.NE.U32.AND UP0, UPT, UR5, 0x1, UPT ;  /* 0x000000010500788c */ /* 0x000fd2000bf05070 */
[----:B------:R-:W-:Y:S05]  /*3460*/  BRA.U UP0, `(.L_x_0) ;  /* 0x0000000100d87547 */ /* 0x000fea000b800000 */
[----:B------:R-:W-:Y:S01]  /*3470*/  IADD3 R6, PT, PT, R12, -0x1, RZ ;  /* 0xffffffff0c067810 */ /* 0x000fe20007ffe0ff */
[----:B------:R-:W-:Y:S01]  /*3480*/  UMOV UR5, 0x340 ;  /* 0x0000034000057882 */ /* 0x000fe20000000000 */
[----:B------:R-:W-:Y:S02]  /*3490*/  BSSY.RECONVERGENT B0, `(.L_x_47) ;  /* 0x000002d000007945 */ /* 0x000fe40003800200 */
[----:B------:R-:W-:-:S04]  /*34a0*/  LEA R6, R6, UR5, 0x3 ;  /* 0x0000000506067c11 */ /* 0x000fc8000f8e18ff */
[----:B------:R-:W1:Y:S02]  /*34b0*/  LDC.64 R24, c[0x0][R6+0x388] ;  /* 0x0000e20006187b82 */ /* 0x000e640000000a00 */
[----:B-1----:R-:W-:-:S04]  /*34c0*/  LOP3.LUT R7, R13, R25, RZ, 0xfc, !PT ;  /* 0x000000190d077212 */ /* 0x002fc800078efcff */
        /* <DEDUP_REMOVED lines=26> */
.L_x_48:
        /* <DEDUP_REMOVED lines=8> */
[----:B------:R-:W-:Y:S02]  /*36f0*/  MOV R16, R18 ;  /* 0x0000001200107202 */ /* 0x000fe40000000f00 */
[----:B------:R-:W-:Y:S01]  /*3700*/  IADD3.X R7, PT, PT, RZ, ~R19, RZ, P0, !PT ;  /* 0x80000013ff077210 */ /* 0x000fe200007fe4ff */
[----:B------:R-:W-:Y:S01]  /*3710*/  IMAD.WIDE.U32 R10, R24, R15, R12 ;  /* 0x0000000f180a7225 */ /* 0x000fe200078e000c */
[----:B------:R-:W-:-:S03]  /*3720*/  MOV R13, R19 ;  /* 0x00000013000d7202 */ /* 0x000fc60000000f00 */
[----:B------:R-:W-:-:S04]  /*3730*/  IMAD R7, R7, R24, RZ ;  /* 0x0000001807077224 */ /* 0x000fc800078e02ff */
[----:B------:R-:W-:-:S04]  /*3740*/  IMAD R7, R25, R15, R7 ;  /* 0x0000000f19077224 */ /* 0x000fc800078e0207 */
[----:B------:R-:W-:-:S07]  /*3750*/  IMAD.IADD R17, R11, 0x1, R7 ;  /* 0x000000010b117824 */ /* 0x000fce00078e0207 */
.L_x_49:
[----:B------:R-:W-:Y:S05]  /*3760*/  BSYNC.RECONVERGENT B0 ;  /* 0x0000000000007941 */ /* 0x000fea0003800200 */
.L_x_47:
[----:B------:R-:W1:Y:S01]  /*3770*/  LDC.64 R6, c[0x0][R6+0x450] ;  /* 0x0001140006067b82 */ /* 0x000e620000000a00 */
[----:B------:R-:W-:Y:S02]  /*3780*/  IMAD.MOV.U32 R15, RZ, RZ, R9 ;  /* 0x000000ffff0f7224 */ /* 0x000fe400078e0009 */
[-C--:B-1----:R-:W-:Y:S02]  /*3790*/  IMAD R7, R7, R10.reuse, RZ ;  /* 0x0000000a07077224 */ /* 0x082fe400078e02ff */
[----:B------:R-:W-:-:S04]  /*37a0*/  IMAD.WIDE.U32 R14, R6, R10, R14 ;  /* 0x0000000a060e7225 */ /* 0x000fc800078e000e */
[----:B------:R-:W-:-:S05]  /*37b0*/  IMAD R7, R6, R17, R7 ;  /* 0x0000001106077224 */ /* 0x000fca00078e0207 */
[----:B------:R-:W-:-:S07]  /*37c0*/  IADD3 R9, PT, PT, R15, R7, RZ ;  /* 0x000000070f097210 */ /* 0x000fce0007ffe0ff */
.L_x_0:
[----:B------:R-:W1:Y:S01]  /*37d0*/  LDCU.64 UR12, c[0x0][0x790] ;  /* 0x0000f200ff0c77ac */ /* 0x000e620008000a00 */
[----:B------:R-:W-:Y:S01]  /*37e0*/  IMAD.MOV.U32 R15, RZ, RZ, R9 ;  /* 0x000000ffff0f7224 */ /* 0x000fe200078e0009 */
[----:B------:R-:W2:Y:S01]  /*37f0*/  LDCU.64 UR14, c[0x0][0x6c0] ;  /* 0x0000d800ff0e77ac */ /* 0x000ea20008000a00 */
[----:B-1----:R-:W-:Y:S02]  /*3800*/  IMAD R11, R13, UR12, RZ ;  /* 0x0000000c0d0b7c24 */ /* 0x002fe4000f8e02ff */
[----:B------:R-:W-:-:S04]  /*3810*/  IMAD.WIDE.U32 R6, R16, UR12, R14 ;  /* 0x0000000c10067c25 */ /* 0x000fc8000f8e000e */
[----:B------:R-:W-:Y:S01]  /*3820*/  IMAD R11, R16, UR13, R11 ;  /* 0x0000000d100b7c24 */ /* 0x000fe2000f8e020b */
[----:B--2---:R-:W-:-:S04]  /*3830*/  LEA R8, P0, R6, UR14, 0x2 ;  /* 0x0000000e06087c11 */ /* 0x004fc8000f8010ff */
[----:B------:R-:W-:-:S04]  /*3840*/  IADD3 R7, PT, PT, R7, R11, RZ ;  /* 0x0000000b07077210 */ /* 0x000fc80007ffe0ff */
[----:B------:R-:W-:Y:S02]  /*3850*/  LEA.HI.X R9, R6, UR15, R7, 0x2, P0 ;  /* 0x0000000f06097c11 */ /* 0x000fe400080f1407 */
[----:B------:R-:W1:Y:S04]  /*3860*/  LDC.64 R6, c[0x0][0x868] ;  /* 0x00021a00ff067b82 */ /* 0x000e680000000a00 */
[----:B------:R-:W1:Y:S01]  /*3870*/  LDG.E R9, desc[UR10][R8.64] ;  /* 0x0000000a08097981 */ /* 0x000e62000c1e1900 */
[----:B------:R-:W-:Y:S01]  /*3880*/  BSSY.RECONVERGENT B0, `(.L_x_50) ;  /* 0x000001b000007945 */ /* 0x000fe20003800200 */
[C---:B-1----:R-:W-:Y:S02]  /*3890*/  FSETP.GTU.FTZ.AND P0, PT, R9.reuse, R7, PT ;  /* 0x000000070900720b */ /* 0x042fe40003f1c000 */
[----:B------:R-:W-:-:S04]  /*38a0*/  FSETP.GE.FTZ.AND P1, PT, R9, R6, PT ;  /* 0x000000060900720b */ /* 0x000fc80003f36000 */
[----:B------:R-:W-:-:S13]  /*38b0*/  PLOP3.LUT P0, PT, P1, P0, PT, 0x8f, 0xf8 ;  /* 0x0000000000f8781c */ /* 0x000fda0000f01177 */
[----:B------:R-:W-:Y:S05]  /*38c0*/  @P0 BRA `(.L_x_51) ;  /* 0x0000000000580947 */ /* 0x000fea0003800000 */
[----:B------:R-:W1:Y:S01]  /*38d0*/  MUFU.RCP R8, R2 ;  /* 0x0000000200087308 */ /* 0x000e620000001000 */
[----:B------:R-:W-:Y:S01]  /*38e0*/  FADD.FTZ R7, R9, -R6 ;  /* 0x8000000609077221 */ /* 0x000fe20000010000 */
[----:B------:R-:W2:Y:S03]  /*38f0*/  LDCU.64 UR12, c[0x0][0x860] ;  /* 0x00010c00ff0c77ac */ /* 0x000ea60008000a00 */
[----:B0-----:R-:W-:Y:S01]  /*3900*/  FMUL.FTZ R7, R0, R7 ;  /* 0x0000000700077220 */ /* 0x001fe20000410000 */
[----:B------:R-:W0:Y:S03]  /*3910*/  LDCU.64 UR14, c[0x0][0x450] ;  /* 0x00008a00ff0e77ac */ /* 0x000e260008000a00 */
[----:B-1----:R-:W-:-:S06]  /*3920*/  FMUL.FTZ R8, R7, R8 ;  /* 0x0000000807087220 */ /* 0x002fcc0000410000 */
[----:B------:R-:W2:Y:S02]  /*3930*/  F2I.FTZ.TRUNC.NTZ R8, R8 ;  /* 0x0000000800087305 */ /* 0x000ea4000021f100 */
[----:B--2---:R-:W-:Y:S02]  /*3940*/  ISETP.NE.U32.AND P0, PT, R8, UR12, PT ;  /* 0x0000000c08007c0c */ /* 0x004fe4000bf05070 */
[----:B------:R-:W-:-:S04]  /*3950*/  SHF.R.S32.HI R6, RZ, 0x1f, R8 ;  /* 0x0000001fff067819 */ /* 0x000fc80000011408 */
[----:B------:R-:W-:Y:S01]  /*3960*/  ISETP.NE.AND.EX P0, PT, R6, UR13, PT, P0 ;  /* 0x0000000d06007c0c */ /* 0x000fe2000bf05300 */
[----:B------:R-:W1:Y:S03]  /*3970*/  LDCU.64 UR12, c[0x0][0x380] ;  /* 0x00007000ff0c77ac */ /* 0x000e660008000a00 */
[----:B------:R-:W-:-:S04]  /*3980*/  SEL R7, RZ, 0xffffffff, P0 ;  /* 0xffffffffff077807 */ /* 0x000fc80000000000 */
[----:B------:R-:W-:-:S04]  /*3990*/  IADD3 R9, P0, PT, R8, R7, RZ ;  /* 0x0000000708097210 */ /* 0x000fc80007f1e0ff */
[----:B------:R-:W-:-:S05]  /*39a0*/  IADD3.X R6, PT, PT, R6, R7, RZ, P0, !PT ;  /* 0x0000000706067210 */ /* 0x000fca00007fe4ff */
[----:B0-----:R-:W-:Y:S02]  /*39b0*/  IMAD R10, R6, UR14, RZ ;  /* 0x0000000e060a7c24 */ /* 0x001fe4000f8e02ff */
[----:B------:R-:W-:-:S04]  /*39c0*/  IMAD.WIDE.U32 R6, R9, UR14, RZ ;  /* 0x0000000e09067c25 */ /* 0x000fc8000f8e00ff */
[----:B------:R-:W-:Y:S01]  /*39d0*/  IMAD R9, R9, UR15, R10 ;  /* 0x0000000f09097c24 */ /* 0x000fe2000f8e020a */
[----:B-1----:R-:W-:-:S03]  /*39e0*/  LEA R8, P0, R6, UR12, 0x2 ;  /* 0x0000000c06087c11 */ /* 0x002fc6000f8010ff */
[----:B------:R-:W-:-:S05]  /*39f0*/  IMAD.IADD R7, R7, 0x1, R9 ;  /* 0x0000000107077824 */ /* 0x000fca00078e0209 */
[----:B------:R-:W-:Y:S01]  /*3a00*/  LEA.HI.X R9, R6, UR13, R7, 0x2, P0 ;  /* 0x0000000d06097c11 */ /* 0x000fe200080f1407 */
[----:B------:R-:W-:-:S05]  /*3a10*/  HFMA2 R7, -RZ, RZ, 1.875, 0 ;  /* 0x3f800000ff077431 */ /* 0x000fca00000001ff */
[----:B------:R1:W-:Y:S02]  /*3a20*/  REDG.E.ADD.F32.FTZ.RN.STRONG.GPU desc[UR10][R8.64], R7 ;  /* 0x00000007080079a6 */ /* 0x0003e4000c12f30a */
.L_x_51:
[----:B------:R-:W-:Y:S05]  /*3a30*/  BSYNC.RECONVERGENT B0 ;  /* 0x0000000000007941 */ /* 0x000fea0003800200 */
.L_x_50:
[----:B------:R-:W2:Y:S01]  /*3a40*/  LDCU.64 UR12, c[0x0][0x870] ;  /* 0x00010e00ff0c77ac */ /* 0x000ea20008000a00 */
[----:B------:R-:W-:-:S04]  /*3a50*/  IADD3 R3, P0, PT, R5, R3, RZ ;  /* 0x0000000305037210 */ /* 0x000fc80007f1e0ff */
[----:B------:R-:W-:Y:S02]  /*3a60*/  IADD3.X R4, PT, PT, RZ, R4, RZ, P0, !PT ;  /* 0x00000004ff047210 */ /* 0x000fe400007fe4ff */
[----:B--2---:R-:W-:-:S04]  /*3a70*/  ISETP.GE.U32.AND P0, PT, R3, UR12, PT ;  /* 0x0000000c03007c0c */ /* 0x004fc8000bf06070 */
[----:B------:R-:W-:-:S13]  /*3a80*/  ISETP.GE.AND.EX P0, PT, R4, UR13, PT, P0 ;  /* 0x0000000d04007c0c */ /* 0x000fda000bf06300 */
[----:B------:R-:W-:Y:S05]  /*3a90*/  @!P0 BRA `(.L_x_52) ;  /* 0xffffffc400b08947 */ /* 0x000fea000383ffff */
[----:B------:R-:W-:Y:S05]  /*3aa0*/  EXIT ;  /* 0x000000000000794d */ /* 0x000fea0003800000 */
        .weak           $__internal_0_$__cuda_sm20_div_s64
        .type           $__internal_0_$__cuda_sm20_div_s64,@function
        .size           $__internal_0_$__cuda_sm20_div_s64,(.L_x_6376 - $__internal_0_$__cuda_sm20_div_s64)
$__internal_0_$__cuda_sm20_div_s64:
[-C--:B------:R-:W-:Y:S02]  /*3ab0*/  IADD3 R18, P1, PT, RZ, -R11.reuse, RZ ;  /* 0x8000000bff127210 */ /* 0x080fe40007f3e0ff */
[----:B------:R-:W-:Y:S02]  /*3ac0*/  ISETP.GE.AND P0, PT, R10, RZ, PT ;  /* 0x000000ff0a00720c */ /* 0x000fe40003f06270 */
[----:B------:R-:W-:Y:S01]  /*3ad0*/  ISETP.GE.AND P4, PT, R20, RZ, PT ;  /* 0x000000ff1400720c */ /* 0x000fe20003f86270 */
[----:B------:R-:W-:Y:S01]  /*3ae0*/  IMAD.X R19, RZ, RZ, ~R10, P1 ;  /* 0x000000ffff137224 */ /* 0x000fe200008e0e0a */
[----:B------:R-:W-:-:S04]  /*3af0*/  SEL R18, R18, R11, !P0 ;  /* 0x0000000b12127207 */ /* 0x000fc80004000000 */
[----:B------:R-:W-:-:S04]  /*3b00*/  SEL R19, R19, R10, !P0 ;  /* 0x0000000a13137207 */ /* 0x000fc80004000000 */
[----:B------:R-:W0:Y:S08]  /*3b10*/  I2F.U64.RP R21, R18 ;  /* 0x0000001200157312 */ /* 0x000e300000309000 */
[----:B0-----:R-:W0:Y:S02]  /*3b20*/  MUFU.RCP R21, R21 ;  /* 0x0000001500157308 */ /* 0x001e240000001000 */
[----:B0-----:R-:W-:-:S06]  /*3b30*/  IADD3 R21, PT, PT, R21, 0x1ffffffe, RZ ;  /* 0x1ffffffe15157810 */ /* 0x001fcc0007ffe0ff */
[----:B------:R-:W0:Y:S02]  /*3b40*/  F2I.U64.TRUNC R32, R21 ;  /* 0x0000001500207311 */ /* 0x000e24000020d800 */
[----:B0-----:R-:W-:-:S04]  /*3b50*/  IMAD.WIDE.U32 R30, R32, R18, RZ ;  /* 0x00000012201e7225 */ /* 0x001fc800078e00ff */
[C---:B------:R-:W-:Y:S01]  /*3b60*/  IMAD R22, R32.reuse, R19, R31 ;  /* 0x0000001320167224 */ /* 0x040fe200078e021f */
[----:B------:R-:W-:Y:S01]  /*3b70*/  IADD3 R23, P0, PT, RZ, -R30, RZ ;  /* 0x8000001eff177210 */ /* 0x000fe20007f1e0ff */
[----:B------:R-:W-:Y:S02]  /*3b80*/  IMAD.MOV.U32 R31, RZ, RZ, R32 ;  /* 0x000000ffff1f7224 */ /* 0x000fe400078e0020 */
[----:B------:R-:W-:Y:S02]  /*3b90*/  IMAD R22, R33, R18, R22 ;  /* 0x0000001221167224 */ /* 0x000fe400078e0216 */
[----:B------:R-:W-:-:S03]  /*3ba0*/  IMAD.HI.U32 R30, R32, R23, RZ ;  /* 0x00000017201e7227 */ /* 0x000fc600078e00ff */
[----:B------:R-:W-:-:S05]  /*3bb0*/  IADD3.X R22, PT, PT, RZ, ~R22, RZ, P0, !PT ;  /* 0x80000016ff167210 */ /* 0x000fca00007fe4ff */
[----:B------:R-:W-:-:S04]  /*3bc0*/  IMAD.WIDE.U32 R30, P0, R32, R22, R30 ;  /* 0x00000016201e7225 */ /* 0x000fc8000780001e */
[C---:B------:R-:W-:Y:S02]  /*3bd0*/  IMAD R21, R33.reuse, R22, RZ ;  /* 0x0000001621157224 */ /* 0x040fe400078e02ff */
[----:B------:R-:W-:-:S04]  /*3be0*/  IMAD.HI.U32 R23, P1, R33, R23, R30 ;  /* 0x0000001721177227 */ /* 0x000fc8000782001e */
[----:B------:R-:W-:Y:S01]  /*3bf0*/  IMAD.HI.U32 R22, R33, R22, RZ ;  /* 0x0000001621167227 */ /* 0x000fe200078e00ff */
[----:B------:R-:W-:-:S04]  /*3c00*/  IADD3 R31, P3, PT, R21, R23, RZ ;  /* 0x00000017151f7210 */ /* 0x000fc80007f7e0ff */
[----:B------:R-:W-:Y:S01]  /*3c10*/  IADD3.X R22, PT, PT, R22, R33, RZ, P0, !PT ;  /* 0x0000002116167210 */ /* 0x000fe200007fe4ff */
[----:B------:R-:W-:-:S03]  /*3c20*/  IMAD.WIDE.U32 R32, R31, R18, RZ ;  /* 0x000000121f207225 */ /* 0x000fc600078e00ff */
[----:B------:R-:W-:Y:S01]  /*3c30*/  IADD3.X R22, PT, PT, RZ, RZ, R22, P3, P1 ;  /* 0x000000ffff167210 */ /* 0x000fe20001fe2416 */
[----:B------:R-:W-:Y:S01]  /*3c40*/  IMAD R23, R31, R19, R33 ;  /* 0x000000131f177224 */ /* 0x000fe200078e0221 */
[----:B------:R-:W-:-:S03]  /*3c50*/  IADD3 R27, P0, PT, RZ, -R32, RZ ;  /* 0x80000020ff1b7210 */ /* 0x000fc60007f1e0ff */
[----:B------:R-:W-:Y:S02]  /*3c60*/  IMAD R23, R22, R18, R23 ;  /* 0x0000001216177224 */ /* 0x000fe400078e0217 */
[----:B------:R-:W-:-:S03]  /*3c70*/  IMAD.HI.U32 R30, R31, R27, RZ ;  /* 0x0000001b1f1e7227 */ /* 0x000fc600078e00ff */
[----:B------:R-:W-:-:S05]  /*3c80*/  IADD3.X R23, PT, PT, RZ, ~R23, RZ, P0, !PT ;  /* 0x80000017ff177210 */ /* 0x000fca00007fe4ff */
[----:B------:R-:W-:-:S04]  /*3c90*/  IMAD.WIDE.U32 R30, P0, R31, R23, R30 ;  /* 0x000000171f1e7225 */ /* 0x000fc8000780001e */
[C---:B------:R-:W-:Y:S02]  /*3ca0*/  IMAD R21, R22.reuse, R23, RZ ;  /* 0x0000001716157224 */ /* 0x040fe400078e02ff */
[----:B------:R-:W-:Y:S01]  /*3cb0*/  IMAD.HI.U32 R27, P1, R22, R27, R30 ;  /* 0x0000001b161b7227 */ /* 0x000fe2000782001e */
[----:B------:R-:W-:-:S03]  /*3cc0*/  MOV R31, RZ ;  /* 0x000000ff001f7202 */ /* 0x000fc60000000f00 */
[----:B------:R-:W-:Y:S01]  /*3cd0*/  IMAD.HI.U32 R23, R22, R23, RZ ;  /* 0x0000001716177227 */ /* 0x000fe200078e00ff */
[----:B------:R-:W-:Y:S02]  /*3ce0*/  IADD3 R21, P3, PT, R21, R27, RZ ;  /* 0x0000001b15157210 */ /* 0x000fe40007f7e0ff */
[----:B------:R-:W-:Y:S02]  /*3cf0*/  IADD3 R27, P5, PT, RZ, -R26, RZ ;  /* 0x8000001aff1b7210 */ /* 0x000fe40007fbe0ff */
[----:B------:R-:W-:Y:S02]  /*3d00*/  IADD3.X R23, PT, PT, R23, R22, RZ, P0, !PT ;  /* 0x0000001617177210 */ /* 0x000fe400007fe4ff */
[----:B------:R-:W-:Y:S01]  /*3d10*/  SEL R27, R27, R26, !P4 ;  /* 0x0000001a1b1b7207 */ /* 0x000fe20006000000 */
[----:B------:R-:W-:Y:S01]  /*3d20*/  IMAD.X R26, RZ, RZ, ~R20, P5 ;  /* 0x000000ffff1a7224 */ /* 0x000fe200028e0e14 */
[----:B------:R-:W-:-:S03]  /*3d30*/  IADD3.X R23, PT, PT, RZ, RZ, R23, P3, P1 ;  /* 0x000000ffff177210 */ /* 0x000fc60001fe2417 */
[----:B------:R-:W-:Y:S01]  /*3d40*/  IMAD.HI.U32 R30, R21, R27, RZ ;  /* 0x0000001b151e7227 */ /* 0x000fe200078e00ff */
[----:B------:R-:W-:-:S05]  /*3d50*/  SEL R22, R26, R20, !P4 ;  /* 0x000000141a167207 */ /* 0x000fca0006000000 */
[----:B------:R-:W-:-:S04]  /*3d60*/  IMAD.WIDE.U32 R30, R21, R22, R30 ;  /* 0x00000016151e7225 */ /* 0x000fc800078e001e */
[C---:B------:R-:W-:Y:S02]  /*3d70*/  IMAD R21, R23.reuse, R22, RZ ;  /* 0x0000001617157224 */ /* 0x040fe400078e02ff */
[----:B------:R-:W-:-:S04]  /*3d80*/  IMAD.HI.U32 R26, P0, R23, R27, R30 ;  /* 0x0000001b171a7227 */ /* 0x000fc8000780001e */
[----:B------:R-:W-:Y:S01]  /*3d90*/  IMAD.HI.U32 R23, R23, R22, RZ ;  /* 0x0000001617177227 */ /* 0x000fe200078e00ff */
[----:B------:R-:W-:-:S03]  /*3da0*/  IADD3 R21, P1, PT, R21, R26, RZ ;  /* 0x0000001a15157210 */ /* 0x000fc60007f3e0ff */
[----:B------:R-:W-:Y:S02]  /*3db0*/  IMAD.X R23, RZ, RZ, R23, P0 ;  /* 0x000000ffff177224 */ /* 0x000fe400000e0617 */
[----:B------:R-:W-:-:S03]  /*3dc0*/  IMAD.WIDE.U32 R30, R21, R18, RZ ;  /* 0x00000012151e7225 */ /* 0x000fc600078e00ff */
[----:B------:R-:W-:Y:S01]  /*3dd0*/  IADD3.X R23, PT, PT, RZ, R23, RZ, P1, !PT ;  /* 0x00000017ff177210 */ /* 0x000fe20000ffe4ff */
[----:B------:R-:W-:Y:S01]  /*3de0*/  IMAD R26, R21, R19, R31 ;  /* 0x00000013151a7224 */ /* 0x000fe200078e021f */
[----:B------:R-:W-:-:S03]  /*3df0*/  IADD3 R27, P0, PT, -R30, R27, RZ ;  /* 0x0000001b1e1b7210 */ /* 0x000fc60007f1e1ff */
[----:B------:R-:W-:-:S05]  /*3e00*/  IMAD R26, R23, R18, R26 ;  /* 0x00000012171a7224 */ /* 0x000fca00078e021a */
[----:B------:R-:W-:Y:S02]  /*3e10*/  IADD3.X R22, PT, PT, ~R26, R22, RZ, P0, !PT ;  /* 0x000000161a167210 */ /* 0x000fe400007fe5ff */
[CC--:B------:R-:W-:Y:S02]  /*3e20*/  ISETP.GE.U32.AND P0, PT, R27.reuse, R18.reuse, PT ;  /* 0x000000121b00720c */ /* 0x0c0fe40003f06070 */
[----:B------:R-:W-:Y:S02]  /*3e30*/  IADD3 R26, P3, PT, R27, -R18, RZ ;  /* 0x800000121b1a7210 */ /* 0x000fe40007f7e0ff */
[----:B------:R-:W-:-:S04]  /*3e40*/  ISETP.GE.U32.AND.EX P0, PT, R22, R19, PT, P0 ;  /* 0x000000131600720c */ /* 0x000fc80003f06100 */
[----:B------:R-:W-:Y:S02]  /*3e50*/  SEL R27, R26, R27, P0 ;  /* 0x0000001b1a1b7207 */ /* 0x000fe40000000000 */
[----:B------:R-:W-:Y:S02]  /*3e60*/  IADD3 R26, P4, PT, R21, 0x1, RZ ;  /* 0x00000001151a7810 */ /* 0x000fe40007f9e0ff */
[----:B------:R-:W-:Y:S01]  /*3e70*/  ISETP.GE.U32.AND P1, PT, R27, R18, PT ;  /* 0x000000121b00720c */ /* 0x000fe20003f26070 */
[----:B------:R-:W-:Y:S01]  /*3e80*/  IMAD.X R18, R22, 0x1, ~R19, P3 ;  /* 0x0000000116127824 */ /* 0x000fe200018e0e13 */
[----:B------:R-:W-:Y:S02]  /*3e90*/  SEL R26, R26, R21, P0 ;  /* 0x000000151a1a7207 */ /* 0x000fe40000000000 */
[----:B------:R-:W-:Y:S02]  /*3ea0*/  IADD3.X R21, PT, PT, RZ, R23, RZ, P4, !PT ;  /* 0x00000017ff157210 */ /* 0x000fe400027fe4ff */
[----:B------:R-:W-:-:S02]  /*3eb0*/  SEL R18, R18, R22, P0 ;  /* 0x0000001612127207 */ /* 0x000fc40000000000 */
[----:B------:R-:W-:Y:S02]  /*3ec0*/  SEL R21, R21, R23, P0 ;  /* 0x0000001715157207 */ /* 0x000fe40000000000 */
[----:B------:R-:W-:Y:S02]  /*3ed0*/  IADD3 R22, P3, PT, R26, 0x1, RZ ;  /* 0x000000011a167810 */ /* 0x000fe40007f7e0ff */
[----:B------:R-:W-:Y:S02]  /*3ee0*/  ISETP.GE.U32.AND.EX P0, PT, R18, R19, PT, P1 ;  /* 0x000000131200720c */ /* 0x000fe40003f06110 */
[-C--:B------:R-:W-:Y:S02]  /*3ef0*/  IADD3.X R18, PT, PT, RZ, R21.reuse, RZ, P3, !PT ;  /* 0x00000015ff127210 */ /* 0x080fe40001ffe4ff */
[----:B------:R-:W-:Y:S02]  /*3f00*/  SEL R22, R22, R26, P0 ;  /* 0x0000001a16167207 */ /* 0x000fe40000000000 */
[----:B------:R-:W-:-:S02]  /*3f10*/  SEL R21, R18, R21, P0 ;  /* 0x0000001512157207 */ /* 0x000fc40000000000 */
[----:B------:R-:W-:Y:S02]  /*3f20*/  IADD3 R18, P3, PT, RZ, -R22, RZ ;  /* 0x80000016ff127210 */ /* 0x000fe40007f7e0ff */
[C---:B------:R-:W-:Y:S02]  /*3f30*/  LOP3.LUT R19, R10.reuse, R20, RZ, 0x3c, !PT ;  /* 0x000000140a137212 */ /* 0x040fe400078e3cff */
[----:B------:R-:W-:Y:S01]  /*3f40*/  ISETP.NE.U32.AND P0, PT, R11, RZ, PT ;  /* 0x000000ff0b00720c */ /* 0x000fe20003f05070 */
[----:B------:R-:W-:Y:S01]  /*3f50*/  IMAD.X R11, RZ, RZ, ~R21, P3 ;  /* 0x000000ffff0b7224 */ /* 0x000fe200018e0e15 */
[----:B------:R-:W-:Y:S02]  /*3f60*/  ISETP.GE.AND P1, PT, R19, RZ, PT ;  /* 0x000000ff1300720c */ /* 0x000fe40003f26270 */
[----:B------:R-:W-:Y:S02]  /*3f70*/  ISETP.NE.AND.EX P0, PT, R10, RZ, PT, P0 ;  /* 0x000000ff0a00720c */ /* 0x000fe40003f05300 */
[----:B------:R-:W-:-:S02]  /*3f80*/  SEL R11, R11, R21, !P1 ;  /* 0x000000150b0b7207 */ /* 0x000fc40004800000 */
[----:B------:R-:W-:Y:S02]  /*3f90*/  MOV R10, R8 ;  /* 0x00000008000a7202 */ /* 0x000fe40000000f00 */
[----:B------:R-:W-:Y:S01]  /*3fa0*/  SEL R19, R11, 0xffffffff, P0 ;  /* 0xffffffff0b137807 */ /* 0x000fe20000000000 */
[----:B------:R-:W-:Y:S01]  /*3fb0*/  HFMA2 R11, -RZ, RZ, 0, 0 ;  /* 0x00000000ff0b7431 */ /* 0x000fe200000001ff */
[----:B------:R-:W-:-:S04]  /*3fc0*/  SEL R18, R18, R22, !P1 ;  /* 0x0000001612127207 */ /* 0x000fc80004800000 */
[----:B------:R-:W-:Y:S01]  /*3fd0*/  SEL R18, R18, 0xffffffff, P0 ;  /* 0xffffffff12127807 */ /* 0x000fe20000000000 */
[----:B------:R-:W-:Y:S06]  /*3fe0*/  RET.REL.NODEC R10 `(_ZN2at4cuda17kernelHistogram1DIfflLi1ELi2ELin1ELNS0_23CUDAHistogramMemoryTypeE1EZNS0_21CUDA_tensor_histogramIffLb0EEEbNS_6TensorES4_S4_lNS_14AccumulateTypeIT0_Lb1EE4typeES8_NS0_13TensorArgTypeES9_S9_EUllE0_EEvNS0_6detail10TensorInfoIT_T1_EESF_NSC_IKS6_SE_EElS8_S8_SE_T6_) ;  /* 0xffffffc00a047950 */ /* 0x000fec0003c3ffff */
.L_x_53:
[----:B------:R-:W-:-:S00]  /*3ff0*/  BRA `(.L_x_53) ;  /* 0xfffffffc00fc7947 */ /* 0x000fc0000383ffff */
[----:B------:R-:W-:-:S00]  /*4000*/  NOP ;  /* 0x0000000000007918 */ /* 0x000fc00000000000 */
[----:B------:R-:W-:-:S00]  /*4010*/  NOP ;  /* 0x0000000000007918 */ /* 0x000fc00000000000 */
[----:B------:R-:W-:-:S00]  /*4020*/  NOP ;  /* 0x0000000000007918 */ /* 0x000fc00000000000 */
[----:B------:R-:W-:-:S00]  /*4030*/  NOP ;  /* 0x0000000000007918 */ /* 0x000fc00000000000 */
[----:B------:R-:W-:-:S00]  /*4040*/  NOP ;  /* 0x0000000000007918 */ /* 0x000fc00000000000 */
[----:B------:R-:W-:-:S00]  /*4050*/  NOP ;  /* 0x0000000000007918 */ /* 0x000fc00000000000 */
[----:B------:R-:W-:-:S00]  /*4060*/  NOP ;  /* 0x0000000000007918 */ /* 0x000fc00000000000 */
[----:B------:R-:W-:-:S00]  /*4070*/  NOP ;  /* 0x0000000000007918 */ /* 0x000fc00000000000 */
.L_x_6376:


//--------------------- .text._ZN2at4cuda17kernelHistogram1DIfflLi1ELi2ELin1ELNS0_23CUDAHistogramMemoryTypeE0EZNS0_21CUDA_tensor_histogramIffLb0EEEbNS_6TensorES4_S4_lNS_14AccumulateTypeIT0_Lb1EE4typeES8_NS0_13TensorArgTypeES9_S9_EUllE0_EEvNS0_6detail10TensorInfoIT_T1_EESF_NSC_IKS6_SE_EElS8_S8_SE_T6_ --------------------------
	.section	.text._ZN2at4cuda17kernelHistogram1DIfflLi1ELi2ELin1ELNS0_23CUDAHistogramMemoryTypeE0EZNS0_21CUDA_tensor_histogramIffLb0EEEbNS_6TensorES4_S4_lNS_14AccumulateTypeIT0_Lb1EE4typeES8_NS0_13TensorArgTypeES9_S9_EUllE0_EEvNS0_6detail10TensorInfoIT_T1_EESF_NSC_IKS6_SE_EElS8_S8_SE_T6_,"ax",@progbits
	.align	128
        .global         _ZN2at4cuda17kernelHistogram1DIfflLi1ELi2ELin1ELNS0_23CUDAHistogramMemoryTypeE0EZNS0_21CUDA_tensor_histogramIffLb0EEEbNS_6TensorES4_S4_lNS_14AccumulateTypeIT0_Lb1EE4typeES8_NS0_13TensorArgTypeES9_S9_EUllE0_EEvNS0_6detail10TensorInfoIT_T1_EESF_NSC_IKS6_SE_EElS8_S8_SE_T6_
        .type           _ZN2at4cuda17kernelHistogram1DIfflLi1ELi2ELin1ELNS0_23CUDAHistogramMemoryTypeE0EZNS0_21CUDA_tensor_histogramIffLb0EEEbNS_6TensorES4_S4_lNS_14AccumulateTypeIT0_Lb1EE4typeES8_NS0_13TensorArgTypeES9_S9_EUllE0_EEvNS0_6detail10TensorInfoIT_T1_EESF_NSC_IKS6_SE_EElS8_S8_SE_T6_,@function
        .size           _ZN2at4cuda17kernelHistogram1DIfflLi1ELi2ELin1ELNS0_23CUDAHistogramMemoryTypeE0EZNS0_21CUDA_tensor_histogramIffLb0EEEbNS_6TensorES4_S4_lNS_14AccumulateTypeIT0_Lb1EE4typeES8_NS0_13TensorArgTypeES9_S9_EUllE0_EEvNS0_6detail10TensorInfoIT_T1_EESF_NSC_IKS6_SE_EElS8_S8_SE_T6_,(.L_x_6378 - _ZN2at4cuda17kernelHistogram1DIfflLi1ELi2ELin1ELNS0_23CUDAHistogramMemoryTypeE0EZNS0_21CUDA_tensor_histogramIffLb0EEEbNS_6TensorES4_S4_lNS_14AccumulateTypeIT0_Lb1EE4typeES8_NS0_13TensorArgTypeES9_S9_EUllE0_EEvNS0_6detail10TensorInfoIT_T1_EESF_NSC_IKS6_SE_EElS8_S8_SE_T6_)
        .other          _ZN2at4cuda17kernelHistogram1DIfflLi1ELi2ELin1ELNS0_23CUDAHistogramMemoryTypeE0EZNS0_21CUDA_tensor_histogramIffLb0EEEbNS_6TensorES4_S4_lNS_14AccumulateTypeIT0_Lb1EE4typeES8_NS0_13TensorArgTypeES9_S9_EUllE0_EEvNS0_6detail10TensorInfoIT_T1_EESF_NSC_IKS6_SE_EElS8_S8_SE_T6_,@"STO_CUDA_ENTRY STV_DEFAULT"
_ZN2at4cuda17kernelHistogram1DIfflLi1ELi2ELin1ELNS0_23CUDAHistogramMemoryTypeE0EZNS0_21CUDA_tensor_histogramIffLb0EEEbNS_6TensorES4_S4_lNS_14AccumulateTypeIT0_Lb1EE4typeES8_NS0_13TensorArgTypeES9_S9_EUllE0_EEvNS0_6detail10TensorInfoIT_T1_EESF_NSC_IKS6_SE_EElS8_S8_SE_T6_:
.text._ZN2at4cuda17kernelHistogram1DIfflLi1ELi2ELin1ELNS0_23CUDAHistogramMemoryTypeE0EZNS0_21CUDA_tensor_histogramIffLb0EEEbNS_6TensorES4_S4_lNS_14AccumulateTypeIT0_Lb1EE4typeES8_NS0_13TensorArgTypeES9_S9_EUllE0_EEvNS0_6detail10TensorInfoIT_T1_EESF_NSC_IKS6_SE_EElS8_S8_SE_T6_:
[----:B------:R-:W-:Y:S01]  /*0000*/  LDC R1, c[0x0][0x37c] ;  /* 0x0000df00ff017b82 */ /* 0x000fe20000000800 */
[----:B------:R-:W0:Y:S01]  /*0010*/  S2R R0, SR_TID.X ;  /* 0x0000000000007919 */ /* 0x000e220000002100 */
[----:B------:R-:W0:Y:S01]  /*0020*/  LDCU.64 UR4, c[0x0][0x388] ;  /* 0x00007100ff0477ac */ /* 0x000e220008000a00 */
[----:B------:R-:W-:Y:S01]  /*0030*/  BSSY.RECONVERGENT B0, `(.L_x_54) ;  /* 0x000005b000007945 */ /* 0x000fe20003800200 */
[----:B------:R-:W-:Y:S01]  /*0040*/  IMAD.MOV.U32 R2, RZ, RZ, RZ ;  /* 0x000000ffff027224 */ /* 0x000fe200078e00ff */
[----:B------:R-:W1:Y:S01]  /*0050*/  LDCU.64 UR6, c[0x0][0x388] ;  /* 0x00007100ff0677ac */ /* 0x000e620008000a00 */
[----:B0-----:R-:W-:-:S04]  /*0060*/  ISETP.GE.U32.AND P0, PT, R0, UR4, PT ;  /* 0x0000000400007c0c */ /* 0x001fc8000bf06070 */
[----:B------:R-:W-:-:S13]  /*0070*/  ISETP.GE.AND.EX P0, PT, RZ, UR5, PT, P0 ;  /* 0x00000005ff007c0c */ /* 0x000fda000bf06300 */
[----:B-1----:R-:W-:Y:S05]  /*0080*/  @P0 BRA `(.L_x_55) ;  /* 0x0000000400540947 */ /* 0x002fea0003800000 */
[----:B------:R-:W0:Y:S01]  /*0090*/  LDC R3, c[0x0][0x360] ;  /* 0x0000d800ff037b82 */ /* 0x000e220000000800 */
[----:B------:R-:W-:Y:S01]  /*00a0*/  BSSY.RECONVERGENT B1, `(.L_x_56) ;  /* 0x0000025000017945 */ /* 0x000fe20003800200 */
[----:B0-----:R-:W-:-:S04]  /*00b0*/  IADD3 R6, P1, PT, R3, R0, RZ ;  /* 0x0000000003067210 */ /* 0x001fc80007f3e0ff */
[C---:B------:R-:W-:Y:S01]  /*00c0*/  ISETP.GE.U32.AND P0, PT, R6.reuse, UR4, PT ;  /* 0x0000000406007c0c */ /* 0x040fe2000bf06070 */
[----:B------:R-:W-:Y:S01]  /*00d0*/  IMAD.X R8, RZ, RZ, R2, P1 ;  /* 0x000000ffff087224 */ /* 0x000fe200008e0602 */
[----:B------:R-:W-:-:S04]  /*00e0*/  ISETP.GT.U32.AND P1, PT, R6, UR4, PT ;  /* 0x0000000406007c0c */ /* 0x000fc8000bf24070 */
[C---:B------:R-:W-:Y:S02]  /*00f0*/  ISETP.GE.AND.EX P0, PT, R8.reuse, UR5, PT, P0 ;  /* 0x0000000508007c0c */ /* 0x040fe4000bf06300 */
[----:B------:R-:W-:Y:S02]  /*0100*/  ISETP.GT.AND.EX P1, PT, R8, UR5, PT, P1 ;  /* 0x0000000508007c0c */ /* 0x000fe4000bf24310 */
[----:B------:R-:W-:Y:S02]  /*0110*/  SEL R4, RZ, 0x1, P0 ;  /* 0x00000001ff047807 */ /* 0x000fe40000000000 */
[----:B------:R-:W-:Y:S02]  /*0120*/  SEL R5, R6, UR4, P1 ;  /* 0x0000000406057c07 */ /* 0x000fe40008800000 */
[----:B------:R-:W-:Y:S02]  /*0130*/  SEL R7, R8, UR5, P1 ;  /* 0x0000000508077c07 */ /* 0x000fe40008800000 */
[----:B------:R-:W-:-:S04]  /*0140*/  IADD3 R6, P0, P1, R5, -R6, -R4 ;  /* 0x8000000605067210 */ /* 0x000fc8000791e804 */
[----:B------:R-:W-:-:S04]  /*0150*/  IADD3.X R5, PT, PT, R7, -0x1, ~R8, P0, P1 ;  /* 0xffffffff07057810 */ /* 0x000fc800007e2c08 */
[----:B------:R-:W-:-:S13]  /*0160*/  ISETP.NE.U32.AND P0, PT, R5, RZ, PT ;  /* 0x000000ff0500720c */ /* 0x000fda0003f05070 */
[----:B------:R-:W-:Y:S05]  /*0170*/  @P0 BRA `(.L_x_57) ;  /* 0x0000000000540947 */ /* 0x000fea0003800000 */
[----:B------:R-:W0:Y:S01]  /*0180*/  I2F.U32.RP R5, R3 ;  /* 0x0000000300057306 */ /* 0x000e220000209000 */
[----:B------:R-:W-:-:S07]  /*0190*/  ISETP.NE.U32.AND P2, PT, R3, RZ, PT ;  /* 0x000000ff0300720c */ /* 0x000fce0003f45070 */
[----:B0-----:R-:W0:Y:S02]  /*01a0*/  MUFU.RCP R5, R5 ;  /* 0x0000000500057308 */ /* 0x001e240000001000 */
[----:B0-----:R-:W-:-:S06]  /*01b0*/  IADD3 R8, PT, PT, R5, 0xffffffe, RZ ;  /* 0x0ffffffe05087810 */ /* 0x001fcc0007ffe0ff */
[----:B------:R0:W1:Y:S02]  /*01c0*/  F2I.FTZ.U32.TRUNC.NTZ R9, R8 ;  /* 0x0000000800097305 */ /* 0x000064000021f000 */
[----:B0-----:R-:W-:Y:S02]  /*01d0*/  IMAD.MOV.U32 R8, RZ, RZ, RZ ;  /* 0x000000ffff087224 */ /* 0x001fe400078e00ff */
[----:B-1----:R-:W-:-:S04]  /*01e0*/  IMAD.MOV R10, RZ, RZ, -R9 ;  /* 0x000000ffff0a7224 */ /* 0x002fc800078e0a09 */
[----:B------:R-:W-:-:S04]  /*01f0*/  IMAD R7, R10, R3, RZ ;  /* 0x000000030a077224 */ /* 0x000fc800078e02ff */
[----:B------:R-:W-:-:S06]  /*0200*/  IMAD.HI.U32 R9, R9, R7, R8 ;  /* 0x0000000709097227 */ /* 0x000fcc00078e0008 */
[----:B------:R-:W-:-:S05]  /*0210*/  IMAD.HI.U32 R9, R9, R6, RZ ;  /* 0x0000000609097227 */ /* 0x000fca00078e00ff */
[----:B------:R-:W-:-:S05]  /*0220*/  IADD3 R7, PT, PT, -R9, RZ, RZ ;  /* 0x000000ff09077210 */ /* 0x000fca0007ffe1ff */
[----:B------:R-:W-:Y:S02]  /*0230*/  IMAD R6, R3, R7, R6 ;  /* 0x0000000703067224 */ /* 0x000fe400078e0206 */
[----:B------:R-:W-:-:S03]  /*0240*/  IMAD.MOV.U32 R7, RZ, RZ, RZ ;  /* 0x000000ffff077224 */ /* 0x000fc600078e00ff */
[----:B------:R-:W-:-:S13]  /*0250*/  ISETP.GE.U32.AND P0, PT, R6, R3, PT ;  /* 0x000000030600720c */ /* 0x000fda0003f06070 */
[----:B------:R-:W-:Y:S02]  /*0260*/  @P0 IMAD.IADD R6, R6, 0x1, -R3 ;  /* 0x0000000106060824 */ /* 0x000fe400078e0a03 */
[----:B------:R-:W-:-:S03]  /*0270*/  @P0 VIADD R9, R9, 0x1 ;  /* 0x0000000109090836 */ /* 0x000fc60000000000 */
[----:B------:R-:W-:-:S13]  /*0280*/  ISETP.GE.U32.AND P1, PT, R6, R3, PT ;  /* 0x000000030600720c */ /* 0x000fda0003f26070 */
[----:B------:R-:W-:Y:S02]  /*0290*/  @P1 IADD3 R9, PT, PT, R9, 0x1, RZ ;  /* 0x0000000109091810 */ /* 0x000fe40007ffe0ff */
[----:B------:R-:W-:-:S05]  /*02a0*/  @!P2 LOP3.LUT R9, RZ, R3, RZ, 0x33, !PT ;  /* 0x00000003ff09a212 */ /* 0x000fca00078e33ff */
[----:B------:R-:W-:Y:S01]  /*02b0*/  IMAD.MOV.U32 R6, RZ, RZ, R9 ;  /* 0x000000ffff067224 */ /* 0x000fe200078e0009 */
[----:B------:R-:W-:Y:S06]  /*02c0*/  BRA `(.L_x_58) ;  /* 0x0000000000087947 */ /* 0x000fec0003800000 */
.L_x_57:
[----:B------:R-:W-:-:S07]  /*02d0*/  MOV R8, 0x2f0 ;  /* 0x000002f000087802 */ /* 0x000fce0000000f00 */
[----:B------:R-:W-:Y:S05]  /*02e0*/  CALL.REL.NOINC `($__internal_2_$__cuda_sm20_div_u64) ;  /* 0x0000004000f07944 */ /* 0x000fea0003c00000 */
.L_x_58:
[----:B------:R-:W-:Y:S05]  /*02f0*/  BSYNC.RECONVERGENT B1 ;  /* 0x0000000000017941 */ /* 0x000fea0003800200 */
.L_x_56:
[----:B------:R-:W-:Y:S01]  /*0300*/  IADD3 R8, P0, PT, R6, R4, RZ ;  /* 0x0000000406087210 */ /* 0x000fe20007f1e0ff */
[----:B------:R-:W-:Y:S01]  /*0310*/  BSSY.RECONVERGENT B1, `(.L_x_59) ;  /* 0x000001b000017945 */ /* 0x000fe20003800200 */
[----:B------:R-:W-:Y:S02]  /*0320*/  IMAD.MOV.U32 R10, RZ, RZ, R0 ;  /* 0x000000ffff0a7224 */ /* 0x000fe400078e0000 */
[----:B------:R-:W-:Y:S01]  /*0330*/  LOP3.LUT R4, R8, 0x3, RZ, 0xc0, !PT ;  /* 0x0000000308047812 */ /* 0x000fe200078ec0ff */
[----:B------:R-:W-:Y:S01]  /*0340*/  IMAD.MOV.U32 R12, RZ, RZ, R2 ;  /* 0x000000ffff0c7224 */ /* 0x000fe200078e0002 */
[----:B------:R-:W-:Y:S02]  /*0350*/  IADD3.X R6, PT, PT, RZ, R7, RZ, P0, !PT ;  /* 0x00000007ff067210 */ /* 0x000fe400007fe4ff */
[----:B------:R-:W-:Y:S02]  /*0360*/  ISETP.NE.U32.AND P0, PT, R4, 0x3, PT ;  /* 0x000000030400780c */ /* 0x000fe40003f05070 */
[----:B------:R-:W-:-:S02]  /*0370*/  ISETP.GE.U32.AND P1, PT, R8, 0x3, PT ;  /* 0x000000030800780c */ /* 0x000fc40003f26070 */
[----:B------:R-:W-:Y:S02]  /*0380*/  ISETP.NE.AND.EX P0, PT, RZ, RZ, PT, P0 ;  /* 0x000000ffff00720c */ /* 0x000fe40003f05300 */
[----:B------:R-:W-:-:S11]  /*0390*/  ISETP.GE.U32.AND.EX P1, PT, R6, RZ, PT, P1 ;  /* 0x000000ff0600720c */ /* 0x000fd60003f26110 */
[----:B------:R-:W-:Y:S05]  /*03a0*/  @!P0 BRA `(.L_x_60) ;  /* 0x0000000000448947 */ /* 0x000fea0003800000 */
[----:B------:R-:W0:Y:S01]  /*03b0*/  S2R R5, SR_CgaCtaId ;  /* 0x0000000000057919 */ /* 0x000e220000008800 */
[----:B------:R-:W-:Y:S02]  /*03c0*/  MOV R4, 0x400 ;  /* 0x0000040000047802 */ /* 0x000fe40000000f00 */
[----:B------:R-:W-:Y:S02]  /*03d0*/  CS2R R6, SRZ ;  /* 0x0000000000067805 */ /* 0x000fe4000001ff00 */
[----:B------:R-:W-:Y:S01]  /*03e0*/  IADD3 R8, PT, PT, R8, 0x1, RZ ;  /* 0x0000000108087810 */ /* 0x000fe20007ffe0ff */
[----:B------:R-:W-:Y:S02]  /*03f0*/  IMAD.MOV.U32 R10, RZ, RZ, R0 ;  /* 0x000000ffff0a7224 */ /* 0x000fe400078e0000 */
[----:B------:R-:W-:Y:S01]  /*0400*/  IMAD.MOV.U32 R12, RZ, RZ, R2 ;  /* 0x000000ffff0c7224 */ /* 0x000fe200078e0002 */
[----:B------:R-:W-:Y:S02]  /*0410*/  LOP3.LUT R9, R8, 0x3, RZ, 0xc0, !PT ;  /* 0x0000000308097812 */ /* 0x000fe400078ec0ff */
[----:B0-----:R-:W-:-:S07]  /*0420*/  LEA R4, R5, R4, 0x18 ;  /* 0x0000000405047211 */ /* 0x001fce00078ec0ff */
.L_x_61:
[----:B------:R-:W-:Y:S02]  /*0430*/  LEA R5, R10, R4, 0x2 ;  /* 0x000000040a057211 */ /* 0x000fe400078e10ff */
[----:B------:R-:W-:Y:S02]  /*0440*/  IADD3 R6, P0, PT, R6, 0x1, RZ ;  /* 0x0000000106067810 */ /* 0x000fe40007f1e0ff */
[----:B------:R-:W-:Y:S01]  /*0450*/  IADD3 R10, P2, PT, R3, R10, RZ ;  /* 0x0000000a030a7210 */ /* 0x000fe20007f5e0ff */
[----:B------:R0:W-:Y:S02]  /*0460*/  STS [R5], RZ ;  /* 0x000000ff05007388 */ /* 0x0001e40000000800 */
[----:B------:R-:W-:Y:S01]  /*0470*/  IMAD.X R7, RZ, RZ, R7, P0 ;  /* 0x000000ffff077224 */ /* 0x000fe200000e0607 */
[----:B------:R-:W-:Y:S01]  /*0480*/  ISETP.NE.U32.AND P0, PT, R6, R9, PT ;  /* 0x000000090600720c */ /* 0x000fe20003f05070 */
[----:B------:R-:W-:-:S03]  /*0490*/  IMAD.X R12, RZ, RZ, R12, P2 ;  /* 0x000000ffff0c7224 */ /* 0x000fc600010e060c */
[----:B------:R-:W-:-:S13]  /*04a0*/  ISETP.NE.AND.EX P0, PT, R7, RZ, PT, P0 ;  /* 0x000000ff0700720c */ /* 0x000fda0003f05300 */
[----:B0-----:R-:W-:Y:S05]  /*04b0*/  @P0 BRA `(.L_x_61) ;  /* 0xfffffffc00dc0947 */ /* 0x001fea000383ffff */
.L_x_60:
[----:B------:R-:W-:Y:S05]  /*04c0*/  BSYNC.RECONVERGENT B1 ;  /* 0x0000000000017941 */ /* 0x000fea0003800200 */
.L_x_59:
[----:B------:R-:W-:Y:S05]  /*04d0*/  @!P1 BRA `(.L_x_55) ;  /* 0x0000000000409947 */ /* 0x000fea0003800000 */
[----:B------:R-:W0:Y:S01]  /*04e0*/  S2R R5, SR_CgaCtaId ;  /* 0x0000000000057919 */ /* 0x000e220000008800 */
[----:B------:R-:W-:-:S04]  /*04f0*/  MOV R4, 0x400 ;  /* 0x0000040000047802 */ /* 0x000fc80000000f00 */
[----:B0-----:R-:W-:-:S07]  /*0500*/  LEA R7, R5, R4, 0x18 ;  /* 0x0000000405077211 */ /* 0x001fce00078ec0ff */
.L_x_62:
[----:B------:R-:W-:Y:S02]  /*0510*/  LEA R8, R10, R7, 0x2 ;  /* 0x000000070a087211 */ /* 0x000fe400078e10ff */
[----:B------:R-:W-:-:S03]  /*0520*/  LEA R10, P0, R3, R10, 0x2 ;  /* 0x0000000a030a7211 */ /* 0x000fc600078010ff */
[C---:B------:R-:W-:Y:S01]  /*0530*/  IMAD R4, R3.reuse, 0x4, R8 ;  /* 0x0000000403047824 */ /* 0x040fe200078e0208 */
[----:B------:R0:W-:Y:S01]  /*0540*/  STS [R8], RZ ;  /* 0x000000ff08007388 */ /* 0x0001e20000000800 */
[C---:B------:R-:W-:Y:S02]  /*0550*/  LEA.HI.X R12, R3.reuse, R12, RZ, 0x2, P0 ;  /* 0x0000000c030c7211 */ /* 0x040fe400000f14ff */
[----:B------:R-:W-:Y:S01]  /*0560*/  IMAD R6, R3, 0x4, R4 ;  /* 0x0000000403067824 */ /* 0x000fe200078e0204 */
[----:B------:R0:W-:Y:S01]  /*0570*/  STS [R4], RZ ;  /* 0x000000ff04007388 */ /* 0x0001e20000000800 */
[----:B------:R-:W-:-:S03]  /*0580*/  ISETP.GE.U32.AND P0, PT, R10, UR6, PT ;  /* 0x000000060a007c0c */ /* 0x000fc6000bf06070 */
[----:B------:R-:W-:Y:S01]  /*0590*/  LEA R5, R3, R6, 0x2 ;  /* 0x0000000603057211 */ /* 0x000fe200078e10ff */
[----:B------:R0:W-:Y:S01]  /*05a0*/  STS [R6], RZ ;  /* 0x000000ff06007388 */ /* 0x0001e20000000800 */
[----:B------:R-:W-:-:S03]  /*05b0*/  ISETP.GE.AND.EX P0, PT, R12, UR7, PT, P0 ;  /* 0x000000070c007c0c */ /* 0x000fc6000bf06300 */
[----:B------:R0:W-:Y:S10]  /*05c0*/  STS [R5], RZ ;  /* 0x000000ff05007388 */ /* 0x0001f40000000800 */
[----:B0-----:R-:W-:Y:S05]  /*05d0*/  @!P0 BRA `(.L_x_62) ;  /* 0xfffffffc00cc8947 */ /* 0x001fea000383ffff */
.L_x_55:
[----:B------:R-:W-:Y:S05]  /*05e0*/  BSYNC.RECONVERGENT B0 ;  /* 0x0000000000007941 */ /* 0x000fea0003800200 */
.L_x_54:
[----:B------:R-:W0:Y:S01]  /*05f0*/  S2UR UR4, SR_CTAID.X ;  /* 0x00000000000479c3 */ /* 0x000e220000002500 */
[----:B------:R-:W1:Y:S01]  /*0600*/  LDCU.64 UR8, c[0x0][0x870] ;  /* 0x00010e00ff0877ac */ /* 0x000e620008000a00 */
[----:B------:R-:W2:Y:S06]  /*0610*/  LDCU.64 UR6, c[0x0][0x358] ;  /* 0x00006b00ff0677ac */ /* 0x000eac0008000a00 */
[----:B------:R-:W0:Y:S02]  /*0620*/  LDC R3, c[0x0][0x360] ;  /* 0x0000d800ff037b82 */ /* 0x000e240000000800 */
[----:B0-----:R-:W-:-:S06]  /*0630*/  IMAD R7, R3, UR4, R0 ;  /* 0x0000000403077c24 */ /* 0x001fcc000f8e0200 */
[----:B------:R-:W-:Y:S01]  /*0640*/  BAR.SYNC.DEFER_BLOCKING 0x0 ;  /* 0x0000000000007b1d */ /* 0x000fe20000010000 */
[----:B-1----:R-:W-:-:S04]  /*0650*/  ISETP.GE.U32.AND P0, PT, R7, UR8, PT ;  /* 0x0000000807007c0c */ /* 0x002fc8000bf06070 */
[----:B------:R-:W-:-:S13]  /*0660*/  ISETP.GE.AND.EX P0, PT, RZ, UR9, PT, P0 ;  /* 0x00000009ff007c0c */ /* 0x000fda000bf06300 */
[----:B--2---:R-:W-:Y:S05]  /*0670*/  @P0 BRA `(.L_x_63) ;  /* 0x0000003800540947 */ /* 0x004fea0003800000 */
[----:B------:R-:W0:Y:S01]  /*0680*/  LDCU.64 UR4, c[0x0][0x860] ;  /* 0x00010c00ff0477ac */ /* 0x000e220008000a00 */
[----:B------:R-:W1:Y:S08]  /*0690*/  LDC R10, c[0x0][0x858] ;  /* 0x00021600ff0a7b82 */ /* 0x000e700000000800 */
[----:B------:R-:W2:Y:S01]  /*06a0*/  LDC.64 R8, c[0x0][0x868] ;  /* 0x00021a00ff087b82 */ /* 0x000ea20000000a00 */
[----:B0-----:R-:W0:Y:S01]  /*06b0*/  I2F.S64 R4, UR4 ;  /* 0x0000000400047d12 */ /* 0x001e220008301400 */
[----:B-1----:R-:W-:-:S05]  /*06c0*/  VIADD R6, R10, 0xffffffff ;  /* 0xffffffff0a067836 */ /* 0x002fca0000000000 */
[----:B------:R-:W-:Y:S01]  /*06d0*/  LOP3.LUT R11, R6, 0x3, RZ, 0xc0, !PT ;  /* 0x00000003060b7812 */ /* 0x000fe200078ec0ff */
[----:B--2---:R-:W-:Y:S01]  /*06e0*/  FADD.FTZ R5, R9, -R8 ;  /* 0x8000000809057221 */ /* 0x004fe20000010000 */
[----:B------:R-:W-:Y:S01]  /*06f0*/  IADD3 R9, PT, PT, R10, -0x2, RZ ;  /* 0xfffffffe0a097810 */ /* 0x000fe20007ffe0ff */
[----:B------:R-:W-:Y:S01]  /*0700*/  IMAD.MOV.U32 R8, RZ, RZ, RZ ;  /* 0x000000ffff087224 */ /* 0x000fe200078e00ff */
[----:B0-----:R-:W-:-:S07]  /*0710*/  LOP3.LUT R10, R6, 0x7, RZ, 0xc0, !PT ;  /* 0x00000007060a7812 */ /* 0x001fce00078ec0ff */
.L_x_117:
[----:B------:R-:W0:Y:S01]  /*0720*/  LDC R12, c[0x0][0x858] ;  /* 0x00021600ff0c7b82 */ /* 0x000e220000000800 */
[----:B------:R-:W-:Y:S05]  /*0730*/  YIELD ;  /* 0x0000000000007946 */ /* 0x000fea0003800000 */
[----:B------:R-:W-:Y:S01]  /*0740*/  IMAD.MOV.U32 R18, RZ, RZ, RZ ;  /* 0x000000ffff127224 */ /* 0x000fe200078e00ff */
[----:B------:R-:W-:Y:S01]  /*0750*/  MOV R20, R7 ;  /* 0x0000000700147202 */ /* 0x000fe20000000f00 */
[----:B------:R-:W-:Y:S02]  /*0760*/  IMAD.MOV.U32 R15, RZ, RZ, RZ ;  /* 0x000000ffff0f7224 */ /* 0x000fe400078e00ff */
[----:B------:R-:W-:Y:S01]  /*0770*/  IMAD.MOV.U32 R16, RZ, RZ, R8 ;  /* 0x000000ffff107224 */ /* 0x000fe200078e0008 */
[----:B0-----:R-:W-:-:S13]  /*0780*/  ISETP.GE.AND P0, PT, R12, 0x2, PT ;  /* 0x000000020c00780c */ /* 0x001fda0003f06270 */
[----:B------:R-:W-:Y:S05]  /*0790*/  @!P0 BRA `(.L_x_64) ;  /* 0x00000034005c8947 */ /* 0x000fea0003800000 */
[----:B------:R-:W0:Y:S01]  /*07a0*/  LDCU UR4, c[0x0][0x858] ;  /* 0x00010b00ff0477ac */ /* 0x000e220008000800 */
[----:B------:R-:W-:Y:S01]  /*07b0*/  ISETP.GE.U32.AND P0, PT, R9, 0x7, PT ;  /* 0x000000070900780c */ /* 0x000fe20003f06070 */
[----:B------:R-:W-:Y:S02]  /*07c0*/  HFMA2 R15, -RZ, RZ, 0, 0 ;  /* 0x00000000ff0f7431 */ /* 0x000fe400000001ff */
[----:B------:R-:W-:Y:S02]  /*07d0*/  IMAD.MOV.U32 R18, RZ, RZ, RZ ;  /* 0x000000ffff127224 */ /* 0x000fe400078e00ff */
[----:B------:R-:W-:Y:S02]  /*07e0*/  IMAD.MOV.U32 R20, RZ, RZ, R7 ;  /* 0x000000ffff147224 */ /* 0x000fe400078e0007 */
[----:B------:R-:W-:Y:S01]  /*07f0*/  IMAD.MOV.U32 R16, RZ, RZ, R8 ;  /* 0x000000ffff107224 */ /* 0x000fe200078e0008 */
[----:B0-----:R-:W-:-:S05]  /*0800*/  MOV R17, UR4 ;  /* 0x0000000400117c02 */ /* 0x001fca0008000f00 */
[----:B------:R-:W-:Y:S05]  /*0810*/  @!P0 BRA `(.L_x_65) ;  /* 0x0000001c00088947 */ /* 0x000fea0003800000 */
[----:B------:R-:W-:Y:S01]  /*0820*/  LOP3.LUT R13, R6, 0xfffffff8, RZ, 0xc0, !PT ;  /* 0xfffffff8060d7812 */ /* 0x000fe200078ec0ff */
[----:B------:R-:W-:Y:S01]  /*0830*/  VIADD R12, R12, 0xfffffffc ;  /* 0xfffffffc0c0c7836 */ /* 0x000fe20000000000 */
[----:B------:R-:W-:Y:S01]  /*0840*/  MOV R15, RZ ;  /* 0x000000ff000f7202 */ /* 0x000fe20000000f00 */
[----:B------:R-:W-:Y:S01]  /*0850*/  IMAD.MOV.U32 R18, RZ, RZ, RZ ;  /* 0x000000ffff127224 */ /* 0x000fe200078e00ff */
[----:B------:R-:W-:Y:S01]  /*0860*/  IADD3 R13, PT, PT, -R13, RZ, RZ ;  /* 0x000000ff0d0d7210 */ /* 0x000fe20007ffe1ff */
[----:B------:R-:W-:Y:S02]  /*0870*/  IMAD.MOV.U32 R20, RZ, RZ, R7 ;  /* 0x000000ffff147224 */ /* 0x000fe400078e0007 */
[----:B------:R-:W-:-:S07]  /*0880*/  IMAD.MOV.U32 R16, RZ, RZ, R8 ;  /* 0x000000ffff107224 */ /* 0x000fce00078e0008 */
.L_x_90:
[----:B------:R-:W-:Y:S01]  /*0890*/  VIADD R19, R12, 0x3 ;  /* 0x000000030c137836 */ /* 0x000fe20000000000 */
[----:B------:R-:W-:Y:S01]  /*08a0*/  UMOV UR4, 0x340 ;  /* 0x0000034000047882 */ /* 0x000fe20000000000 */
[----:B------:R-:W-:Y:S01]  /*08b0*/  VIADD R13, R13, 0x8 ;  /* 0x000000080d0d7836 */ /* 0x000fe20000000000 */
[----:B------:R-:W-:Y:S02]  /*08c0*/  BSSY.RECONVERGENT B0, `(.L_x_66) ;  /* 0x000002e000007945 */ /* 0x000fe40003800200 */
[----:B------:R-:W-:Y:S02]  /*08d0*/  LEA R19, R19, UR4, 0x3 ;  /* 0x0000000413137c11 */ /* 0x000fe4000f8e18ff */
[----:B------:R-:W-:Y:S02]  /*08e0*/  ISETP.NE.AND P2, PT, R13, RZ, PT ;  /* 0x000000ff0d00720c */ /* 0x000fe40003f45270 */
[----:B------:R-:W0:Y:S02]  /*08f0*/  LDC.64 R34, c[0x0][R19+0x388] ;  /* 0x0000e20013227b82 */ /* 0x000e240000000a00 */
[----:B0-----:R-:W-:-:S04]  /*0900*/  LOP3.LUT R14, R16, R35, RZ, 0xfc, !PT ;  /* 0x00000023100e7212 */ /* 0x001fc800078efcff */
[----:B------:R-:W-:-:S13]  /*0910*/  ISETP.NE.U32.AND P0, PT, R14, RZ, PT ;  /* 0x000000ff0e00720c */ /* 0x000fda0003f05070 */
[----:B------:R-:W-:Y:S05]  /*0920*/  @P0 BRA `(.L_x_67) ;  /* 0x00000000005c0947 */ /* 0x000fea0003800000 */
[----:B------:R-:W0:Y:S01]  /*0930*/  I2F.U32.RP R14, R34 ;  /* 0x00000022000e7306 */ /* 0x000e220000209000 */
[----:B------:R-:W-:Y:S01]  /*0940*/  IMAD.MOV R21, RZ, RZ, -R34 ;  /* 0x000000ffff157224 */ /* 0x000fe200078e0a22 */
[----:B------:R-:W-:Y:S01]  /*0950*/  ISETP.NE.U32.AND P3, PT, R34, RZ, PT ;  /* 0x000000ff2200720c */ /* 0x000fe20003f65070 */
[----:B------:R-:W-:Y:S02]  /*0960*/  HFMA2 R37, -RZ, RZ, 0, 0 ;  /* 0x00000000ff257431 */ /* 0x000fe400000001ff */
[----:B------:R-:W-:-:S03]  /*0970*/  IMAD.MOV.U32 R25, RZ, RZ, RZ ;  /* 0x000000ffff197224 */ /* 0x000fc600078e00ff */
[----:B0-----:R-:W0:Y:S02]  /*0980*/  MUFU.RCP R14, R14 ;  /* 0x0000000e000e7308 */ /* 0x001e240000001000 */
[----:B0-----:R-:W-:-:S06]  /*0990*/  IADD3 R16, PT, PT, R14, 0xffffffe, RZ ;  /* 0x0ffffffe0e107810 */ /* 0x001fcc0007ffe0ff */
[----:B------:R0:W1:Y:S02]  /*09a0*/  F2I.FTZ.U32.TRUNC.NTZ R17, R16 ;  /* 0x0000001000117305 */ /* 0x000064000021f000 */
[----:B0-----:R-:W-:Y:S02]  /*09b0*/  IMAD.MOV.U32 R16, RZ, RZ, RZ ;  /* 0x000000ffff107224 */ /* 0x001fe400078e00ff */
[----:B-1----:R-:W-:-:S04]  /*09c0*/  IMAD R21, R21, R17, RZ ;  /* 0x0000001115157224 */ /* 0x002fc800078e02ff */
[----:B------:R-:W-:-:S06]  /*09d0*/  IMAD.HI.U32 R17, R17, R21, R16 ;  /* 0x0000001511117227 */ /* 0x000fcc00078e0010 */
[----:B------:R-:W-:-:S05]  /*09e0*/  IMAD.HI.U32 R36, R17, R20, RZ ;  /* 0x0000001411247227 */ /* 0x000fca00078e00ff */
[----:B------:R-:W-:-:S05]  /*09f0*/  IADD3 R17, PT, PT, -R36, RZ, RZ ;  /* 0x000000ff24117210 */ /* 0x000fca0007ffe1ff */
[----:B------:R-:W-:-:S05]  /*0a00*/  IMAD R17, R34, R17, R20 ;  /* 0x0000001122117224 */ /* 0x000fca00078e0214 */
[----:B------:R-:W-:-:S13]  /*0a10*/  ISETP.GE.U32.AND P0, PT, R17, R34, PT ;  /* 0x000000221100720c */ /* 0x000fda0003f06070 */
[----:B------:R-:W-:Y:S02]  /*0a20*/  @P0 IMAD.IADD R17, R17, 0x1, -R34 ;  /* 0x0000000111110824 */ /* 0x000fe400078e0a22 */
[----:B------:R-:W-:-:S03]  /*0a30*/  @P0 VIADD R36, R36, 0x1 ;  /* 0x0000000124240836 */ /* 0x000fc60000000000 */
[----:B------:R-:W-:-:S13]  /*0a40*/  ISETP.GE.U32.AND P1, PT, R17, R34, PT ;  /* 0x000000221100720c */ /* 0x000fda0003f26070 */
[----:B------:R-:W-:Y:S02]  /*0a50*/  @P1 IADD3 R36, PT, PT, R36, 0x1, RZ ;  /* 0x0000000124241810 */ /* 0x000fe40007ffe0ff */
[----:B------:R-:W-:-:S05]  /*0a60*/  @!P3 LOP3.LUT R36, RZ, R34, RZ, 0x33, !PT ;  /* 0x00000022ff24b212 */ /* 0x000fca00078e33ff */
[----:B------:R-:W-:-:S04]  /*0a70*/  IMAD.MOV R17, RZ, RZ, -R36 ;  /* 0x000000ffff117224 */ /* 0x000fc800078e0a24 */
[----:B------:R-:W-:Y:S01]  /*0a80*/  IMAD R16, R34, R17, R20 ;  /* 0x0000001122107224 */ /* 0x000fe200078e0214 */
[----:B------:R-:W-:Y:S06]  /*0a90*/  BRA `(.L_x_68) ;  /* 0x0000000000407947 */ /* 0x000fec0003800000 */
.L_x_67:
[----:B------:R-:W-:Y:S01]  /*0aa0*/  IMAD.MOV.U32 R33, RZ, RZ, R20 ;  /* 0x000000ffff217224 */ /* 0x000fe200078e0014 */
[----:B------:R-:W-:Y:S01]  /*0ab0*/  MOV R26, R34 ;  /* 0x00000022001a7202 */ /* 0x000fe20000000f00 */
[----:B------:R-:W-:Y:S01]  /*0ac0*/  IMAD.MOV.U32 R27, RZ, RZ, R16 ;  /* 0x000000ffff1b7224 */ /* 0x000fe200078e0010 */
[----:B------:R-:W-:Y:S01]  /*0ad0*/  MOV R14, 0xb00 ;  /* 0x00000b00000e7802 */ /* 0x000fe20000000f00 */
[----:B------:R-:W-:-:S07]  /*0ae0*/  IMAD.MOV.U32 R25, RZ, RZ, R35 ;  /* 0x000000ffff197224 */ /* 0x000fce00078e0023 */
[----:B------:R-:W-:Y:S05]  /*0af0*/  CALL.REL.NOINC `($__internal_1_$__cuda_sm20_div_s64) ;  /* 0x00000034009c7944 */ /* 0x000fea0003c00000 */
[----:B------:R-:W-:Y:S01]  /*0b00*/  IADD3 R25, P0, PT, RZ, -R22, RZ ;  /* 0x80000016ff197210 */ /* 0x000fe20007f1e0ff */
[--C-:B------:R-:W-:Y:S01]  /*0b10*/  IMAD.MOV.U32 R37, RZ, RZ, R23.reuse ;  /* 0x000000ffff257224 */ /* 0x100fe200078e0017 */
[----:B------:R-:W-:Y:S01]  /*0b20*/  MOV R17, R16 ;  /* 0x0000001000117202 */ /* 0x000fe20000000f00 */
[----:B------:R-:W-:Y:S01]  /*0b30*/  IMAD.MOV.U32 R16, RZ, RZ, R20 ;  /* 0x000000ffff107224 */ /* 0x000fe200078e0014 */
[----:B------:R-:W-:Y:S01]  /*0b40*/  MOV R36, R22 ;  /* 0x0000001600247202 */ /* 0x000fe20000000f00 */
[----:B------:R-:W-:Y:S02]  /*0b50*/  IMAD.X R21, RZ, RZ, ~R23, P0 ;  /* 0x000000ffff157224 */ /* 0x000fe400000e0e17 */
[----:B------:R-:W-:-:S04]  /*0b60*/  IMAD.WIDE.U32 R16, R34, R25, R16 ;  /* 0x0000001922107225 */ /* 0x000fc800078e0010 */
[----:B------:R-:W-:-:S04]  /*0b70*/  IMAD R21, R21, R34, RZ ;  /* 0x0000002215157224 */ /* 0x000fc800078e02ff */
[----:B------:R-:W-:-:S04]  /*0b80*/  IMAD R21, R35, R25, R21 ;  /* 0x0000001923157224 */ /* 0x000fc800078e0215 */
[----:B------:R-:W-:-:S07]  /*0b90*/  IMAD.IADD R25, R17, 0x1, R21 ;  /* 0x0000000111197824 */ /* 0x000fce00078e0215 */
.L_x_68:
[----:B------:R-:W-:Y:S05]  /*0ba0*/  BSYNC.RECONVERGENT B0 ;  /* 0x0000000000007941 */ /* 0x000fea0003800200 */
.L_x_66:
[----:B------:R-:W-:Y:S01]  /*0bb0*/  VIADD R17, R12, 0x2 ;  /* 0x000000020c117836 */ /* 0x000fe20000000000 */
[----:B------:R-:W-:Y:S01]  /*0bc0*/  UMOV UR4, 0x340 ;  /* 0x0000034000047882 */ /* 0x000fe20000000000 */
[----:B------:R0:W1:Y:S01]  /*0bd0*/  LDC.64 R22, c[0x0][R19+0x450] ;  /* 0x0001140013167b82 */ /* 0x0000620000000a00 */
[----:B------:R-:W-:Y:S02]  /*0be0*/  BSSY.RECONVERGENT B0, `(.L_x_69) ;  /* 0x0000034000007945 */ /* 0x000fe40003800200 */
[----:B------:R-:W-:-:S05]  /*0bf0*/  LEA R17, R17, UR4, 0x3 ;  /* 0x0000000411117c11 */ /* 0x000fca000f8e18ff */
[----:B------:R-:W2:Y:S01]  /*0c00*/  LDC.64 R20, c[0x0][R17+0x388] ;  /* 0x0000e20011147b82 */ /* 0x000ea20000000a00 */
[----:B0-----:R-:W-:Y:S01]  /*0c10*/  MOV R19, R15 ;  /* 0x0000000f00137202 */ /* 0x001fe20000000f00 */
[-C--:B-1----:R-:W-:Y:S02]  /*0c20*/  IMAD R23, R23, R16.reuse, RZ ;  /* 0x0000001017177224 */ /* 0x082fe400078e02ff */
[----:B------:R-:W-:-:S04]  /*0c30*/  IMAD.WIDE.U32 R34, R22, R16, R18 ;  /* 0x0000001016227225 */ /* 0x000fc800078e0012 */
[----:B------:R-:W-:Y:S01]  /*0c40*/  IMAD R23, R22, R25, R23 ;  /* 0x0000001916177224 */ /* 0x000fe200078e0217 */
[----:B--2---:R-:W-:-:S03]  /*0c50*/  LOP3.LUT R14, R37, R21, RZ, 0xfc, !PT ;  /* 0x00000015250e7212 */ /* 0x004fc600078efcff */
[----:B------:R-:W-:Y:S01]  /*0c60*/  IMAD.IADD R15, R35, 0x1, R23 ;  /* 0x00000001230f7824 */ /* 0x000fe200078e0217 */
[----:B------:R-:W-:-:S13]  /*0c70*/  ISETP.NE.U32.AND P0, PT, R14, RZ, PT ;  /* 0x000000ff0e00720c */ /* 0x000fda0003f05070 */
[----:B------:R-:W-:Y:S05]  /*0c80*/  @P0 BRA `(.L_x_70) ;  /* 0x0000000000600947 */ /* 0x000fea0003800000 */
[----:B------:R-:W0:Y:S01]  /*0c90*/  I2F.U32.RP R14, R20 ;  /* 0x00000014000e7306 */ /* 0x000e220000209000 */
[----:B------:R-:W-:Y:S01]  /*0ca0*/  IADD3 R21, PT, PT, RZ, -R20, RZ ;  /* 0x80000014ff157210 */ /* 0x000fe20007ffe0ff */
[----:B------:R-:W-:Y:S01]  /*0cb0*/  IMAD.MOV.U32 R25, RZ, RZ, RZ ;  /* 0x000000ffff197224 */ /* 0x000fe200078e00ff */
[----:B------:R-:W-:-:S05]  /*0cc0*/  ISETP.NE.U32.AND P3, PT, R20, RZ, PT ;  /* 0x000000ff1400720c */ /* 0x000fca0003f65070 */
[----:B0-----:R-:W0:Y:S02]  /*0cd0*/  MUFU.RCP R14, R14 ;  /* 0x0000000e000e7308 */ /* 0x001e240000001000 */
[----:B0-----:R-:W-:-:S06]  /*0ce0*/  VIADD R18, R14, 0xffffffe ;  /* 0x0ffffffe0e127836 */ /* 0x001fcc0000000000 */
[----:B------:R0:W1:Y:S02]  /*0cf0*/  F2I.FTZ.U32.TRUNC.NTZ R19, R18 ;  /* 0x0000001200137305 */ /* 0x000064000021f000 */
[----:B0-----:R-:W-:Y:S02]  /*0d00*/  IMAD.MOV.U32 R18, RZ, RZ, RZ ;  /* 0x000000ffff127224 */ /* 0x001fe400078e00ff */
[----:B-1----:R-:W-:-:S04]  /*0d10*/  IMAD R21, R21, R19, RZ ;  /* 0x0000001315157224 */ /* 0x002fc800078e02ff */
        /* <DEDUP_REMOVED lines=8> */
[----:B------:R-:W-:-:S12]  /*0da0*/  HFMA2 R21, -RZ, RZ, 0, 0 ;  /* 0x00000000ff157431 */ /* 0x000fd800000001ff */
[----:B------:R-:W-:Y:S01]  /*0db0*/  @P1 VIADD R19, R19, 0x1 ;  /* 0x0000000113131836 */ /* 0x000fe20000000000 */
[----:B------:R-:W-:-:S04]  /*0dc0*/  @!P3 LOP3.LUT R19, RZ, R20, RZ, 0x33, !PT ;  /* 0x00000014ff13b212 */ /* 0x000fc800078e33ff */
[----:B------:R-:W-:-:S05]  /*0dd0*/  IADD3 R37, PT, PT, -R19, RZ, RZ ;  /* 0x000000ff13257210 */ /* 0x000fca0007ffe1ff */
[----:B------:R-:W-:Y:S02]  /*0de0*/  IMAD R37, R20, R37, R36 ;  /* 0x0000002514257224 */ /* 0x000fe400078e0224 */
[----:B------:R-:W-:Y:S01]  /*0df0*/  IMAD.MOV.U32 R20, RZ, RZ, R19 ;  /* 0x000000ffff147224 */ /* 0x000fe200078e0013 */
[----:B------:R-:W-:Y:S06]  /*0e00*/  BRA `(.L_x_71) ;  /* 0x0000000000447947 */ /* 0x000fec0003800000 */
.L_x_70:
[----:B------:R-:W-:Y:S01]  /*0e10*/  IMAD.MOV.U32 R33, RZ, RZ, R36 ;  /* 0x000000ffff217224 */ /* 0x000fe200078e0024 */
[----:B------:R-:W-:Y:S01]  /*0e20*/  MOV R26, R20 ;  /* 0x00000014001a7202 */ /* 0x000fe20000000f00 */
[----:B------:R-:W-:Y:S01]  /*0e30*/  IMAD.MOV.U32 R27, RZ, RZ, R37 ;  /* 0x000000ffff1b7224 */ /* 0x000fe200078e0025 */
[----:B------:R-:W-:Y:S01]  /*0e40*/  MOV R14, 0xe70 ;  /* 0x00000e70000e7802 */ /* 0x000fe20000000f00 */
[----:B------:R-:W-:-:S07]  /*0e50*/  IMAD.MOV.U32 R25, RZ, RZ, R21 ;  /* 0x000000ffff197224 */ /* 0x000fce00078e0015 */
[----:B------:R-:W-:Y:S05]  /*0e60*/  CALL.REL.NOINC `($__internal_1_$__cuda_sm20_div_s64) ;  /* 0x0000003000c07944 */ /* 0x000fea0003c00000 */
[----:B------:R-:W-:Y:S01]  /*0e70*/  IADD3 R27, P0, PT, RZ, -R22, RZ ;  /* 0x80000016ff1b7210 */ /* 0x000fe20007f1e0ff */
[----:B------:R-:W-:Y:S01]  /*0e80*/  IMAD.MOV.U32 R19, RZ, RZ, R37 ;  /* 0x000000ffff137224 */ /* 0x000fe200078e0025 */
[----:B------:R-:W-:-:S03]  /*0e90*/  MOV R18, R36 ;  /* 0x0000002400127202 */ /* 0x000fc60000000f00 */
[----:B------:R-:W-:Y:S02]  /*0ea0*/  IMAD.X R25, RZ, RZ, ~R23, P0 ;  /* 0x000000ffff197224 */ /* 0x000fe400000e0e17 */
[----:B------:R-:W-:-:S04]  /*0eb0*/  IMAD.WIDE.U32 R18, R20, R27, R18 ;  /* 0x0000001b14127225 */ /* 0x000fc800078e0012 */
[----:B------:R-:W-:Y:S02]  /*0ec0*/  IMAD R25, R25, R20, RZ ;  /* 0x0000001419197224 */ /* 0x000fe400078e02ff */
[----:B------:R-:W-:Y:S02]  /*0ed0*/  IMAD.MOV.U32 R37, RZ, RZ, R18 ;  /* 0x000000ffff257224 */ /* 0x000fe400078e0012 */
[----:B------:R-:W-:Y:S02]  /*0ee0*/  IMAD R25, R21, R27, R25 ;  /* 0x0000001b15197224 */ /* 0x000fe400078e0219 */
[----:B------:R-:W-:Y:S02]  /*0ef0*/  IMAD.MOV.U32 R20, RZ, RZ, R22 ;  /* 0x000000ffff147224 */ /* 0x000fe400078e0016 */
[----:B------:R-:W-:Y:S01]  /*0f00*/  IMAD.MOV.U32 R21, RZ, RZ, R23 ;  /* 0x000000ffff157224 */ /* 0x000fe200078e0017 */
[----:B------:R-:W-:-:S07]  /*0f10*/  IADD3 R25, PT, PT, R19, R25, RZ ;  /* 0x0000001913197210 */ /* 0x000fce0007ffe0ff */
.L_x_71:
[----:B------:R-:W-:Y:S05]  /*0f20*/  BSYNC.RECONVERGENT B0 ;  /* 0x0000000000007941 */ /* 0x000fea0003800200 */
.L_x_69:
[----:B------:R-:W-:Y:S01]  /*0f30*/  IADD3 R16, PT, PT, R12, 0x1, RZ ;  /* 0x000000010c107810 */ /* 0x000fe20007ffe0ff */
[----:B------:R-:W-:Y:S01]  /*0f40*/  UMOV UR4, 0x340 ;  /* 0x0000034000047882 */ /* 0x000fe20000000000 */
[----:B------:R-:W0:Y:S01]  /*0f50*/  LDC.64 R22, c[0x0][R17+0x450] ;  /* 0x0001140011167b82 */ /* 0x000e220000000a00 */
[----:B------:R-:W-:Y:S01]  /*0f60*/  IMAD.MOV.U32 R14, RZ, RZ, R34 ;  /* 0x000000ffff0e7224 */ /* 0x000fe200078e0022 */
[----:B------:R-:W-:Y:S01]  /*0f70*/  LEA R16, R16, UR4, 0x3 ;  /* 0x0000000410107c11 */ /* 0x000fe2000f8e18ff */
[----:B------:R-:W-:Y:S05]  /*0f80*/  BSSY.RECONVERGENT B0, `(.L_x_72) ;  /* 0x0000030000007945 */ /* 0x000fea0003800200 */
[----:B------:R-:W1:Y:S01]  /*0f90*/  LDC.64 R18, c[0x0][R16+0x388] ;  /* 0x0000e20010127b82 */ /* 0x000e620000000a00 */
[----:B0-----:R-:W-:-:S02]  /*0fa0*/  IMAD R23, R23, R37, RZ ;  /* 0x0000002517177224 */ /* 0x001fc400078e02ff */
[----:B------:R-:W-:-:S04]  /*0fb0*/  IMAD.WIDE.U32 R34, R22, R37, R14 ;  /* 0x0000002516227225 */ /* 0x000fc800078e000e */
[----:B------:R-:W-:Y:S01]  /*0fc0*/  IMAD R23, R22, R25, R23 ;  /* 0x0000001916177224 */ /* 0x000fe200078e0217 */
[----:B-1----:R-:W-:-:S03]  /*0fd0*/  LOP3.LUT R24, R21, R19, RZ, 0xfc, !PT ;  /* 0x0000001315187212 */ /* 0x002fc600078efcff */
[----:B------:R-:W-:Y:S01]  /*0fe0*/  IMAD.IADD R15, R35, 0x1, R23 ;  /* 0x00000001230f7824 */ /* 0x000fe200078e0217 */
[----:B------:R-:W-:-:S13]  /*0ff0*/  ISETP.NE.U32.AND P0, PT, R24, RZ, PT ;  /* 0x000000ff1800720c */ /* 0x000fda0003f05070 */
[----:B------:R-:W-:Y:S05]  /*1000*/  @P0 BRA `(.L_x_73) ;  /* 0x0000000000600947 */ /* 0x000fea0003800000 */
[----:B------:R-:W0:Y:S01]  /*1010*/  I2F.U32.RP R14, R18 ;  /* 0x00000012000e7306 */ /* 0x000e220000209000 */
[----:B------:R-:W-:Y:S01]  /*1020*/  IMAD.MOV R17, RZ, RZ, -R18 ;  /* 0x000000ffff117224 */ /* 0x000fe200078e0a12 */
[----:B------:R-:W-:Y:S01]  /*1030*/  ISETP.NE.U32.AND P3, PT, R18, RZ, PT ;  /* 0x000000ff1200720c */ /* 0x000fe20003f65070 */
[----:B------:R-:W-:Y:S02]  /*1040*/  IMAD.MOV.U32 R25, RZ, RZ, RZ ;  /* 0x000000ffff197224 */ /* 0x000fe400078e00ff */
        /* <DEDUP_REMOVED lines=18> */
[----:B------:R-:W-:Y:S01]  /*1170*/  MOV R20, R23 ;  /* 0x0000001700147202 */ /* 0x000fe20000000f00 */
[----:B------:R-:W-:Y:S06]  /*1180*/  BRA `(.L_x_74) ;  /* 0x00000000003c7947 */ /* 0x000fec0003800000 */
.L_x_73:
[----:B------:R-:W-:Y:S01]  /*1190*/  IMAD.MOV.U32 R33, RZ, RZ, R20 ;  /* 0x000000ffff217224 */ /* 0x000fe200078e0014 */
[----:B------:R-:W-:Y:S01]  /*11a0*/  MOV R27, R21 ;  /* 0x00000015001b7202 */ /* 0x000fe20000000f00 */
[----:B------:R-:W-:Y:S01]  /*11b0*/  IMAD.MOV.U32 R26, RZ, RZ, R18 ;  /* 0x000000ffff1a7224 */ /* 0x000fe200078e0012 */
[----:B------:R-:W-:Y:S01]  /*11c0*/  MOV R14, 0x11f0 ;  /* 0x000011f0000e7802 */ /* 0x000fe20000000f00 */
[----:B------:R-:W-:-:S07]  /*11d0*/  IMAD.MOV.U32 R25, RZ, RZ, R19 ;  /* 0x000000ffff197224 */ /* 0x000fce00078e0013 */
[----:B------:R-:W-:Y:S05]  /*11e0*/  CALL.REL.NOINC `($__internal_1_$__cuda_sm20_div_s64) ;  /* 0x0000002c00e07944 */ /* 0x000fea0003c00000 */
[----:B------:R-:W-:-:S04]  /*11f0*/  IADD3 R25, P0, PT, RZ, -R22, RZ ;  /* 0x80000016ff197210 */ /* 0x000fc80007f1e0ff */
[----:B------:R-:W-:Y:S01]  /*1200*/  IADD3.X R17, PT, PT, RZ, ~R23, RZ, P0, !PT ;  /* 0x80000017ff117210 */ /* 0x000fe200007fe4ff */
[----:B------:R-:W-:-:S04]  /*1210*/  IMAD.WIDE.U32 R20, R18, R25, R20 ;  /* 0x0000001912147225 */ /* 0x000fc800078e0014 */
[----:B------:R-:W-:Y:S02]  /*1220*/  IMAD R17, R17, R18, RZ ;  /* 0x0000001211117224 */ /* 0x000fe400078e02ff */
[----:B------:R-:W-:Y:S01]  /*1230*/  IMAD.MOV.U32 R27, RZ, RZ, R20 ;  /* 0x000000ffff1b7224 */ /* 0x000fe200078e0014 */
[----:B------:R-:W-:Y:S01]  /*1240*/  MOV R20, R22 ;  /* 0x0000001600147202 */ /* 0x000fe20000000f00 */
[----:B------:R-:W-:-:S04]  /*1250*/  IMAD R17, R19, R25, R17 ;  /* 0x0000001913117224 */ /* 0x000fc800078e0211 */
[----:B------:R-:W-:Y:S02]  /*1260*/  IMAD.IADD R25, R21, 0x1, R17 ;  /* 0x0000000115197824 */ /* 0x000fe400078e0211 */
[----:B------:R-:W-:-:S07]  /*1270*/  IMAD.MOV.U32 R21, RZ, RZ, R23 ;  /* 0x000000ffff157224 */ /* 0x000fce00078e0017 */
.L_x_74:
[----:B------:R-:W-:Y:S05]  /*1280*/  BSYNC.RECONVERGENT B0 ;  /* 0x0000000000007941 */ /* 0x000fea0003800200 */
.L_x_72:
[----:B------:R-:W-:Y:S01]  /*1290*/  UMOV UR4, 0x340 ;  /* 0x0000034000047882 */ /* 0x000fe20000000000 */
[----:B------:R-:W0:Y:S01]  /*12a0*/  LDC.64 R22, c[0x0][R16+0x450] ;  /* 0x0001140010167b82 */ /* 0x000e220000000a00 */
[----:B------:R-:W-:Y:S01]  /*12b0*/  LEA R17, R12, UR4, 0x3 ;  /* 0x000000040c117c11 */ /* 0x000fe2000f8e18ff */
[----:B------:R-:W-:Y:S01]  /*12c0*/  IMAD.MOV.U32 R14, RZ, RZ, R34 ;  /* 0x000000ffff0e7224 */ /* 0x000fe200078e0022 */
[----:B------:R-:W-:Y:S05]  /*12d0*/  BSSY.RECONVERGENT B0, `(.L_x_75) ;  /* 0x0000030000007945 */ /* 0x000fea0003800200 */
[----:B------:R-:W1:Y:S01]  /*12e0*/  LDC.64 R18, c[0x0][R17+0x388] ;  /* 0x0000e20011127b82 */ /* 0x000e620000000a00 */
[----:B0-----:R-:W-:-:S02]  /*12f0*/  IMAD R23, R23, R27, RZ ;  /* 0x0000001b17177224 */ /* 0x001fc400078e02ff */
[----:B------:R-:W-:-:S04]  /*1300*/  IMAD.WIDE.U32 R34, R22, R27, R14 ;  /* 0x0000001b16227225 */ /* 0x000fc800078e000e */
[----:B------:R-:W-:Y:S01]  /*1310*/  IMAD R23, R22, R25, R23 ;  /* 0x0000001916177224 */ /* 0x000fe200078e0217 */
[----:B-1----:R-:W-:-:S04]  /*1320*/  LOP3.LUT R24, R21, R19, RZ, 0xfc, !PT ;  /* 0x0000001315187212 */ /* 0x002fc800078efcff */
[----:B------:R-:W-:Y:S02]  /*1330*/  IADD3 R15, PT, PT, R35, R23, RZ ;  /* 0x00000017230f7210 */ /* 0x000fe40007ffe0ff */
[----:B------:R-:W-:-:S13]  /*1340*/  ISETP.NE.U32.AND P0, PT, R24, RZ, PT ;  /* 0x000000ff1800720c */ /* 0x000fda0003f05070 */
[----:B------:R-:W-:Y:S05]  /*1350*/  @P0 BRA `(.L_x_76) ;  /* 0x0000000000600947 */ /* 0x000fea0003800000 */
[----:B------:R-:W0:Y:S01]  /*1360*/  I2F.U32.RP R14, R18 ;  /* 0x00000012000e7306 */ /* 0x000e220000209000 */
[----:B------:R-:W-:Y:S01]  /*1370*/  IMAD.MOV R19, RZ, RZ, -R18 ;  /* 0x000000ffff137224 */ /* 0x000fe200078e0a12 */
[----:B------:R-:W-:Y:S01]  /*1380*/  ISETP.NE.U32.AND P3, PT, R18, RZ, PT ;  /* 0x000000ff1200720c */ /* 0x000fe20003f65070 */
[----:B------:R-:W-:Y:S01]  /*1390*/  IMAD.MOV.U32 R21, RZ, RZ, RZ ;  /* 0x000000ffff157224 */ /* 0x000fe200078e00ff */
[----:B------:R-:W-:-:S04]  /*13a0*/  MOV R25, RZ ;  /* 0x000000ff00197202 */ /* 0x000fc80000000f00 */
[----:B0-----:R-:W0:Y:S02]  /*13b0*/  MUFU.RCP R14, R14 ;  /* 0x0000000e000e7308 */ /* 0x001e240000001000 */
[----:B0-----:R-:W-:-:S06]  /*13c0*/  VIADD R22, R14, 0xffffffe ;  /* 0x0ffffffe0e167836 */ /* 0x001fcc0000000000 */
[----:B------:R0:W1:Y:S02]  /*13d0*/  F2I.FTZ.U32.TRUNC.NTZ R23, R22 ;  /* 0x0000001600177305 */ /* 0x000064000021f000 */
[----:B0-----:R-:W-:Y:S02]  /*13e0*/  HFMA2 R22, -RZ, RZ, 0, 0 ;  /* 0x00000000ff167431 */ /* 0x001fe400000001ff */
[----:B-1----:R-:W-:-:S04]  /*13f0*/  IMAD R19, R19, R23, RZ ;  /* 0x0000001713137224 */ /* 0x002fc800078e02ff */
[----:B------:R-:W-:-:S06]  /*1400*/  IMAD.HI.U32 R23, R23, R19, R22 ;  /* 0x0000001317177227 */ /* 0x000fcc00078e0016 */
[----:B------:R-:W-:-:S04]  /*1410*/  IMAD.HI.U32 R23, R23, R20, RZ ;  /* 0x0000001417177227 */ /* 0x000fc800078e00ff */
[----:B------:R-:W-:-:S04]  /*1420*/  IMAD.MOV R19, RZ, RZ, -R23 ;  /* 0x000000ffff137224 */ /* 0x000fc800078e0a17 */
[----:B------:R-:W-:-:S05]  /*1430*/  IMAD R19, R18, R19, R20 ;  /* 0x0000001312137224 */ /* 0x000fca00078e0214 */
[----:B------:R-:W-:-:S13]  /*1440*/  ISETP.GE.U32.AND P0, PT, R19, R18, PT ;  /* 0x000000121300720c */ /* 0x000fda0003f06070 */
[----:B------:R-:W-:Y:S01]  /*1450*/  @P0 IMAD.IADD R19, R19, 0x1, -R18 ;  /* 0x0000000113130824 */ /* 0x000fe200078e0a12 */
[----:B------:R-:W-:-:S04]  /*1460*/  @P0 IADD3 R23, PT, PT, R23, 0x1, RZ ;  /* 0x0000000117170810 */ /* 0x000fc80007ffe0ff */
[----:B------:R-:W-:-:S13]  /*1470*/  ISETP.GE.U32.AND P1, PT, R19, R18, PT ;  /* 0x000000121300720c */ /* 0x000fda0003f26070 */
[----:B------:R-:W-:Y:S01]  /*1480*/  @P1 VIADD R23, R23, 0x1 ;  /* 0x0000000117171836 */ /* 0x000fe20000000000 */
[----:B------:R-:W-:-:S05]  /*1490*/  @!P3 LOP3.LUT R23, RZ, R18, RZ, 0x33, !PT ;  /* 0x00000012ff17b212 */ /* 0x000fca00078e33ff */
[----:B------:R-:W-:-:S04]  /*14a0*/  IMAD.MOV R27, RZ, RZ, -R23 ;  /* 0x000000ffff1b7224 */ /* 0x000fc800078e0a17 */
[----:B------:R-:W-:Y:S02]  /*14b0*/  IMAD R27, R18, R27, R20 ;  /* 0x0000001b121b7224 */ /* 0x000fe400078e0214 */
[----:B------:R-:W-:Y:S01]  /*14c0*/  IMAD.MOV.U32 R20, RZ, RZ, R23 ;  /* 0x000000ffff147224 */ /* 0x000fe200078e0017 */
[----:B------:R-:W-:Y:S06]  /*14d0*/  BRA `(.L_x_77) ;  /* 0x00000000003c7947 */ /* 0x000fec0003800000 */
.L_x_76:
[----:B------:R-:W-:Y:S01]  /*14e0*/  MOV R33, R20 ;  /* 0x0000001400217202 */ /* 0x000fe20000000f00 */
[----:B------:R-:W-:Y:S01]  /*14f0*/  IMAD.MOV.U32 R27, RZ, RZ, R21 ;  /* 0x000000ffff1b7224 */ /* 0x000fe200078e0015 */
[----:B------:R-:W-:Y:S01]  /*1500*/  MOV R26, R18 ;  /* 0x00000012001a7202 */ /* 0x000fe20000000f00 */
[----:B------:R-:W-:Y:S01]  /*1510*/  IMAD.MOV.U32 R25, RZ, RZ, R19 ;  /* 0x000000ffff197224 */ /* 0x000fe200078e0013 */
[----:B------:R-:W-:-:S07]  /*1520*/  MOV R14, 0x1540 ;  /* 0x00001540000e7802 */ /* 0x000fce0000000f00 */
[----:B------:R-:W-:Y:S05]  /*1530*/  CALL.REL.NOINC `($__internal_1_$__cuda_sm20_div_s64) ;  /* 0x0000002c000c7944 */ /* 0x000fea0003c00000 */
[----:B------:R-:W-:-:S04]  /*1540*/  IADD3 R27, P0, PT, RZ, -R22, RZ ;  /* 0x80000016ff1b7210 */ /* 0x000fc80007f1e0ff */
[----:B------:R-:W-:Y:S01]  /*1550*/  IADD3.X R25, PT, PT, RZ, ~R23, RZ, P0, !PT ;  /* 0x80000017ff197210 */ /* 0x000fe200007fe4ff */
[----:B------:R-:W-:-:S04]  /*1560*/  IMAD.WIDE.U32 R20, R18, R27, R20 ;  /* 0x0000001b12147225 */ /* 0x000fc800078e0014 */
[----:B------:R-:W-:-:S04]  /*1570*/  IMAD R25, R25, R18, RZ ;  /* 0x0000001219197224 */ /* 0x000fc800078e02ff */
[----:B------:R-:W-:Y:S02]  /*1580*/  IMAD R25, R19, R27, R25 ;  /* 0x0000001b13197224 */ /* 0x000fe400078e0219 */
[----:B------:R-:W-:Y:S02]  /*1590*/  IMAD.MOV.U32 R27, RZ, RZ, R20 ;  /* 0x000000ffff1b7224 */ /* 0x000fe400078e0014 */
[----:B------:R-:W-:Y:S01]  /*15a0*/  IMAD.MOV.U32 R20, RZ, RZ, R22 ;  /* 0x000000ffff147224 */ /* 0x000fe200078e0016 */
[----:B------:R-:W-:Y:S02]  /*15b0*/  IADD3 R25, PT, PT, R21, R25, RZ ;  /* 0x0000001915197210 */ /* 0x000fe40007ffe0ff */
[----:B------:R-:W-:-:S07]  /*15c0*/  MOV R21, R23 ;  /* 0x0000001700157202 */ /* 0x000fce0000000f00 */
.L_x_77:
[----:B------:R-:W-:Y:S05]  /*15d0*/  BSYNC.RECONVERGENT B0 ;  /* 0x0000000000007941 */ /* 0x000fea0003800200 */
.L_x_75:
[----:B------:R-:W-:Y:S01]  /*15e0*/  VIADD R16, R12, 0xffffffff ;  /* 0xffffffff0c107836 */ /* 0x000fe20000000000 */
[----:B------:R-:W-:Y:S01]  /*15f0*/  UMOV UR4, 0x340 ;  /* 0x0000034000047882 */ /* 0x000fe20000000000 */
[----:B------:R-:W0:Y:S01]  /*1600*/  LDC.64 R22, c[0x0][R17+0x450] ;  /* 0x0001140011167b82 */ /* 0x000e220000000a00 */
[----:B------:R-:W-:Y:S01]  /*1610*/  MOV R14, R34 ;  /* 0x00000022000e7202 */ /* 0x000fe20000000f00 */
[----:B------:R-:W-:Y:S01]  /*1620*/  BSSY.RECONVERGENT B0, `(.L_x_78) ;  /* 0x0000031000007945 */ /* 0x000fe20003800200 */
[----:B------:R-:W-:-:S05]  /*1630*/  LEA R16, R16, UR4, 0x3 ;  /* 0x0000000410107c11 */ /* 0x000fca000f8e18ff */
[----:B------:R-:W1:Y:S01]  /*1640*/  LDC.64 R18, c[0x0][R16+0x388] ;  /* 0x0000e20010127b82 */ /* 0x000e620000000a00 */
[-C--:B0-----:R-:W-:Y:S02]  /*1650*/  IMAD R23, R23, R27.reuse, RZ ;  /* 0x0000001b17177224 */ /* 0x081fe400078e02ff */
        /* <DEDUP_REMOVED lines=9> */
[----:B------:R-:W-:Y:S01]  /*16f0*/  HFMA2 R21, -RZ, RZ, 0, 0 ;  /* 0x00000000ff157431 */ /* 0x000fe200000001ff */
[----:B------:R-:W-:-:S04]  /*1700*/  MOV R25, RZ ;  /* 0x000000ff00197202 */ /* 0x000fc80000000f00 */
[----:B0-----:R-:W0:Y:S02]  /*1710*/  MUFU.RCP R14, R14 ;  /* 0x0000000e000e7308 */ /* 0x001e240000001000 */
[----:B0-----:R-:W-:-:S06]  /*1720*/  IADD3 R22, PT, PT, R14, 0xffffffe, RZ ;  /* 0x0ffffffe0e167810 */ /* 0x001fcc0007ffe0ff */
        /* <DEDUP_REMOVED lines=17> */
.L_x_79:
[----:B------:R-:W-:Y:S01]  /*1840*/  IMAD.MOV.U32 R33, RZ, RZ, R20 ;  /* 0x000000ffff217224 */ /* 0x000fe200078e0014 */
[----:B------:R-:W-:Y:S01]  /*1850*/  MOV R27, R21 ;  /* 0x00000015001b7202 */ /* 0x000fe20000000f00 */
[----:B------:R-:W-:Y:S01]  /*1860*/  IMAD.MOV.U32 R26, RZ, RZ, R18 ;  /* 0x000000ffff1a7224 */ /* 0x000fe200078e0012 */
[----:B------:R-:W-:Y:S02]  /*1870*/  MOV R25, R19 ;  /* 0x0000001300197202 */ /* 0x000fe40000000f00 */
[----:B------:R-:W-:-:S07]  /*1880*/  MOV R14, 0x18a0 ;  /* 0x000018a0000e7802 */ /* 0x000fce0000000f00 */
[----:B------:R-:W-:Y:S05]  /*1890*/  CALL.REL.NOINC `($__internal_1_$__cuda_sm20_div_s64) ;  /* 0x0000002800347944 */ /* 0x000fea0003c00000 */
[----:B------:R-:W-:-:S05]  /*18a0*/  IADD3 R25, P0, PT, RZ, -R22, RZ ;  /* 0x80000016ff197210 */ /* 0x000fca0007f1e0ff */
[----:B------:R-:W-:Y:S02]  /*18b0*/  IMAD.X R17, RZ, RZ, ~R23, P0 ;  /* 0x000000ffff117224 */ /* 0x000fe400000e0e17 */
[----:B------:R-:W-:-:S04]  /*18c0*/  IMAD.WIDE.U32 R20, R18, R25, R20 ;  /* 0x0000001912147225 */ /* 0x000fc800078e0014 */
[----:B------:R-:W-:Y:S01]  /*18d0*/  IMAD R17, R17, R18, RZ ;  /* 0x0000001211117224 */ /* 0x000fe200078e02ff */
[----:B------:R-:W-:Y:S02]  /*18e0*/  MOV R27, R20 ;  /* 0x00000014001b7202 */ /* 0x000fe40000000f00 */
[----:B------:R-:W-:Y:S01]  /*18f0*/  MOV R20, R22 ;  /* 0x0000001600147202 */ /* 0x000fe20000000f00 */
[----:B------:R-:W-:-:S04]  /*1900*/  IMAD R17, R19, R25, R17 ;  /* 0x0000001913117224 */ /* 0x000fc800078e0211 */
[----:B------:R-:W-:Y:S02]  /*1910*/  IMAD.IADD R25, R21, 0x1, R17 ;  /* 0x0000000115197824 */ /* 0x000fe400078e0211 */
[----:B------:R-:W-:-:S07]  /*1920*/  IMAD.MOV.U32 R21, RZ, RZ, R23 ;  /* 0x000000ffff157224 */ /* 0x000fce00078e0017 */
.L_x_80:
[----:B------:R-:W-:Y:S05]  /*1930*/  BSYNC.RECONVERGENT B0 ;  /* 0x0000000000007941 */ /* 0x000fea0003800200 */
.L_x_78:
[----:B------:R-:W-:Y:S01]  /*1940*/  IADD3 R17, PT, PT, R12, -0x2, RZ ;  /* 0xfffffffe0c117810 */ /* 0x000fe20007ffe0ff */
        /* <DEDUP_REMOVED lines=37> */
.L_x_82:
[----:B------:R-:W-:Y:S01]  /*1ba0*/  MOV R33, R20 ;  /* 0x0000001400217202 */ /* 0x000fe20000000f00 */
[----:B------:R-:W-:Y:S01]  /*1bb0*/  IMAD.MOV.U32 R27, RZ, RZ, R21 ;  /* 0x000000ffff1b7224 */ /* 0x000fe200078e0015 */
[----:B------:R-:W-:Y:S01]  /*1bc0*/  MOV R26, R18 ;  /* 0x00000012001a7202 */ /* 0x000fe20000000f00 */
[----:B------:R-:W-:Y:S01]  /*1bd0*/  IMAD.MOV.U32 R25, RZ, RZ, R19 ;  /* 0x000000ffff197224 */ /* 0x000fe200078e0013 */
[----:B------:R-:W-:-:S07]  /*1be0*/  MOV R14, 0x1c00 ;  /* 0x00001c00000e7802 */ /* 0x000fce0000000f00 */
[----:B------:R-:W-:Y:S05]  /*1bf0*/  CALL.REL.NOINC `($__internal_1_$__cuda_sm20_div_s64) ;  /* 0x00000024005c7944 */ /* 0x000fea0003c00000 */
        /* <DEDUP_REMOVED lines=11> */
.L_x_83:
[----:B------:R-:W-:Y:S05]  /*1cb0*/  BSYNC.RECONVERGENT B0 ;  /* 0x0000000000007941 */ /* 0x000fea0003800200 */
.L_x_81:
[----:B------:R-:W-:Y:S01]  /*1cc0*/  VIADD R15, R12, 0xfffffffd ;  /* 0xfffffffd0c0f7836 */ /* 0x000fe20000000000 */
[----:B------:R-:W-:Y:S01]  /*1cd0*/  UMOV UR4, 0x340 ;  /* 0x0000034000047882 */ /* 0x000fe20000000000 */
[----:B------:R0:W1:Y:S01]  /*1ce0*/  LDC.64 R22, c[0x0][R17+0x450] ;  /* 0x0001140011167b82 */ /* 0x0000620000000a00 */
[----:B------:R-:W-:Y:S02]  /*1cf0*/  BSSY.RECONVERGENT B0, `(.L_x_84) ;  /* 0x0000033000007945 */ /* 0x000fe40003800200 */
[----:B------:R-:W-:-:S05]  /*1d00*/  LEA R15, R15, UR4, 0x3 ;  /* 0x000000040f0f7c11 */ /* 0x000fca000f8e18ff */
[----:B------:R-:W2:Y:S01]  /*1d10*/  LDC.64 R18, c[0x0][R15+0x388] ;  /* 0x0000e2000f127b82 */ /* 0x000ea20000000a00 */
[----:B0-----:R-:W-:Y:S01]  /*1d20*/  MOV R17, R16 ;  /* 0x0000001000117202 */ /* 0x001fe20000000f00 */
[----:B------:R-:W-:Y:S02]  /*1d30*/  IMAD.MOV.U32 R16, RZ, RZ, R34 ;  /* 0x000000ffff107224 */ /* 0x000fe400078e0022 */
[-C--:B-1----:R-:W-:Y:S02]  /*1d40*/  IMAD R23, R23, R27.reuse, RZ ;  /* 0x0000001b17177224 */ /* 0x082fe400078e02ff */
[----:B------:R-:W-:-:S04]  /*1d50*/  IMAD.WIDE.U32 R16, R22, R27, R16 ;  /* 0x0000001b16107225 */ /* 0x000fc800078e0010 */
[----:B------:R-:W-:Y:S01]  /*1d60*/  IMAD R23, R22, R25, R23 ;  /* 0x0000001916177224 */ /* 0x000fe200078e0217 */
[----:B--2---:R-:W-:-:S04]  /*1d70*/  LOP3.LUT R14, R21, R19, RZ, 0xfc, !PT ;  /* 0x00000013150e7212 */ /* 0x004fc800078efcff */
        /* <DEDUP_REMOVED lines=27> */
.L_x_85:
        /* <DEDUP_REMOVED lines=15> */
.L_x_86:
[----:B------:R-:W-:Y:S05]  /*2020*/  BSYNC.RECONVERGENT B0 ;  /* 0x0000000000007941 */ /* 0x000fea0003800200 */
.L_x_84:
[----:B------:R-:W-:Y:S01]  /*2030*/  VIADD R17, R12, 0xfffffffc ;  /* 0xfffffffc0c117836 */ /* 0x000fe20000000000 */
[----:B------:R-:W-:Y:S01]  /*2040*/  UMOV UR4, 0x340 ;  /* 0x0000034000047882 */ /* 0x000fe20000000000 */
[----:B------:R-:W0:Y:S01]  /*2050*/  LDC.64 R14, c[0x0][R15+0x450] ;  /* 0x000114000f0e7b82 */ /* 0x000e220000000a00 */
[----:B------:R-:W-:Y:S01]  /*2060*/  MOV R25, R24 ;  /* 0x0000001800197202 */ /* 0x000fe20000000f00 */
[----:B------:R-:W-:Y:S01]  /*2070*/  IMAD.MOV.U32 R24, RZ, RZ, R16 ;  /* 0x000000ffff187224 */ /* 0x000fe200078e0010 */
[----:B------:R-:W-:Y:S01]  /*2080*/  LEA R17, R17, UR4, 0x3 ;  /* 0x0000000411117c11 */ /* 0x000fe2000f8e18ff */
[----:B------:R-:W-:Y:S04]  /*2090*/  BSSY.RECONVERGENT B0, `(.L_x_87) ;  /* 0x0000030000007945 */ /* 0x000fe80003800200 */
        /* <DEDUP_REMOVED lines=10> */
[----:B------:R-:W-:Y:S01]  /*2140*/  HFMA2 R25, -RZ, RZ, 0, 0 ;  /* 0x00000000ff197431 */ /* 0x000fe200000001ff */
[----:B------:R-:W-:Y:S01]  /*2150*/  ISETP.NE.U32.AND P3, PT, R20, RZ, PT ;  /* 0x000000ff1400720c */ /* 0x000fe20003f65070 */
[----:B------:R-:W-:-:S04]  /*2160*/  IMAD.MOV.U32 R16, RZ, RZ, RZ ;  /* 0x000000ffff107224 */ /* 0x000fc800078e00ff */
        /* <DEDUP_REMOVED lines=16> */
[----:B------:R-:W-:Y:S02]  /*2270*/  IMAD R21, R20, R21, R18 ;  /* 0x0000001514157224 */ /* 0x000fe400078e0212 */
[----:B------:R-:W-:Y:S01]  /*2280*/  IMAD.MOV.U32 R20, RZ, RZ, R23 ;  /* 0x000000ffff147224 */ /* 0x000fe200078e0017 */
[----:B------:R-:W-:Y:S06]  /*2290*/  BRA `(.L_x_89) ;  /* 0x00000000003c7947 */ /* 0x000fec0003800000 */
.L_x_88:
[----:B------:R-:W-:Y:S01]  /*22a0*/  MOV R33, R18 ;  /* 0x0000001200217202 */ /* 0x000fe20000000f00 */
[----:B------:R-:W-:Y:S01]  /*22b0*/  IMAD.MOV.U32 R27, RZ, RZ, R19 ;  /* 0x000000ffff1b7224 */ /* 0x000fe200078e0013 */
[----:B------:R-:W-:Y:S01]  /*22c0*/  MOV R26, R20 ;  /* 0x00000014001a7202 */ /* 0x000fe20000000f00 */
[----:B------:R-:W-:Y:S01]  /*22d0*/  IMAD.MOV.U32 R25, RZ, RZ, R21 ;  /* 0x000000ffff197224 */ /* 0x000fe200078e0015 */
[----:B------:R-:W-:-:S07]  /*22e0*/  MOV R14, 0x2300 ;  /* 0x00002300000e7802 */ /* 0x000fce0000000f00 */
[----:B------:R-:W-:Y:S05]  /*22f0*/  CALL.REL.NOINC `($__internal_1_$__cuda_sm20_div_s64) ;  /* 0x0000001c009c7944 */ /* 0x000fea0003c00000 */
[----:B------:R-:W-:Y:S02]  /*2300*/  IADD3 R27, P0, PT, RZ, -R22, RZ ;  /* 0x80000016ff1b7210 */ /* 0x000fe40007f1e0ff */
[-C--:B------:R-:W-:Y:S02]  /*2310*/  MOV R16, R23.reuse ;  /* 0x0000001700107202 */ /* 0x080fe40000000f00 */
[----:B------:R-:W-:Y:S01]  /*2320*/  IADD3.X R25, PT, PT, RZ, ~R23, RZ, P0, !PT ;  /* 0x80000017ff197210 */ /* 0x000fe200007fe4ff */
[----:B------:R-:W-:-:S04]  /*2330*/  IMAD.WIDE.U32 R18, R20, R27, R18 ;  /* 0x0000001b14127225 */ /* 0x000fc800078e0012 */
[----:B------:R-:W-:Y:S02]  /*2340*/  IMAD R25, R25, R20, RZ ;  /* 0x0000001419197224 */ /* 0x000fe400078e02ff */
[----:B------:R-:W-:Y:S02]  /*2350*/  IMAD.MOV.U32 R20, RZ, RZ, R22 ;  /* 0x000000ffff147224 */ /* 0x000fe400078e0016 */
[----:B------:R-:W-:Y:S01]  /*2360*/  IMAD R25, R21, R27, R25 ;  /* 0x0000001b15197224 */ /* 0x000fe200078e0219 */
[----:B------:R-:W-:-:S03]  /*2370*/  MOV R21, R18 ;  /* 0x0000001200157202 */ /* 0x000fc60000000f00 */
[----:B------:R-:W-:-:S07]  /*2380*/  IMAD.IADD R25, R19, 0x1, R25 ;  /* 0x0000000113197824 */ /* 0x000fce00078e0219 */
.L_x_89:
[----:B------:R-:W-:Y:S05]  /*2390*/  BSYNC.RECONVERGENT B0 ;  /* 0x0000000000007941 */ /* 0x000fea0003800200 */
.L_x_87:
[----:B------:R-:W0:Y:S01]  /*23a0*/  LDC.64 R18, c[0x0][R17+0x450] ;  /* 0x0001140011127b82 */ /* 0x000e220000000a00 */
[----:B------:R-:W-:Y:S01]  /*23b0*/  IMAD.MOV.U32 R14, RZ, RZ, R34 ;  /* 0x000000ffff0e7224 */ /* 0x000fe200078e0022 */
[----:B------:R-:W-:Y:S01]  /*23c0*/  IADD3 R12, PT, PT, R12, -0x8, RZ ;  /* 0xfffffff80c0c7810 */ /* 0x000fe20007ffe0ff */
[-C--:B0-----:R-:W-:Y:S02]  /*23d0*/  IMAD R19, R19, R21.reuse, RZ ;  /* 0x0000001513137224 */ /* 0x081fe400078e02ff */
[----:B------:R-:W-:-:S04]  /*23e0*/  IMAD.WIDE.U32 R14, R18, R21, R14 ;  /* 0x00000015120e7225 */ /* 0x000fc800078e000e */
[----:B------:R-:W-:Y:S02]  /*23f0*/  IMAD R19, R18, R25, R19 ;  /* 0x0000001912137224 */ /* 0x000fe400078e0213 */
[----:B------:R-:W-:-:S03]  /*2400*/  IMAD.MOV.U32 R18, RZ, RZ, R14 ;  /* 0x000000ffff127224 */ /* 0x000fc600078e000e */
[----:B------:R-:W-:Y:S01]  /*2410*/  IADD3 R15, PT, PT, R15, R19, RZ ;  /* 0x000000130f0f7210 */ /* 0x000fe20007ffe0ff */
[----:B------:R-:W-:Y:S06]  /*2420*/  @P2 BRA `(.L_x_90) ;  /* 0xffffffe400182947 */ /* 0x000fec000383ffff */
[----:B------:R-:W-:-:S07]  /*2430*/  VIADD R17, R12, 0x4 ;  /* 0x000000040c117836 */ /* 0x000fce0000000000 */
.L_x_65:
[----:B------:R-:W-:-:S13]  /*2440*/  ISETP.NE.AND P0, PT, R10, RZ, PT ;  /* 0x000000ff0a00720c */ /* 0x000fda0003f05270 */
[----:B------:R-:W-:Y:S05]  /*2450*/  @!P0 BRA `(.L_x_64) ;  /* 0x00000018002c8947 */ /* 0x000fea0003800000 */
[----:B------:R-:W-:-:S13]  /*2460*/  ISETP.GE.U32.AND P0, PT, R10, 0x4, PT ;  /* 0x000000040a00780c */ /* 0x000fda0003f06070 */
[----:B------:R-:W-:Y:S05]  /*2470*/  @!P0 BRA `(.L_x_91) ;  /* 0x0000000c00748947 */ /* 0x000fea0003800000 */
[----:B------:R-:W-:Y:S01]  /*2480*/  IADD3 R12, PT, PT, R17, -0x1, RZ ;  /* 0xffffffff110c7810 */ /* 0x000fe20007ffe0ff */
[----:B------:R-:W-:Y:S01]  /*2490*/  UMOV UR4, 0x340 ;  /* 0x0000034000047882 */ /* 0x000fe20000000000 */
[----:B------:R-:W-:Y:S02]  /*24a0*/  BSSY.RECONVERGENT B0, `(.L_x_92) ;  /* 0x000002d000007945 */ /* 0x000fe40003800200 */
[----:B------:R-:W-:-:S04]  /*24b0*/  LEA R12, R12, UR4, 0x3 ;  /* 0x000000040c0c7c11 */ /* 0x000fc8000f8e18ff */
[----:B------:R-:W0:Y:S02]  /*24c0*/  LDC.64 R34, c[0x0][R12+0x388] ;  /* 0x0000e2000c227b82 */ /* 0x000e240000000a00 */
[----:B0-----:R-:W-:-:S04]  /*24d0*/  LOP3.LUT R13, R16, R35, RZ, 0xfc, !PT ;  /* 0x00000023100d7212 */ /* 0x001fc800078efcff */
        /* <DEDUP_REMOVED lines=24> */
[----:B------:R-:W-:Y:S06]  /*2660*/  BRA `(.L_x_94) ;  /* 0x0000000000407947 */ /* 0x000fec0003800000 */
.L_x_93:
[----:B------:R-:W-:Y:S01]  /*2670*/  IMAD.MOV.U32 R33, RZ, RZ, R20 ;  /* 0x000000ffff217224 */ /* 0x000fe200078e0014 */
[----:B------:R-:W-:Y:S01]  /*2680*/  MOV R27, R16 ;  /* 0x00000010001b7202 */ /* 0x000fe20000000f00 */
[----:B------:R-:W-:Y:S01]  /*2690*/  IMAD.MOV.U32 R26, RZ, RZ, R34 ;  /* 0x000000ffff1a7224 */ /* 0x000fe200078e0022 */
[----:B------:R-:W-:Y:S02]  /*26a0*/  MOV R25, R35 ;  /* 0x0000002300197202 */ /* 0x000fe40000000f00 */
[----:B------:R-:W-:-:S07]  /*26b0*/  MOV R14, 0x26d0 ;  /* 0x000026d0000e7802 */ /* 0x000fce0000000f00 */
[----:B------:R-:W-:Y:S05]  /*26c0*/  CALL.REL.NOINC `($__internal_1_$__cuda_sm20_div_s64) ;  /* 0x0000001800a87944 */ /* 0x000fea0003c00000 */
        /* <DEDUP_REMOVED lines=8> */
[----:B------:R-:W-:-:S03]  /*2750*/  IMAD.MOV.U32 R35, RZ, RZ, R20 ;  /* 0x000000ffff237224 */ /* 0x000fc600078e0014 */
[----:B------:R-:W-:-:S07]  /*2760*/  IADD3 R25, PT, PT, R21, R13, RZ ;  /* 0x0000000d15197210 */ /* 0x000fce0007ffe0ff */
.L_x_94:
[----:B------:R-:W-:Y:S05]  /*2770*/  BSYNC.RECONVERGENT B0 ;  /* 0x0000000000007941 */ /* 0x000fea0003800200 */
.L_x_92:
        /* <DEDUP_REMOVED lines=38> */
.L_x_96:
        /* <DEDUP_REMOVED lines=8> */
[----:B------:R-:W-:-:S03]  /*2a60*/  MOV R14, R36 ;  /* 0x00000024000e7202 */ /* 0x000fc60000000f00 */
[----:B------:R-:W-:Y:S02]  /*2a70*/  IMAD.X R19, RZ, RZ, ~R23, P0 ;  /* 0x000000ffff137224 */ /* 0x000fe400000e0e17 */
[----:B------:R-:W-:-:S04]  /*2a80*/  IMAD.WIDE.U32 R14, R20, R25, R14 ;  /* 0x00000019140e7225 */ /* 0x000fc800078e000e */
[----:B------:R-:W-:Y:S01]  /*2a90*/  IMAD R19, R19, R20, RZ ;  /* 0x0000001413137224 */ /* 0x000fe200078e02ff */
[----:B------:R-:W-:Y:S02]  /*2aa0*/  MOV R37, R14 ;  /* 0x0000000e00257202 */ /* 0x000fe40000000f00 */
[----:B------:R-:W-:Y:S01]  /*2ab0*/  MOV R20, R22 ;  /* 0x0000001600147202 */ /* 0x000fe20000000f00 */
[----:B------:R-:W-:Y:S02]  /*2ac0*/  IMAD R19, R21, R25, R19 ;  /* 0x0000001915137224 */ /* 0x000fe400078e0213 */
[----:B------:R-:W-:Y:S02]  /*2ad0*/  IMAD.MOV.U32 R21, RZ, RZ, R23 ;  /* 0x000000ffff157224 */ /* 0x000fe400078e0017 */
[----:B------:R-:W-:-:S07]  /*2ae0*/  IMAD.IADD R25, R15, 0x1, R19 ;  /* 0x000000010f197824 */ /* 0x000fce00078e0213 */
.L_x_97:
[----:B------:R-:W-:Y:S05]  /*2af0*/  BSYNC.RECONVERGENT B0 ;  /* 0x0000000000007941 */ /* 0x000fea0003800200 */
.L_x_95:
        /* <DEDUP_REMOVED lines=38> */
.L_x_99:
        /* <DEDUP_REMOVED lines=11> */
[----:B------:R-:W-:Y:S02]  /*2e10*/  IMAD R13, R19, R25, R13 ;  /* 0x00000019130d7224 */ /* 0x000fe400078e020d */
[----:B------:R-:W-:-:S03]  /*2e20*/  IMAD.MOV.U32 R20, RZ, RZ, R22 ;  /* 0x000000ffff147224 */ /* 0x000fc600078e0016 */
[----:B------:R-:W-:Y:S02]  /*2e30*/  IADD3 R25, PT, PT, R21, R13, RZ ;  /* 0x0000000d15197210 */ /* 0x000fe40007ffe0ff */
[----:B------:R-:W-:-:S07]  /*2e40*/  MOV R21, R23 ;  /* 0x0000001700157202 */ /* 0x000fce0000000f00 */
.L_x_100:
[----:B------:R-:W-:Y:S05]  /*2e50*/  BSYNC.RECONVERGENT B0 ;  /* 0x0000000000007941 */ /* 0x000fea0003800200 */
.L_x_98:
        /* <DEDUP_REMOVED lines=17> */
[----:B------:R-:W-:-:S05]  /*2f70*/  IMAD.MOV.U32 R21, RZ, RZ, RZ ;  /* 0x000000ffff157224 */ /* 0x000fca00078e00ff */
[----:B0-----:R-:W0:Y:S02]  /*2f80*/  MUFU.RCP R16, R16 ;  /* 0x0000001000107308 */ /* 0x001e240000001000 */
[----:B0-----:R-:W-:Y:S02]  /*2f90*/  IADD3 R14, PT, PT, R16, 0xffffffe, RZ ;  /* 0x0ffffffe100e7810 */ /* 0x001fe40007ffe0ff */
[----:B------:R-:W-:-:S04]  /*2fa0*/  MOV R16, RZ ;  /* 0x000000ff00107202 */ /* 0x000fc80000000f00 */
        /* <DEDUP_REMOVED lines=17> */
.L_x_102:
        /* <DEDUP_REMOVED lines=14> */
[----:B------:R-:W-:Y:S02]  /*31a0*/  IMAD R25, R19, R27, R25 ;  /* 0x0000001b13197224 */ /* 0x000fe400078e0219 */
[----:B------:R-:W-:-:S03]  /*31b0*/  IMAD.MOV.U32 R19, RZ, RZ, R14 ;  /* 0x000000ffff137224 */ /* 0x000fc600078e000e */
[----:B------:R-:W-:-:S07]  /*31c0*/  IADD3 R21, PT, PT, R15, R25, RZ ;  /* 0x000000190f157210 */ /* 0x000fce0007ffe0ff */
.L_x_103:
[----:B------:R-:W-:Y:S05]  /*31d0*/  BSYNC.RECONVERGENT B0 ;  /* 0x0000000000007941 */ /* 0x000fea0003800200 */
.L_x_101:
[----:B------:R0:W1:Y:S02]  /*31e0*/  LDC.64 R14, c[0x0][R13+0x450] ;  /* 0x000114000d0e7b82 */ /* 0x0000640000000a00 */
[----:B0-----:R-:W-:Y:S01]  /*31f0*/  MOV R13, R12 ;  /* 0x0000000c000d7202 */ /* 0x001fe20000000f00 */
[----:B------:R-:W-:Y:S02]  /*3200*/  IMAD.MOV.U32 R12, RZ, RZ, R34 ;  /* 0x000000ffff0c7224 */ /* 0x000fe400078e0022 */
[-C--:B-1----:R-:W-:Y:S02]  /*3210*/  IMAD R15, R15, R19.reuse, RZ ;  /* 0x000000130f0f7224 */ /* 0x082fe400078e02ff */
[----:B------:R-:W-:-:S04]  /*3220*/  IMAD.WIDE.U32 R18, R14, R19, R12 ;  /* 0x000000130e127225 */ /* 0x000fc800078e000c */
[----:B------:R-:W-:-:S05]  /*3230*/  IMAD R15, R14, R21, R15 ;  /* 0x000000150e0f7224 */ /* 0x000fca00078e020f */
[----:B------:R-:W-:-:S07]  /*3240*/  IADD3 R15, PT, PT, R19, R15, RZ ;  /* 0x0000000f130f7210 */ /* 0x000fce0007ffe0ff */
.L_x_91:
[----:B------:R-:W-:-:S13]  /*3250*/  ISETP.NE.AND P0, PT, R11, RZ, PT ;  /* 0x000000ff0b00720c */ /* 0x000fda0003f05270 */
[----:B------:R-:W-:Y:S05]  /*3260*/  @!P0 BRA `(.L_x_64) ;  /* 0x0000000800a88947 */ /* 0x000fea0003800000 */
[----:B------:R-:W-:-:S13]  /*3270*/  ISETP.NE.AND P0, PT, R11, 0x1, PT ;  /* 0x000000010b00780c */ /* 0x000fda0003f05270 */
[----:B------:R-:W-:Y:S05]  /*3280*/  @!P0 BRA `(.L_x_104) ;  /* 0x0000000400bc8947 */ /* 0x000fea0003800000 */
[----:B------:R-:W-:Y:S01]  /*3290*/  VIADD R13, R17, 0xffffffff ;  /* 0xffffffff110d7836 */ /* 0x000fe20000000000 */
[----:B------:R-:W-:Y:S01]  /*32a0*/  UMOV UR4, 0x340 ;  /* 0x0000034000047882 */ /* 0x000fe20000000000 */
[----:B------:R-:W-:Y:S03]  /*32b0*/  BSSY.RECONVERGENT B0, `(.L_x_105) ;  /* 0x000002e000007945 */ /* 0x000fe60003800200 */
[----:B------:R-:W-:-:S04]  /*32c0*/  LEA R13, R13, UR4, 0x3 ;  /* 0x000000040d0d7c11 */ /* 0x000fc8000f8e18ff */
[----:B------:R-:W0:Y:S02]  /*32d0*/  LDC.64 R34, c[0x0][R13+0x388] ;  /* 0x0000e2000d227b82 */ /* 0x000e240000000a00 */
[----:B0-----:R-:W-:-:S04]  /*32e0*/  LOP3.LUT R12, R16, R35, RZ, 0xfc, !PT ;  /* 0x00000023100c7212 */ /* 0x001fc800078efcff */
        /* <DEDUP_REMOVED lines=26> */
.L_x_106:
[----:B------:R-:W-:Y:S01]  /*3490*/  IMAD.MOV.U32 R33, RZ, RZ, R20 ;  /* 0x000000ffff217224 */ /* 0x000fe200078e0014 */
[----:B------:R-:W-:Y:S01]  /*34a0*/  MOV R27, R16 ;  /* 0x00000010001b7202 */ /* 0x000fe20000000f00 */
[----:B------:R-:W-:Y:S01]  /*34b0*/  IMAD.MOV.U32 R26, RZ, RZ, R34 ;  /* 0x000000ffff1a7224 */ /* 0x000fe200078e0022 */
[----:B------:R-:W-:Y:S02]  /*34c0*/  MOV R25, R35 ;  /* 0x0000002300197202 */ /* 0x000fe40000000f00 */
[----:B------:R-:W-:-:S07]  /*34d0*/  MOV R14, 0x34f0 ;  /* 0x000034f0000e7802 */ /* 0x000fce0000000f00 */
[----:B------:R-:W-:Y:S05]  /*34e0*/  CALL.REL.NOINC `($__internal_1_$__cuda_sm20_div_s64) ;  /* 0x0000000c00207944 */ /* 0x000fea0003c00000 */
        /* <DEDUP_REMOVED lines=10> */
.L_x_107:
[----:B------:R-:W-:Y:S05]  /*3590*/  BSYNC.RECONVERGENT B0 ;  /* 0x0000000000007941 */ /* 0x000fea0003800200 */
.L_x_105:
        /* <DEDUP_REMOVED lines=38> */
.L_x_109:
        /* <DEDUP_REMOVED lines=9> */
[--C-:B------:R-:W-:Y:S02]  /*3890*/  IMAD.MOV.U32 R16, RZ, RZ, R23.reuse ;  /* 0x000000ffff107224 */ /* 0x100fe400078e0017 */
[----:B------:R-:W-:Y:S02]  /*38a0*/  IMAD.X R25, RZ, RZ, ~R23, P0 ;  /* 0x000000ffff197224 */ /* 0x000fe400000e0e17 */
[----:B------:R-:W-:-:S04]  /*38b0*/  IMAD.WIDE.U32 R14, R20, R27, R14 ;  /* 0x0000001b140e7225 */ /* 0x000fc800078e000e */
[----:B------:R-:W-:Y:S01]  /*38c0*/  IMAD R25, R25, R20, RZ ;  /* 0x0000001419197224 */ /* 0x000fe200078e02ff */
[----:B------:R-:W-:-:S03]  /*38d0*/  MOV R20, R22 ;  /* 0x0000001600147202 */ /* 0x000fc60000000f00 */
[----:B------:R-:W-:Y:S02]  /*38e0*/  IMAD R25, R21, R27, R25 ;  /* 0x0000001b15197224 */ /* 0x000fe400078e0219 */
[----:B------:R-:W-:-:S03]  /*38f0*/  IMAD.MOV.U32 R21, RZ, RZ, R14 ;  /* 0x000000ffff157224 */ /* 0x000fc600078e000e */
[----:B------:R-:W-:-:S07]  /*3900*/  IADD3 R25, PT, PT, R15, R25, RZ ;  /* 0x000000190f197210 */ /* 0x000fce0007ffe0ff */
.L_x_110:
[----:B------:R-:W-:Y:S05]  /*3910*/  BSYNC.RECONVERGENT B0 ;  /* 0x0000000000007941 */ /* 0x000fea0003800200 */
.L_x_108:
[----:B------:R0:W1:Y:S02]  /*3920*/  LDC.64 R14, c[0x0][R12+0x450] ;  /* 0x000114000c0e7b82 */ /* 0x0000640000000a00 */
[----:B0-----:R-:W-:Y:S01]  /*3930*/  MOV R12, R18 ;  /* 0x00000012000c7202 */ /* 0x001fe20000000f00 */
[----:B-1----:R-:W-:-:S04]  /*3940*/  IMAD R15, R15, R21, RZ ;  /* 0x000000150f0f7224 */ /* 0x002fc800078e02ff */
[----:B------:R-:W-:-:S04]  /*3950*/  IMAD.WIDE.U32 R18, R14, R21, R12 ;  /* 0x000000150e127225 */ /* 0x000fc800078e000c */
[----:B------:R-:W-:-:S04]  /*3960*/  IMAD R15, R14, R25, R15 ;  /* 0x000000190e0f7224 */ /* 0x000fc800078e020f */
[----:B------:R-:W-:-:S07]  /*3970*/  IMAD.IADD R15, R19, 0x1, R15 ;  /* 0x00000001130f7824 */ /* 0x000fce00078e020f */
.L_x_104:
[----:B------:R-:W-:-:S04]  /*3980*/  LOP3.LUT R12, R6, 0x1, RZ, 0xc0, !PT ;  /* 0x00000001060c7812 */ /* 0x000fc800078ec0ff */
[----:B------:R-:W-:-:S13]  /*3990*/  ISETP.NE.U32.AND P0, PT, R12, 0x1, PT ;  /* 0x000000010c00780c */ /* 0x000fda0003f05070 */
[----:B------:R-:W-:Y:S05]  /*39a0*/  @P0 BRA `(.L_x_64) ;  /* 0x0000000000d80947 */ /* 0x000fea0003800000 */
        /* <DEDUP_REMOVED lines=31> */
.L_x_112:
        /* <DEDUP_REMOVED lines=13> */
[----:B------:R-:W-:Y:S02]  /*3c70*/  MOV R35, R16 ;  /* 0x0000001000237202 */ /* 0x000fe40000000f00 */
[----:B------:R-:W-:Y:S01]  /*3c80*/  MOV R16, R23 ;  /* 0x0000001700107202 */ /* 0x000fe20000000f00 */
[----:B------:R-:W-:-:S07]  /*3c90*/  IMAD.IADD R21, R17, 0x1, R13 ;  /* 0x0000000111157824 */ /* 0x000fce00078e020d */
.L_x_113:
[----:B------:R-:W-:Y:S05]  /*3ca0*/  BSYNC.RECONVERGENT B0 ;  /* 0x0000000000007941 */ /* 0x000fea0003800200 */
.L_x_111:
[----:B------:R-:W0:Y:S01]  /*3cb0*/  LDC.64 R12, c[0x0][R12+0x450] ;  /* 0x000114000c0c7b82 */ /* 0x000e220000000a00 */
[----:B------:R-:W-:Y:S02]  /*3cc0*/  IMAD.MOV.U32 R19, RZ, RZ, R15 ;  /* 0x000000ffff137224 */ /* 0x000fe400078e000f */
[-C--:B0-----:R-:W-:Y:S02]  /*3cd0*/  IMAD R13, R13, R35.reuse, RZ ;  /* 0x000000230d0d7224 */ /* 0x081fe400078e02ff */
[----:B------:R-:W-:-:S04]  /*3ce0*/  IMAD.WIDE.U32 R18, R12, R35, R18 ;  /* 0x000000230c127225 */ /* 0x000fc800078e0012 */
[----:B------:R-:W-:-:S05]  /*3cf0*/  IMAD R13, R12, R21, R13 ;  /* 0x000000150c0d7224 */ /* 0x000fca00078e020d */
[----:B------:R-:W-:-:S07]  /*3d00*/  IADD3 R15, PT, PT, R19, R13, RZ ;  /* 0x0000000d130f7210 */ /* 0x000fce0007ffe0ff */
.L_x_64:
[----:B------:R-:W0:Y:S01]  /*3d10*/  LDCU.64 UR4, c[0x0][0x790] ;  /* 0x0000f200ff0477ac */ /* 0x000e220008000a00 */
[----:B------:R-:W-:Y:S01]  /*3d20*/  IMAD.MOV.U32 R19, RZ, RZ, R15 ;  /* 0x000000ffff137224 */ /* 0x000fe200078e000f */
[----:B------:R-:W1:Y:S01]  /*3d30*/  LDCU.64 UR8, c[0x0][0x6c0] ;  /* 0x0000d800ff0877ac */ /* 0x000e620008000a00 */
[----:B0-----:R-:W-:Y:S02]  /*3d40*/  IMAD R17, R16, UR4, RZ ;  /* 0x0000000410117c24 */ /* 0x001fe4000f8e02ff */
[----:B------:R-:W-:-:S04]  /*3d50*/  IMAD.WIDE.U32 R12, R20, UR4, R18 ;  /* 0x00000004140c7c25 */ /* 0x000fc8000f8e0012 */
[----:B------:R-:W-:Y:S01]  /*3d60*/  IMAD R17, R20, UR5, R17 ;  /* 0x0000000514117c24 */ /* 0x000fe2000f8e0211 */
[----:B-1----:R-:W-:-:S04]  /*3d70*/  LEA R14, P0, R12, UR8, 0x2 ;  /* 0x000000080c0e7c11 */ /* 0x002fc8000f8010ff */
[----:B------:R-:W-:Y:S02]  /*3d80*/  IADD3 R13, PT, PT, R13, R17, RZ ;  /* 0x000000110d0d7210 */ /* 0x000fe40007ffe0ff */
[----:B------:R-:W0:Y:S02]  /*3d90*/  LDC.64 R16, c[0x0][0x868] ;  /* 0x00021a00ff107b82 */ /* 0x000e240000000a00 */
[----:B------:R-:W-:-:S06]  /*3da0*/  LEA.HI.X R15, R12, UR9, R13, 0x2, P0 ;  /* 0x000000090c0f7c11 */ /* 0x000fcc00080f140d */
[----:B------:R-:W0:Y:S01]  /*3db0*/  LDG.E R15, desc[UR6][R14.64] ;  /* 0x000000060e0f7981 */ /* 0x000e22000c1e1900 */
[----:B------:R-:W-:Y:S01]  /*3dc0*/  BSSY.RECONVERGENT B0, `(.L_x_114) ;  /* 0x0000018000007945 */ /* 0x000fe20003800200 */
[C---:B0-----:R-:W-:Y:S02]  /*3dd0*/  FSETP.GTU.FTZ.AND P0, PT, R15.reuse, R17, PT ;  /* 0x000000110f00720b */ /* 0x041fe40003f1c000 */
[----:B------:R-:W-:-:S04]  /*3de0*/  FSETP.GE.FTZ.AND P1, PT, R15, R16, PT ;  /* 0x000000100f00720b */ /* 0x000fc80003f36000 */
[----:B------:R-:W-:-:S13]  /*3df0*/  PLOP3.LUT P0, PT, P1, P0, PT, 0x8f, 0xf8 ;  /* 0x0000000000f8781c */ /* 0x000fda0000f01177 */
[----:B------:R-:W-:Y:S05]  /*3e00*/  @P0 BRA `(.L_x_115) ;  /* 0x00000000004c0947 */ /* 0x000fea0003800000 */
[----:B------:R-:W0:Y:S01]  /*3e10*/  MUFU.RCP R12, R5 ;  /* 0x00000005000c7308 */ /* 0x000e220000001000 */
[----:B------:R-:W-:Y:S01]  /*3e20*/  FADD.FTZ R13, R15, -R16 ;  /* 0x800000100f0d7221 */ /* 0x000fe20000010000 */
[----:B------:R-:W1:Y:S01]  /*3e30*/  LDCU.64 UR8, c[0x0][0x860] ;  /* 0x00010c00ff0877ac */ /* 0x000e620008000a00 */
[----:B------:R-:W2:Y:S02]  /*3e40*/  S2UR UR5, SR_CgaCtaId ;  /* 0x00000000000579c3 */ /* 0x000ea40000008800 */
[----:B------:R-:W-:Y:S01]  /*3e50*/  FMUL.FTZ R13, R4, R13 ;  /* 0x0000000d040d7220 */ /* 0x000fe20000410000 */
[----:B------:R-:W-:-:S03]  /*3e60*/  UMOV UR4, 0x400 ;  /* 0x0000040000047882 */ /* 0x000fc60000000000 */
[----:B0-----:R-:W-:-:S06]  /*3e70*/  FMUL.FTZ R13, R13, R12 ;  /* 0x0000000c0d0d7220 */ /* 0x001fcc0000410000 */
[----:B------:R-:W1:Y:S01]  /*3e80*/  F2I.FTZ.TRUNC.NTZ R13, R13 ;  /* 0x0000000d000d7305 */ /* 0x000e62000021f100 */
[----:B--2---:R-:W-:Y:S01]  /*3e90*/  ULEA UR4, UR5, UR4, 0x18 ;  /* 0x0000000405047291 */ /* 0x004fe2000f8ec0ff */
[----:B-1----:R-:W-:Y:S02]  /*3ea0*/  ISETP.NE.U32.AND P0, PT, R13, UR8, PT ;  /* 0x000000080d007c0c */ /* 0x002fe4000bf05070 */
[----:B------:R-:W-:-:S04]  /*3eb0*/  SHF.R.S32.HI R12, RZ, 0x1f, R13 ;  /* 0x0000001fff0c7819 */ /* 0x000fc8000001140d */
[----:B------:R-:W-:Y:S01]  /*3ec0*/  ISETP.NE.AND.EX P0, PT, R12, UR9, PT, P0 ;  /* 0x000000090c007c0c */ /* 0x000fe2000bf05300 */
[----:B------:R-:W-:-:S12]  /*3ed0*/  VIADD R12, R13, 0xffffffff ;  /* 0xffffffff0d0c7836 */ /* 0x000fd80000000000 */
[----:B------:R-:W-:-:S04]  /*3ee0*/  @P0 IADD3 R12, PT, PT, R13, RZ, RZ ;  /* 0x000000ff0d0c0210 */ /* 0x000fc80007ffe0ff */
[----:B------:R-:W-:-:S07]  /*3ef0*/  LEA R14, R12, UR4, 0x2 ;  /* 0x000000040c0e7c11 */ /* 0x000fce000f8e10ff */
.L_x_116:
[----:B------:R-:W0:Y:S02]  /*3f00*/  LDS R12, [R14] ;  /* 0x000000000e0c7984 */ /* 0x000e240000000800 */
[----:B0-----:R-:W-:-:S05]  /*3f10*/  FADD R13, R12, 1 ;  /* 0x3f8000000c0d7421 */ /* 0x001fca0000000000 */
[----:B------:R-:W0:Y:S02]  /*3f20*/  ATOMS.CAST.SPIN P0, [R14], R12, R13 ;  /* 0x0000000c0e00758d */ /* 0x000e24000180000d */
[----:B0-----:R-:W-:Y:S05]  /*3f30*/  @!P0 BRA `(.L_x_116) ;  /* 0xfffffffc00f08947 */ /* 0x001fea000383ffff */
.L_x_115:
[----:B------:R-:W-:Y:S05]  /*3f40*/  BSYNC.RECONVERGENT B0 ;  /* 0x0000000000007941 */ /* 0x000fea0003800200 */
.L_x_114:
[----:B------:R-:W0:Y:S01]  /*3f50*/  LDCU UR4, c[0x0][0x370] ;  /* 0x00006e00ff0477ac */ /* 0x000e220008000800 */
[----:B------:R-:W1:Y:S01]  /*3f60*/  LDCU.64 UR8, c[0x0][0x870] ;  /* 0x00010e00ff0877ac */ /* 0x000e620008000a00 */
[----:B0-----:R-:W-:-:S05]  /*3f70*/  IMAD R12, R3, UR4, RZ ;  /* 0x00000004030c7c24 */ /* 0x001fca000f8e02ff */
[----:B------:R-:W-:-:S05]  /*3f80*/  IADD3 R7, P0, PT, R12, R7, RZ ;  /* 0x000000070c077210 */ /* 0x000fca0007f1e0ff */
[----:B------:R-:W-:Y:S01]  /*3f90*/  IMAD.X R8, RZ, RZ, R8, P0 ;  /* 0x000000ffff087224 */ /* 0x000fe200000e0608 */
[----:B-1----:R-:W-:-:S04]  /*3fa0*/  ISETP.GE.U32.AND P0, PT, R7, UR8, PT ;  /* 0x0000000807007c0c */ /* 0x002fc8000bf06070 */
[----:B------:R-:W-:-:S13]  /*3fb0*/  ISETP.GE.AND.EX P0, PT, R8, UR9, PT, P0 ;  /* 0x0000000908007c0c */ /* 0x000fda000bf06300 */
[----:B------:R-:W-:Y:S05]  /*3fc0*/  @!P0 BRA `(.L_x_117) ;  /* 0xffffffc400d48947 */ /* 0x000fea000383ffff */
.L_x_63:
[----:B------:R-:W-:Y:S05]  /*3fd0*/  WARPSYNC.ALL ;  /* 0x0000000000007948 */ /* 0x000fea0003800000 */
[----:B------:R-:W0:Y:S01]  /*3fe0*/  LDCU.64 UR12, c[0x0][0x388] ;  /* 0x00007100ff0c77ac */ /* 0x000e220008000a00 */
[----:B------:R-:W-:Y:S01]  /*3ff0*/  BAR.SYNC.DEFER_BLOCKING 0x0 ;  /* 0x0000000000007b1d */ /* 0x000fe20000010000 */
[----:B0-----:R-:W-:-:S04]  /*4000*/  ISETP.GE.U32.AND P0, PT, R0, UR12, PT ;  /* 0x0000000c00007c0c */ /* 0x001fc8000bf06070 */
[----:B------:R-:W-:-:S13]  /*4010*/  ISETP.GE.AND.EX P0, PT, R2, UR13, PT, P0 ;  /* 0x0000000d02007c0c */ /* 0x000fda000bf06300 */
[----:B------:R-:W-:Y:S05]  /*4020*/  @P0 EXIT ;  /* 0x000000000000094d */ /* 0x000fea0003800000 */
[----:B------:R-:W0:Y:S01]  /*4030*/  S2UR UR5, SR_CgaCtaId ;  /* 0x00000000000579c3 */ /* 0x000e220000008800 */
[----:B------:R-:W-:Y:S01]  /*4040*/  UMOV UR4, 0x400 ;  /* 0x0000040000047882 */ /* 0x000fe20000000000 */
[----:B------:R-:W1:Y:S01]  /*4050*/  LDCU.64 UR8, c[0x0][0x450] ;  /* 0x00008a00ff0877ac */ /* 0x000e620008000a00 */
[----:B------:R-:W2:Y:S02]  /*4060*/  LDCU.64 UR10, c[0x0][0x380] ;  /* 0x00007000ff0a77ac */ /* 0x000ea40008000a00 */
[----:B012---:R-:W-:-:S12]  /*4070*/  ULEA UR4, UR5, UR4, 0x18 ;  /* 0x0000000405047291 */ /* 0x007fd8000f8ec0ff */
.L_x_118:
[----:B------:R-:W-:Y:S01]  /*4080*/  LEA R8, R0, UR4, 0x2 ;  /* 0x0000000400087c11 */ /* 0x000fe2000f8e10ff */
[----:B0-----:R-:W-:Y:S02]  /*4090*/  IMAD R7, R2, UR8, RZ ;  /* 0x0000000802077c24 */ /* 0x001fe4000f8e02ff */
[C---:B------:R-:W-:Y:S02]  /*40a0*/  IMAD.WIDE.U32 R4, R0.reuse, UR8, RZ ;  /* 0x0000000800047c25 */ /* 0x040fe4000f8e00ff */
[----:B------:R-:W0:Y:S02]  /*40b0*/  LDS R9, [R8] ;  /* 0x0000000008097984 */ /* 0x000e240000000800 */
[----:B------:R-:W-:Y:S01]  /*40c0*/  IMAD R7, R0, UR9, R7 ;  /* 0x0000000900077c24 */ /* 0x000fe2000f8e0207 */
[----:B------:R-:W-:-:S04]  /*40d0*/  LEA R6, P0, R4, UR10, 0x2 ;  /* 0x0000000a04067c11 */ /* 0x000fc8000f8010ff */
[----:B------:R-:W-:-:S04]  /*40e0*/  IADD3 R5, PT, PT, R5, R7, RZ ;  /* 0x0000000705057210 */ /* 0x000fc80007ffe0ff */
[----:B------:R-:W-:Y:S02]  /*40f0*/  LEA.HI.X R7, R4, UR11, R5, 0x2, P0 ;  /* 0x0000000b04077c11 */ /* 0x000fe400080f1405 */
[----:B------:R-:W-:-:S05]  /*4100*/  IADD3 R0, P0, PT, R3, R0, RZ ;  /* 0x0000000003007210 */ /* 0x000fca0007f1e0ff */
[----:B------:R-:W-:Y:S01]  /*4110*/  IMAD.X R2, RZ, RZ, R2, P0 ;  /* 0x000000ffff027224 */ /* 0x000fe200000e0602 */
[----:B------:R-:W-:-:S04]  /*4120*/  ISETP.GE.U32.AND P0, PT, R0, UR12, PT ;  /* 0x0000000c00007c0c */ /* 0x000fc8000bf06070 */
[----:B------:R-:W-:Y:S01]  /*4130*/  ISETP.GE.AND.EX P0, PT, R2, UR13, PT, P0 ;  /* 0x0000000d02007c0c */ /* 0x000fe2000bf06300 */
[----:B0-----:R0:W-:-:S12]  /*4140*/  REDG.E.ADD.F32.FTZ.RN.STRONG.GPU desc[UR6][R6.64], R9 ;  /* 0x00000009060079a6 */ /* 0x0011d8000c12f306 */
[----:B------:R-:W-:Y:S05]  /*4150*/  @!P0 BRA `(.L_x_118) ;  /* 0xfffffffc00c88947 */ /* 0x000fea000383ffff */
[----:B------:R-:W-:Y:S05]  /*4160*/  EXIT ;  /* 0x000000000000794d */ /* 0x000fea0003800000 */
        .weak           $__internal_1_$__cuda_sm20_div_s64
        .type           $__internal_1_$__cuda_sm20_div_s64,@function
        .size           $__internal_1_$__cuda_sm20_div_s64,($__internal_2_$__cuda_sm20_div_u64 - $__internal_1_$__cuda_sm20_div_s64)
$__internal_1_$__cuda_sm20_div_s64:
[-C--:B------:R-:W-:Y:S02]  /*4170*/  IADD3 R22, P1, PT, RZ, -R26.reuse, RZ ;  /* 0x8000001aff167210 */ /* 0x080fe40007f3e0ff */
[----:B------:R-:W-:Y:S02]  /*4180*/  ISETP.GE.AND P0, PT, R25, RZ, PT ;  /* 0x000000ff1900720c */ /* 0x000fe40003f06270 */
[-C--:B------:R-:W-:Y:S02]  /*4190*/  IADD3.X R23, PT, PT, RZ, ~R25.reuse, RZ, P1, !PT ;  /* 0x80000019ff177210 */ /* 0x080fe40000ffe4ff */
[----:B------:R-:W-:Y:S02]  /*41a0*/  SEL R22, R22, R26, !P0 ;  /* 0x0000001a16167207 */ /* 0x000fe40004000000 */
[----:B------:R-:W-:Y:S02]  /*41b0*/  SEL R23, R23, R25, !P0 ;  /* 0x0000001917177207 */ /* 0x000fe40004000000 */
[----:B------:R-:W-:-:S02]  /*41c0*/  ISETP.GE.AND P4, PT, R27, RZ, PT ;  /* 0x000000ff1b00720c */ /* 0x000fc40003f86270 */
[----:B------:R-:W0:Y:S01]  /*41d0*/  I2F.U64.RP R28, R22 ;  /* 0x00000016001c7312 */ /* 0x000e220000309000 */
[----:B------:R-:W-:-:S04]  /*41e0*/  IADD3 R32, P5, PT, RZ, -R33, RZ ;  /* 0x80000021ff207210 */ /* 0x000fc80007fbe0ff */
[----:B------:R-:W-:-:S03]  /*41f0*/  SEL R32, R32, R33, !P4 ;  /* 0x0000002120207207 */ /* 0x000fc60006000000 */
[----:B0-----:R-:W0:Y:S02]  /*4200*/  MUFU.RCP R28, R28 ;  /* 0x0000001c001c7308 */ /* 0x001e240000001000 */
[----:B0-----:R-:W-:-:S06]  /*4210*/  VIADD R28, R28, 0x1ffffffe ;  /* 0x1ffffffe1c1c7836 */ /* 0x001fcc0000000000 */
        /* <DEDUP_REMOVED lines=19> */
[----:B------:R-:W-:-:S04]  /*4350*/  IMAD.HI.U32 R38, R39, R29, RZ ;  /* 0x0000001d27267227 */ /* 0x000fc800078e00ff */
[----:B------:R-:W-:-:S04]  /*4360*/  IMAD.X R30, RZ, RZ, ~R30, P0 ;  /* 0x000000ffff1e7224 */ /* 0x000fc800000e0e1e */
[----:B------:R-:W-:-:S04]  /*4370*/  IMAD.WIDE.U32 R38, P0, R39, R30, R38 ;  /* 0x0000001e27267225 */ /* 0x000fc80007800026 */
[C---:B------:R-:W-:Y:S02]  /*4380*/  IMAD R28, R31.reuse, R30, RZ ;  /* 0x0000001e1f1c7224 */ /* 0x040fe400078e02ff */
[----:B------:R-:W-:-:S04]  /*4390*/  IMAD.HI.U32 R29, P1, R31, R29, R38 ;  /* 0x0000001d1f1d7227 */ /* 0x000fc80007820026 */
[----:B------:R-:W-:Y:S02]  /*43a0*/  HFMA2 R39, -RZ, RZ, 0, 0 ;  /* 0x00000000ff277431 */ /* 0x000fe400000001ff */
[----:B------:R-:W-:Y:S01]  /*43b0*/  IMAD.HI.U32 R30, R31, R30, RZ ;  /* 0x0000001e1f1e7227 */ /* 0x000fe200078e00ff */
[----:B------:R-:W-:Y:S02]  /*43c0*/  IADD3 R28, P3, PT, R28, R29, RZ ;  /* 0x0000001d1c1c7210 */ /* 0x000fe40007f7e0ff */
[-C--:B------:R-:W-:Y:S01]  /*43d0*/  IADD3.X R29, PT, PT, RZ, ~R27.reuse, RZ, P5, !PT ;  /* 0x8000001bff1d7210 */ /* 0x080fe20002ffe4ff */
[----:B------:R-:W-:Y:S02]  /*43e0*/  IMAD.X R30, R30, 0x1, R31, P0 ;  /* 0x000000011e1e7824 */ /* 0x000fe400000e061f */
[----:B------:R-:W-:Y:S01]  /*43f0*/  IMAD.HI.U32 R38, R28, R32, RZ ;  /* 0x000000201c267227 */ /* 0x000fe200078e00ff */
[----:B------:R-:W-:Y:S02]  /*4400*/  SEL R29, R29, R27, !P4 ;  /* 0x0000001b1d1d7207 */ /* 0x000fe40006000000 */
[----:B------:R-:W-:-:S02]  /*4410*/  IADD3.X R30, PT, PT, RZ, RZ, R30, P3, P1 ;  /* 0x000000ffff1e7210 */ /* 0x000fc40001fe241e */
[----:B------:R-:W-:Y:S01]  /*4420*/  LOP3.LUT R27, R25, R27, RZ, 0x3c, !PT ;  /* 0x0000001b191b7212 */ /* 0x000fe200078e3cff */
        /* <DEDUP_REMOVED lines=10> */
[-C--:B------:R-:W-:Y:S01]  /*44d0*/  IMAD R31, R30, R22.reuse, R31 ;  /* 0x000000161e1f7224 */ /* 0x080fe200078e021f */
[----:B------:R-:W-:-:S03]  /*44e0*/  ISETP.GE.U32.AND P0, PT, R32, R22, PT ;  /* 0x000000162000720c */ /* 0x000fc60003f06070 */
[----:B------:R-:W-:Y:S01]  /*44f0*/  IMAD.X R29, R29, 0x1, ~R31, P1 ;  /* 0x000000011d1d7824 */ /* 0x000fe200008e0e1f */
[----:B------:R-:W-:Y:S02]  /*4500*/  IADD3 R33, P1, PT, R32, -R22, RZ ;  /* 0x8000001620217210 */ /* 0x000fe40007f3e0ff */
[----:B------:R-:W-:Y:S02]  /*4510*/  IADD3 R31, P3, PT, R28, 0x1, RZ ;  /* 0x000000011c1f7810 */ /* 0x000fe40007f7e0ff */
[----:B------:R-:W-:-:S04]  /*4520*/  ISETP.GE.U32.AND.EX P0, PT, R29, R23, PT, P0 ;  /* 0x000000171d00720c */ /* 0x000fc80003f06100 */
[----:B------:R-:W-:Y:S02]  /*4530*/  SEL R32, R33, R32, P0 ;  /* 0x0000002021207207 */ /* 0x000fe40000000000 */
[----:B------:R-:W-:Y:S02]  /*4540*/  IADD3.X R33, PT, PT, R29, ~R23, RZ, P1, !PT ;  /* 0x800000171d217210 */ /* 0x000fe40000ffe4ff */
[----:B------:R-:W-:Y:S01]  /*4550*/  SEL R31, R31, R28, P0 ;  /* 0x0000001c1f1f7207 */ /* 0x000fe20000000000 */
[----:B------:R-:W-:Y:S01]  /*4560*/  IMAD.X R28, RZ, RZ, R30, P3 ;  /* 0x000000ffff1c7224 */ /* 0x000fe200018e061e */
[----:B------:R-:W-:Y:S02]  /*4570*/  SEL R33, R33, R29, P0 ;  /* 0x0000001d21217207 */ /* 0x000fe40000000000 */
[----:B------:R-:W-:Y:S02]  /*4580*/  ISETP.GE.U32.AND P1, PT, R32, R22, PT ;  /* 0x000000162000720c */ /* 0x000fe40003f26070 */
[----:B------:R-:W-:-:S02]  /*4590*/  SEL R28, R28, R30, P0 ;  /* 0x0000001e1c1c7207 */ /* 0x000fc40000000000 */
[----:B------:R-:W-:Y:S02]  /*45a0*/  IADD3 R22, P3, PT, R31, 0x1, RZ ;  /* 0x000000011f167810 */ /* 0x000fe40007f7e0ff */
[----:B------:R-:W-:Y:S02]  /*45b0*/  ISETP.GE.U32.AND.EX P0, PT, R33, R23, PT, P1 ;  /* 0x000000172100720c */ /* 0x000fe40003f06110 */
[-C--:B------:R-:W-:Y:S02]  /*45c0*/  IADD3.X R23, PT, PT, RZ, R28.reuse, RZ, P3, !PT ;  /* 0x0000001cff177210 */ /* 0x080fe40001ffe4ff */
[----:B------:R-:W-:Y:S02]  /*45d0*/  SEL R22, R22, R31, P0 ;  /* 0x0000001f16167207 */ /* 0x000fe40000000000 */
[----:B------:R-:W-:Y:S02]  /*45e0*/  SEL R28, R23, R28, P0 ;  /* 0x0000001c171c7207 */ /* 0x000fe40000000000 */
[----:B------:R-:W-:-:S02]  /*45f0*/  IADD3 R23, P3, PT, RZ, -R22, RZ ;  /* 0x80000016ff177210 */ /* 0x000fc40007f7e0ff */
[----:B------:R-:W-:Y:S02]  /*4600*/  ISETP.NE.U32.AND P0, PT, R26, RZ, PT ;  /* 0x000000ff1a00720c */ /* 0x000fe40003f05070 */
[----:B------:R-:W-:Y:S01]  /*4610*/  ISETP.GE.AND P1, PT, R27, RZ, PT ;  /* 0x000000ff1b00720c */ /* 0x000fe20003f26270 */
[----:B------:R-:W-:Y:S01]  /*4620*/  IMAD.X R26, RZ, RZ, ~R28, P3 ;  /* 0x000000ffff1a7224 */ /* 0x000fe200018e0e1c */
[----:B------:R-:W-:Y:S01]  /*4630*/  ISETP.NE.AND.EX P0, PT, R25, RZ, PT, P0 ;  /* 0x000000ff1900720c */ /* 0x000fe20003f05300 */
[----:B------:R-:W-:Y:S01]  /*4640*/  IMAD.MOV.U32 R27, RZ, RZ, 0x0 ;  /* 0x00000000ff1b7424 */ /* 0x000fe200078e00ff */
[----:B------:R-:W-:Y:S02]  /*4650*/  SEL R23, R23, R22, !P1 ;  /* 0x0000001617177207 */ /* 0x000fe40004800000 */
[----:B------:R-:W-:Y:S02]  /*4660*/  SEL R26, R26, R28, !P1 ;  /* 0x0000001c1a1a7207 */ /* 0x000fe40004800000 */
[----:B------:R-:W-:-:S02]  /*4670*/  SEL R22, R23, 0xffffffff, P0 ;  /* 0xffffffff17167807 */ /* 0x000fc40000000000 */
[----:B------:R-:W-:Y:S02]  /*4680*/  SEL R23, R26, 0xffffffff, P0 ;  /* 0xffffffff1a177807 */ /* 0x000fe40000000000 */
[----:B------:R-:W-:-:S04]  /*4690*/  MOV R26, R14 ;  /* 0x0000000e001a7202 */ /* 0x000fc80000000f00 */
[----:B------:R-:W-:Y:S05]  /*46a0*/  RET.REL.NODEC R26 `(_ZN2at4cuda17kernelHistogram1DIfflLi1ELi2ELin1ELNS0_23CUDAHistogramMemoryTypeE0EZNS0_21CUDA_tensor_histogramIffLb0EEEbNS_6TensorES4_S4_lNS_14AccumulateTypeIT0_Lb1EE4typeES8_NS0_13TensorArgTypeES9_S9_EUllE0_EEvNS0_6detail10TensorInfoIT_T1_EESF_NSC_IKS6_SE_EElS8_S8_SE_T6_) ;  /* 0xffffffb81a547950 */ /* 0x000fea0003c3ffff */
        .weak           $__internal_2_$__cuda_sm20_div_u64
        .type           $__internal_2_$__cuda_sm20_div_u64,@function
        .size           $__internal_2_$__cuda_sm20_div_u64,(.L_x_6378 - $__internal_2_$__cuda_sm20_div_u64)
$__internal_2_$__cuda_sm20_div_u64:
[----:B------:R-:W-:Y:S01]  /*46b0*/  MOV R14, R3 ;  /* 0x00000003000e7202 */ /* 0x000fe20000000f00 */
[----:B------:R-:W-:-:S04]  /*46c0*/  IMAD.MOV.U32 R15, RZ, RZ, RZ ;  /* 0x000000ffff0f7224 */ /* 0x000fc800078e00ff */
[----:B------:R-:W0:Y:S08]  /*46d0*/  I2F.U64.RP R7, R14 ;  /* 0x0000000e00077312 */ /* 0x000e300000309000 */
[----:B0-----:R-:W0:Y:S02]  /*46e0*/  MUFU.RCP R7, R7 ;  /* 0x0000000700077308 */ /* 0x001e240000001000 */
[----:B0-----:R-:W-:-:S06]  /*46f0*/  IADD3 R10, PT, PT, R7, 0x1ffffffe, RZ ;  /* 0x1ffffffe070a7810 */ /* 0x001fcc0007ffe0ff */
[----:B------:R-:W0:Y:S02]  /*4700*/  F2I.U64.TRUNC R10, R10 ;  /* 0x0000000a000a7311 */ /* 0x000e24000020d800 */
[----:B0-----:R-:W-:-:S04]  /*4710*/  IMAD.WIDE.U32 R12, R10, R3, RZ ;  /* 0x000000030a0c7225 */ /* 0x001fc800078e00ff */
[----:B------:R-:W-:Y:S01]  /*4720*/  IMAD R13, R11, R3, R13 ;  /* 0x000000030b0d7224 */ /* 0x000fe200078e020d */
[----:B------:R-:W-:-:S05]  /*4730*/  IADD3 R9, P0, PT, RZ, -R12, RZ ;  /* 0x8000000cff097210 */ /* 0x000fca0007f1e0ff */
[----:B------:R-:W-:-:S04]  /*4740*/  IMAD.HI.U32 R12, R10, R9, RZ ;  /* 0x000000090a0c7227 */ /* 0x000fc800078e00ff */
[----:B------:R-:W-:Y:S01]  /*4750*/  IMAD.X R17, RZ, RZ, ~R13, P0 ;  /* 0x000000ffff117224 */ /* 0x000fe200000e0e0d */
[----:B------:R-:W-:-:S03]  /*4760*/  MOV R13, R10 ;  /* 0x0000000a000d7202 */ /* 0x000fc60000000f00 */
[-C--:B------:R-:W-:Y:S02]  /*4770*/  IMAD R15, R11, R17.reuse, RZ ;  /* 0x000000110b0f7224 */ /* 0x080fe400078e02ff */
[----:B------:R-:W-:-:S04]  /*4780*/  IMAD.WIDE.U32 R12, P0, R10, R17, R12 ;  /* 0x000000110a0c7225 */ /* 0x000fc8000780000c */
[----:B------:R-:W-:-:S04]  /*4790*/  IMAD.HI.U32 R7, R11, R17, RZ ;  /* 0x000000110b077227 */ /* 0x000fc800078e00ff */
[----:B------:R-:W-:-:S04]  /*47a0*/  IMAD.HI.U32 R12, P1, R11, R9, R12 ;  /* 0x000000090b0c7227 */ /* 0x000fc8000782000c */
[----:B------:R-:W-:Y:S01]  /*47b0*/  IMAD.X R7, R7, 0x1, R11, P0 ;  /* 0x0000000107077824 */ /* 0x000fe200000e060b */
[----:B------:R-:W-:-:S04]  /*47c0*/  IADD3 R13, P2, PT, R15, R12, RZ ;  /* 0x0000000c0f0d7210 */ /* 0x000fc80007f5e0ff */
[----:B------:R-:W-:Y:S01]  /*47d0*/  IADD3.X R7, PT, PT, RZ, RZ, R7, P2, P1 ;  /* 0x000000ffff077210 */ /* 0x000fe200017e2407 */
[----:B------:R-:W-:-:S03]  /*47e0*/  IMAD.WIDE.U32 R10, R13, R3, RZ ;  /* 0x000000030d0a7225 */ /* 0x000fc600078e00ff */
[----:B------:R-:W-:Y:S01]  /*47f0*/  IADD3 R9, P0, PT, RZ, -R10, RZ ;  /* 0x8000000aff097210 */ /* 0x000fe20007f1e0ff */
[----:B------:R-:W-:Y:S02]  /*4800*/  IMAD R10, R7, R3, R11 ;  /* 0x00000003070a7224 */ /* 0x000fe400078e020b */
[----:B------:R-:W-:Y:S02]  /*4810*/  HFMA2 R11, -RZ, RZ, 0, 0 ;  /* 0x00000000ff0b7431 */ /* 0x000fe400000001ff */
[----:B------:R-:W-:Y:S01]  /*4820*/  IMAD.HI.U32 R12, R13, R9, RZ ;  /* 0x000000090d0c7227 */ /* 0x000fe200078e00ff */
[----:B------:R-:W-:-:S05]  /*4830*/  IADD3.X R10, PT, PT, RZ, ~R10, RZ, P0, !PT ;  /* 0x8000000aff0a7210 */ /* 0x000fca00007fe4ff */
[----:B------:R-:W-:-:S04]  /*4840*/  IMAD.WIDE.U32 R12, P0, R13, R10, R12 ;  /* 0x0000000a0d0c7225 */ /* 0x000fc8000780000c */
[C---:B------:R-:W-:Y:S02]  /*4850*/  IMAD R14, R7.reuse, R10, RZ ;  /* 0x0000000a070e7224 */ /* 0x040fe400078e02ff */
[----:B------:R-:W-:-:S04]  /*4860*/  IMAD.HI.U32 R9, P1, R7, R9, R12 ;  /* 0x0000000907097227 */ /* 0x000fc8000782000c */
[----:B------:R-:W-:Y:S01]  /*4870*/  IMAD.HI.U32 R10, R7, R10, RZ ;  /* 0x0000000a070a7227 */ /* 0x000fe200078e00ff */
[----:B------:R-:W-:-:S03]  /*4880*/  IADD3 R9, P2, PT, R14, R9, RZ ;  /* 0x000000090e097210 */ /* 0x000fc60007f5e0ff */
[----:B------:R-:W-:Y:S02]  /*4890*/  IMAD.X R7, R10, 0x1, R7, P0 ;  /* 0x000000010a077824 */ /* 0x000fe400000e0607 */
[----:B------:R-:W-:-:S03]  /*48a0*/  IMAD.HI.U32 R10, R9, R6, RZ ;  /* 0x00000006090a7227 */ /* 0x000fc600078e00ff */
[----:B------:R-:W-:Y:S01]  /*48b0*/  IADD3.X R7, PT, PT, RZ, RZ, R7, P2, P1 ;  /* 0x000000ffff077210 */ /* 0x000fe200017e2407 */
[----:B------:R-:W-:-:S04]  /*48c0*/  IMAD.WIDE.U32 R10, R9, R5, R10 ;  /* 0x00000005090a7225 */ /* 0x000fc800078e000a */
[C---:B------:R-:W-:Y:S02]  /*48d0*/  IMAD R9, R7.reuse, R5, RZ ;  /* 0x0000000507097224 */ /* 0x040fe400078e02ff */
[----:B------:R-:W-:-:S04]  /*48e0*/  IMAD.HI.U32 R10, P0, R7, R6, R10 ;  /* 0x00000006070a7227 */ /* 0x000fc8000780000a */
[----:B------:R-:W-:Y:S01]  /*48f0*/  IMAD.HI.U32 R7, R7, R5, RZ ;  /* 0x0000000507077227 */ /* 0x000fe200078e00ff */
[----:B------:R-:W-:-:S03]  /*4900*/  IADD3 R12, P1, PT, R9, R10, RZ ;  /* 0x0000000a090c7210 */ /* 0x000fc60007f3e0ff */
[----:B------:R-:W-:Y:S02]  /*4910*/  IMAD.X R7, RZ, RZ, R7, P0 ;  /* 0x000000ffff077224 */ /* 0x000fe400000e0607 */
[----:B------:R-:W-:-:S03]  /*4920*/  IMAD.WIDE.U32 R10, R12, R3, RZ ;  /* 0x000000030c0a7225 */ /* 0x000fc600078e00ff */
[----:B------:R-:W-:Y:S02]  /*4930*/  IADD3.X R7, PT, PT, RZ, R7, RZ, P1, !PT ;  /* 0x00000007ff077210 */ /* 0x000fe40000ffe4ff */
[----:B------:R-:W-:-:S03]  /*4940*/  IADD3 R16, P0, PT, -R10, R6, RZ ;  /* 0x000000060a107210 */ /* 0x000fc60007f1e1ff */
[----:B------:R-:W-:Y:S01]  /*4950*/  IMAD R14, R7, R3, R11 ;  /* 0x00000003070e7224 */ /* 0x000fe200078e020b */
[----:B------:R-:W-:-:S03]  /*4960*/  IADD3 R6, P1, PT, -R3, R16, RZ ;  /* 0x0000001003067210 */ /* 0x000fc60007f3e1ff */
[----:B------:R-:W-:Y:S01]  /*4970*/  IMAD.X R14, R5, 0x1, ~R14, P0 ;  /* 0x00000001050e7824 */ /* 0x000fe200000e0e0e */
[----:B------:R-:W-:Y:S02]  /*4980*/  ISETP.GE.U32.AND P0, PT, R16, R3, PT ;  /* 0x000000031000720c */ /* 0x000fe40003f06070 */
[----:B------:R-:W-:Y:S02]  /*4990*/  IADD3 R5, P2, PT, R12, 0x1, RZ ;  /* 0x000000010c057810 */ /* 0x000fe40007f5e0ff */
[C---:B------:R-:W-:Y:S02]  /*49a0*/  ISETP.GE.U32.AND.EX P0, PT, R14.reuse, RZ, PT, P0 ;  /* 0x000000ff0e00720c */ /* 0x040fe40003f06100 */
[----:B------:R-:W-:Y:S02]  /*49b0*/  IADD3.X R9, PT, PT, R14, -0x1, RZ, P1, !PT ;  /* 0xffffffff0e097810 */ /* 0x000fe40000ffe4ff */
[----:B------:R-:W-:Y:S02]  /*49c0*/  IADD3.X R10, PT, PT, RZ, R7, RZ, P2, !PT ;  /* 0x00000007ff0a7210 */ /* 0x000fe400017fe4ff */
[----:B------:R-:W-:-:S02]  /*49d0*/  SEL R6, R6, R16, P0 ;  /* 0x0000001006067207 */ /* 0x000fc40000000000 */
[----:B------:R-:W-:Y:S02]  /*49e0*/  SEL R5, R5, R12, P0 ;  /* 0x0000000c05057207 */ /* 0x000fe40000000000 */
[----:B------:R-:W-:Y:S02]  /*49f0*/  SEL R9, R9, R14, P0 ;  /* 0x0000000e09097207 */ /* 0x000fe40000000000 */
[----:B------:R-:W-:Y:S02]  /*4a00*/  SEL R10, R10, R7, P0 ;  /* 0x000000070a0a7207 */ /* 0x000fe40000000000 */
[----:B------:R-:W-:Y:S02]  /*4a10*/  ISETP.GE.U32.AND P0, PT, R6, R3, PT ;  /* 0x000000030600720c */ /* 0x000fe40003f06070 */
[----:B------:R-:W-:Y:S02]  /*4a20*/  IADD3 R6, P2, PT, R5, 0x1, RZ ;  /* 0x0000000105067810 */ /* 0x000fe40007f5e0ff */
[----:B------:R-:W-:-:S02]  /*4a30*/  ISETP.NE.U32.AND P1, PT, R3, RZ, PT ;  /* 0x000000ff0300720c */ /* 0x000fc40003f25070 */
[----:B------:R-:W-:Y:S01]  /*4a40*/  ISETP.GE.U32.AND.EX P0, PT, R9, RZ, PT, P0 ;  /* 0x000000ff0900720c */ /* 0x000fe20003f06100 */
[----:B------:R-:W-:Y:S01]  /*4a50*/  IMAD.X R7, RZ, RZ, R10, P2 ;  /* 0x000000ffff077224 */ /* 0x000fe200010e060a */
[----:B------:R-:W-:Y:S02]  /*4a60*/  MOV R9, 0x0 ;  /* 0x0000000000097802 */ /* 0x000fe40000000f00 */
[----:B------:R-:W-:Y:S02]  /*4a70*/  ISETP.NE.AND.EX P1, PT, RZ, RZ, PT, P1 ;  /* 0x000000ffff00720c */ /* 0x000fe40003f25310 */
[----:B------:R-:W-:Y:S02]  /*4a80*/  SEL R6, R6, R5, P0 ;  /* 0x0000000506067207 */ /* 0x000fe40000000000 */
[----:B------:R-:W-:Y:S02]  /*4a90*/  SEL R7, R7, R10, P0 ;  /* 0x0000000a07077207 */ /* 0x000fe40000000000 */
[----:B------:R-:W-:-:S02]  /*4aa0*/  SEL R6, R6, 0xffffffff, P1 ;  /* 0xffffffff06067807 */ /* 0x000fc40000800000 */
[----:B------:R-:W-:Y:S01]  /*4ab0*/  SEL R7, R7, 0xffffffff, P1 ;  /* 0xffffffff07077807 */ /* 0x000fe20000800000 */
[----:B------:R-:W-:Y:S06]  /*4ac0*/  RET.REL.NODEC R8 `(_ZN2at4cuda17kernelHistogram1DIfflLi1ELi2ELin1ELNS0_23CUDAHistogramMemoryTypeE0EZNS0_21CUDA_tensor_histogramIffLb0EEEbNS_6TensorES4_S4_lNS_14AccumulateTypeIT0_Lb1EE4typeES8_NS0_13TensorArgTypeES9_S9_EUllE0_EEvNS0_6detail10TensorInfoIT_T1_EESF_NSC_IKS6_SE_EElS8_S8_SE_T6_) ;  /* 0xffffffb4084c7950 */ /* 0x000fec0003c3ffff */
.L_x_119:
        /* <DEDUP_REMOVED lines=11> */
.L_x_6378:


//--------------------- .text._ZN2at4cuda17kernelHistogram1DIfflLi1ELi2ELin1ELNS0_23CUDAHistogramMemoryTypeE1EZNS0_21CUDA_tensor_histogramIffLb0EEEbNS_6TensorES4_S4_lNS_14AccumulateTypeIT0_Lb1EE4typeES8_NS0_13TensorArgTypeES9_S9_EUllE_EEvNS0_6detail10TensorInfoIT_T1_EESF_NSC_IKS6_SE_EElS8_S8_SE_T6_ --------------------------
	.section	.text._ZN2at4cuda17kernelHistogram1DIfflLi1ELi2ELin1ELNS0_23CUDAHistogramMemoryTypeE1EZNS0_21CUDA_tensor_histogramIffLb0EEEbNS_6TensorES4_S4_lNS_14AccumulateTypeIT0_Lb1EE4typeES8_NS0_13TensorArgTypeES9_S9_EUllE_EEvNS0_6detail10TensorInfoIT_T1_EESF_NSC_IKS6_SE_EElS8_S8_SE_T6_,"ax",@progbits
	.align	128
        .global         _ZN2at4cuda17kernelHistogram1DIfflLi1ELi2ELin1ELNS0_23CUDAHistogramMemoryTypeE1EZNS0_21CUDA_tensor_histogramIffLb0EEEbNS_6TensorES4_S4_lNS_14AccumulateTypeIT0_Lb1EE4typeES8_NS0_13TensorArgTypeES9_S9_EUllE_EEvNS0_6detail10TensorInfoIT_T1_EESF_NSC_IKS6_SE_EElS8_S8_SE_T6_
        .type           _ZN2at4cuda17kernelHistogram1DIfflLi1ELi2ELin1ELNS0_23CUDAHistogramMemoryTypeE1EZNS0_21CUDA_tensor_histogramIffLb0EEEbNS_6TensorES4_S4_lNS_14AccumulateTypeIT0_Lb1EE4typeES8_NS0_13TensorArgTypeES9_S9_EUllE_EEvNS0_6detail10TensorInfoIT_T1_EESF_NSC_IKS6_SE_EElS8_S8_SE_T6_,@function
        .size           _ZN2at4cuda17kernelHistogram1DIfflLi1ELi2ELin1ELNS0_23CUDAHistogramMemoryTypeE1EZNS0_21CUDA_tensor_histogramIffLb0EEEbNS_6TensorES4_S4_lNS_14AccumulateTypeIT0_Lb1EE4typeES8_NS0_13TensorArgTypeES9_S9_EUllE_EEvNS0_6detail10TensorInfoIT_T1_EESF_NSC_IKS6_SE_EElS8_S8_SE_T6_,(.L_x_6379 - _ZN2at4cuda17kernelHistogram1DIfflLi1ELi2ELin1ELNS0_23CUDAHistogramMemoryTypeE1EZNS0_21CUDA_tensor_histogramIffLb0EEEbNS_6TensorES4_S4_lNS_14AccumulateTypeIT0_Lb1EE4typeES8_NS0_13TensorArgTypeES9_S9_EUllE_EEvNS0_6detail10TensorInfoIT_T1_EESF_NSC_IKS6_SE_EElS8_S8_SE_T6_)
        .other          _ZN2at4cuda17kernelHistogram1DIfflLi1ELi2ELin1ELNS0_23CUDAHistogramMemoryTypeE1EZNS0_21CUDA_tensor_histogramIffLb0EEEbNS_6TensorES4_S4_lNS_14AccumulateTypeIT0_Lb1EE4typeES8_NS0_13TensorArgTypeES9_S9_EUllE_EEvNS0_6detail10TensorInfoIT_T1_EESF_NSC_IKS6_SE_EElS8_S8_SE_T6_,@"STO_CUDA_ENTRY STV_DEFAULT"
_ZN2at4cuda17kernelHistogram1DIfflLi1ELi2ELin1ELNS0_23CUDAHistogramMemoryTypeE1EZNS0_21CUDA_tensor_histogramIffLb0EEEbNS_6TensorES4_S4_lNS_14AccumulateTypeIT0_Lb1EE4typeES8_NS0_13TensorArgTypeES9_S9_EUllE_EEvNS0_6detail10TensorInfoIT_T1_EESF_NSC_IKS6_SE_EElS8_S8_SE_T6_:
.text._ZN2at4cuda17kernelHistogram1DIfflLi1ELi2ELin1ELNS0_23CUDAHistogramMemoryTypeE1EZNS0_21CUDA_tensor_histogramIffLb0EEEbNS_6TensorES4_S4_lNS_14AccumulateTypeIT0_Lb1EE4typeES8_NS0_13TensorArgTypeES9_S9_EUllE_EEvNS0_6detail10TensorInfoIT_T1_EESF_NSC_IKS6_SE_EElS8_S8_SE_T6_:
        /* <DEDUP_REMOVED lines=22> */
.L_x_172:
        /* <DEDUP_REMOVED lines=24> */
.L_x_146:
        /* <DEDUP_REMOVED lines=33> */
.L_x_123:
[----:B------:R-:W-:Y:S01]  /*04f0*/  MOV R26, R16 ;  /* 0x00000010001a7202 */ /* 0x000fe20000000f00 */
[----:B------:R-:W-:Y:S01]  /*0500*/  IMAD.MOV.U32 R20, RZ, RZ, R13 ;  /* 0x000000ffff147224 */ /* 0x000fe200078e000d */
[----:B------:R-:W-:Y:S01]  /*0510*/  MOV R11, R24 ;  /* 0x00000018000b7202 */ /* 0x000fe20000000f00 */
[----:B------:R-:W-:Y:S01]  /*0520*/  IMAD.MOV.U32 R10, RZ, RZ, R25 ;  /* 0x000000ffff0a7224 */ /* 0x000fe200078e0019 */
[----:B------:R-:W-:-:S07]  /*0530*/  MOV R8, 0x550 ;  /* 0x0000055000087802 */ /* 0x000fce0000000f00 */
[----:B0-----:R-:W-:Y:S05]  /*0540*/  CALL.REL.NOINC `($__internal_3_$__cuda_sm20_div_s64) ;  /* 0x0000003400787944 */ /* 0x001fea0003c00000 */
        /* <DEDUP_REMOVED lines=10> */
.L_x_124:
[----:B------:R-:W-:Y:S05]  /*05f0*/  BSYNC.RECONVERGENT B0 ;  /* 0x0000000000007941 */ /* 0x000fea0003800200 */
.L_x_122:
        /* <DEDUP_REMOVED lines=38> */
.L_x_126:
[----:B------:R-:W-:Y:S01]  /*0860*/  MOV R26, R28 ;  /* 0x0000001c001a7202 */ /* 0x000fe20000000f00 */
[----:B------:R-:W-:Y:S01]  /*0870*/  IMAD.MOV.U32 R20, RZ, RZ, R29 ;  /* 0x000000ffff147224 */ /* 0x000fe200078e001d */
[----:B------:R-:W-:Y:S01]  /*0880*/  MOV R11, R16 ;  /* 0x00000010000b7202 */ /* 0x000fe20000000f00 */
[----:B------:R-:W-:Y:S01]  /*0890*/  IMAD.MOV.U32 R10, RZ, RZ, R17 ;  /* 0x000000ffff0a7224 */ /* 0x000fe200078e0011 */
[----:B------:R-:W-:-:S07]  /*08a0*/  MOV R8, 0x8c0 ;  /* 0x000008c000087802 */ /* 0x000fce0000000f00 */
[----:B0-----:R-:W-:Y:S05]  /*08b0*/  CALL.REL.NOINC `($__internal_3_$__cuda_sm20_div_s64) ;  /* 0x00000030009c7944 */ /* 0x001fea0003c00000 */
        /* <DEDUP_REMOVED lines=11> */
.L_x_127:
[----:B------:R-:W-:Y:S05]  /*0970*/  BSYNC.RECONVERGENT B0 ;  /* 0x0000000000007941 */ /* 0x000fea0003800200 */
.L_x_125:
        /* <DEDUP_REMOVED lines=38> */
.L_x_129:
[----:B------:R-:W-:Y:S01]  /*0be0*/  IMAD.MOV.U32 R26, RZ, RZ, R16 ;  /* 0x000000ffff1a7224 */ /* 0x000fe200078e0010 */
[----:B------:R-:W-:Y:S01]  /*0bf0*/  MOV R20, R17 ;  /* 0x0000001100147202 */ /* 0x000fe20000000f00 */
[----:B------:R-:W-:Y:S01]  /*0c00*/  IMAD.MOV.U32 R11, RZ, RZ, R14 ;  /* 0x000000ffff0b7224 */ /* 0x000fe200078e000e */
[----:B------:R-:W-:Y:S02]  /*0c10*/  MOV R10, R15 ;  /* 0x0000000f000a7202 */ /* 0x000fe40000000f00 */
[----:B------:R-:W-:-:S07]  /*0c20*/  MOV R8, 0xc40 ;  /* 0x00000c4000087802 */ /* 0x000fce0000000f00 */
[----:B0-----:R-:W-:Y:S05]  /*0c30*/  CALL.REL.NOINC `($__internal_3_$__cuda_sm20_div_s64) ;  /* 0x0000002c00bc7944 */ /* 0x001fea0003c00000 */
        /* <DEDUP_REMOVED lines=11> */
.L_x_130:
[----:B------:R-:W-:Y:S05]  /*0cf0*/  BSYNC.RECONVERGENT B0 ;  /* 0x0000000000007941 */ /* 0x000fea0003800200 */
.L_x_128:
        /* <DEDUP_REMOVED lines=37> */
.L_x_132:
        /* <DEDUP_REMOVED lines=17> */
.L_x_133:
[----:B------:R-:W-:Y:S05]  /*1060*/  BSYNC.RECONVERGENT B0 ;  /* 0x0000000000007941 */ /* 0x000fea0003800200 */
.L_x_131:
        /* <DEDUP_REMOVED lines=38> */
.L_x_135:
        /* <DEDUP_REMOVED lines=17> */
.L_x_136:
[----:B------:R-:W-:Y:S05]  /*13e0*/  BSYNC.RECONVERGENT B0 ;  /* 0x0000000000007941 */ /* 0x000fea0003800200 */
.L_x_134:
        /* <DEDUP_REMOVED lines=38> */
.L_x_138:
        /* <DEDUP_REMOVED lines=17> */
.L_x_139:
[----:B------:R-:W-:Y:S05]  /*1760*/  BSYNC.RECONVERGENT B0 ;  /* 0x0000000000007941 */ /* 0x000fea0003800200 */
.L_x_137:
        /* <DEDUP_REMOVED lines=38> */
.L_x_141:
        /* <DEDUP_REMOVED lines=16> */
.L_x_142:
[----:B------:R-:W-:Y:S05]  /*1ad0*/  BSYNC.RECONVERGENT B0 ;  /* 0x0000000000007941 */ /* 0x000fea0003800200 */
.L_x_140:
        /* <DEDUP_REMOVED lines=38> */
.L_x_144:
        /* <DEDUP_REMOVED lines=16> */
.L_x_145:
[----:B------:R-:W-:Y:S05]  /*1e40*/  BSYNC.RECONVERGENT B0 ;  /* 0x0000000000007941 */ /* 0x000fea0003800200 */
.L_x_143:
        /* <DEDUP_REMOVED lines=10> */
.L_x_121:
        /* <DEDUP_REMOVED lines=35> */
.L_x_149:
        /* <DEDUP_REMOVED lines=16> */
.L_x_150:
[----:B------:R-:W-:Y:S05]  /*2220*/  BSYNC.RECONVERGENT B0 ;  /* 0x0000000000007941 */ /* 0x000fea0003800200 */
.L_x_148:
        /* <DEDUP_REMOVED lines=38> */
.L_x_152:
        /* <DEDUP_REMOVED lines=16> */
.L_x_153:
[----:B------:R-:W-:Y:S05]  /*2590*/  BSYNC.RECONVERGENT B0 ;  /* 0x0000000000007941 */ /* 0x000fea0003800200 */
.L_x_151:
        /* <DEDUP_REMOVED lines=38> */
.L_x_155:
        /* <DEDUP_REMOVED lines=17> */
.L_x_156:
[----:B------:R-:W-:Y:S05]  /*2910*/  BSYNC.RECONVERGENT B0 ;  /* 0x0000000000007941 */ /* 0x000fea0003800200 */
.L_x_154:
        /* <DEDUP_REMOVED lines=38> */
.L_x_158:
        /* <DEDUP_REMOVED lines=17> */
.L_x_159:
[----:B------:R-:W-:Y:S05]  /*2c90*/  BSYNC.RECONVERGENT B0 ;  /* 0x0000000000007941 */ /* 0x000fea0003800200 */
.L_x_157:
[----:B------:R1:W2:Y:S02]  /*2ca0*/  LDC.64 R8, c[0x0][R7+0x450] ;  /* 0x0001140007087b82 */ /* 0x0002a40000000a00 */
[----:B-1----:R-:W-:Y:S01]  /*2cb0*/  MOV R7, R6 ;  /* 0x0000000600077202 */ /* 0x002fe20000000f00 */
[----:B------:R-:W-:Y:S02]  /*2cc0*/  IMAD.MOV.U32 R6, RZ, RZ, R24 ;  /* 0x000000ffff067224 */ /* 0x000fe400078e0018 */
[-C--:B--2---:R-:W-:Y:S02]  /*2cd0*/  IMAD R9, R9, R15.reuse, RZ ;  /* 0x0000000f09097224 */ /* 0x084fe400078e02ff */
[----:B------:R-:W-:-:S04]  /*2ce0*/  IMAD.WIDE.U32 R14, R8, R15, R6 ;  /* 0x0000000f080e7225 */ /* 0x000fc800078e0006 */
[----:B------:R-:W-:-:S05]  /*2cf0*/  IMAD R9, R8, R11, R9 ;  /* 0x0000000b08097224 */ /* 0x000fca00078e0209 */
[----:B------:R-:W-:-:S07]  /*2d00*/  IADD3 R9, PT, PT, R15, R9, RZ ;  /* 0x000000090f097210 */ /* 0x000fce0007ffe0ff */
.L_x_147:
        /* <DEDUP_REMOVED lines=36> */
.L_x_162:
[----:B------:R-:W-:Y:S01]  /*2f50*/  IMAD.MOV.U32 R26, RZ, RZ, R16 ;  /* 0x000000ffff1a7224 */ /* 0x000fe200078e0010 */
[----:B------:R-:W-:Y:S01]  /*2f60*/  MOV R20, R13 ;  /* 0x0000000d00147202 */ /* 0x000fe20000000f00 */
[----:B------:R-:W-:Y:S01]  /*2f70*/  IMAD.MOV.U32 R11, RZ, RZ, R24 ;  /* 0x000000ffff0b7224 */ /* 0x000fe200078e0018 */
[----:B------:R-:W-:Y:S02]  /*2f80*/  MOV R10, R25 ;  /* 0x00000019000a7202 */ /* 0x000fe40000000f00 */
[----:B------:R-:W-:-:S07]  /*2f90*/  MOV R8, 0x2fb0 ;  /* 0x00002fb000087802 */ /* 0x000fce0000000f00 */
[----:B0-----:R-:W-:Y:S05]  /*2fa0*/  CALL.REL.NOINC `($__internal_3_$__cuda_sm20_div_s64) ;  /* 0x0000000800e07944 */ /* 0x001fea0003c00000 */
        /* <DEDUP_REMOVED lines=10> */
.L_x_163:
[----:B------:R-:W-:Y:S05]  /*3050*/  BSYNC.RECONVERGENT B0 ;  /* 0x0000000000007941 */ /* 0x000fea0003800200 */
.L_x_161:
        /* <DEDUP_REMOVED lines=38> */
.L_x_165:
        /* <DEDUP_REMOVED lines=17> */
.L_x_166:
[----:B------:R-:W-:Y:S05]  /*33d0*/  BSYNC.RECONVERGENT B0 ;  /* 0x0000000000007941 */ /* 0x000fea0003800200 */
.L_x_164:
[----:B------:R1:W2:Y:S02]  /*33e0*/  LDC.64 R8, c[0x0][R6+0x450] ;  /* 0x0001140006087b82 */ /* 0x0002a40000000a00 */
[----:B-1----:R-:W-:Y:S01]  /*33f0*/  MOV R6, R14 ;  /* 0x0000000e00067202 */ /* 0x002fe20000000f00 */
[----:B--2---:R-:W-:-:S04]  /*3400*/  IMAD R9, R9, R17, RZ ;  /* 0x0000001109097224 */ /* 0x004fc800078e02ff */
[----:B------:R-:W-:-:S04]  /*3410*/  IMAD.WIDE.U32 R14, R8, R17, R6 ;  /* 0x00000011080e7225 */ /* 0x000fc800078e0006 */
[----:B------:R-:W-:-:S04]  /*3420*/  IMAD R9, R8, R11, R9 ;  /* 0x0000000b08097224 */ /* 0x000fc800078e0209 */
[----:B------:R-:W-:-:S07]  /*3430*/  IMAD.IADD R9, R15, 0x1, R9 ;  /* 0x000000010f097824 */ /* 0x000fce00078e0209 */
.L_x_160:
        /* <DEDUP_REMOVED lines=35> */
.L_x_168:
        /* <DEDUP_REMOVED lines=8> */
[----:B------:R-:W-:Y:S02]  /*36f0*/  MOV R16, R18 ;  /* 0x0000001200107202 */ /* 0x000fe40000000f00 */
[----:B------:R-:W-:Y:S01]  /*3700*/  IADD3.X R7, PT, PT, RZ, ~R19, RZ, P0, !PT ;  /* 0x80000013ff077210 */ /* 0x000fe200007fe4ff */
[----:B------:R-:W-:-:S04]  /*3710*/  IMAD.WIDE.U32 R10, R24, R15, R12 ;  /* 0x0000000f180a7225 */ /* 0x000fc800078e000c */
[----:B------:R-:W-:Y:S02]  /*3720*/  IMAD R7, R7, R24, RZ ;  /* 0x0000001807077224 */ /* 0x000fe400078e02ff */
[----:B------:R-:W-:Y:S02]  /*3730*/  IMAD.MOV.U32 R13, RZ, RZ, R19 ;  /* 0x000000ffff0d7224 */ /* 0x000fe400078e0013 */
[----:B------:R-:W-:-:S05]  /*3740*/  IMAD R7, R25, R15, R7 ;  /* 0x0000000f19077224 */ /* 0x000fca00078e0207 */
[----:B------:R-:W-:-:S07]  /*3750*/  IADD3 R17, PT, PT, R11, R7, RZ ;  /* 0x000000070b117210 */ /* 0x000fce0007ffe0ff */
.L_x_169:
[----:B------:R-:W-:Y:S05]  /*3760*/  BSYNC.RECONVERGENT B0 ;  /* 0x0000000000007941 */ /* 0x000fea0003800200 */
.L_x_167:
[----:B------:R-:W1:Y:S01]  /*3770*/  LDC.64 R6, c[0x0][R6+0x450] ;  /* 0x0001140006067b82 */ /* 0x000e620000000a00 */
[----:B------:R-:W-:Y:S01]  /*3780*/  MOV R15, R9 ;  /* 0x00000009000f7202 */ /* 0x000fe20000000f00 */
[-C--:B-1----:R-:W-:Y:S02]  /*3790*/  IMAD R7, R7, R10.reuse, RZ ;  /* 0x0000000a07077224 */ /* 0x082fe400078e02ff */
[----:B------:R-:W-:-:S04]  /*37a0*/  IMAD.WIDE.U32 R14, R6, R10, R14 ;  /* 0x0000000a060e7225 */ /* 0x000fc800078e000e */
[----:B------:R-:W-:-:S05]  /*37b0*/  IMAD R7, R6, R17, R7 ;  /* 0x0000001106077224 */ /* 0x000fca00078e0207 */
[----:B------:R-:W-:-:S07]  /*37c0*/  IADD3 R9, PT, PT, R15, R7, RZ ;  /* 0x000000070f097210 */ /* 0x000fce0007ffe0ff */
.L_x_120:
[----:B------:R-:W1:Y:S01]  /*37d0*/  LDCU.64 UR12, c[0x0][0x790] ;  /* 0x0000f200ff0c77ac */ /* 0x000e620008000a00 */
[----:B------:R-:W-:Y:S01]  /*37e0*/  IMAD.MOV.U32 R15, RZ, RZ, R9 ;  /* 0x000000ffff0f7224 */ /* 0x000fe200078e0009 */
[----:B------:R-:W2:Y:S01]  /*37f0*/  LDCU.64 UR14, c[0x0][0x6c0] ;  /* 0x0000d800ff0e77ac */ /* 0x000ea20008000a00 */
[----:B-1----:R-:W-:Y:S02]  /*3800*/  IMAD R11, R13, UR12, RZ ;  /* 0x0000000c0d0b7c24 */ /* 0x002fe4000f8e02ff */
[C---:B------:R-:W-:Y:S02]  /*3810*/  IMAD.WIDE.U32 R6, R16.reuse, UR12, R14 ;  /* 0x0000000c10067c25 */ /* 0x040fe4000f8e000e */
[----:B------:R-:W1:Y:S02]  /*3820*/  LDC.64 R14, c[0x0][0x868] ;  /* 0x00021a00ff0e7b82 */ /* 0x000e640000000a00 */
[----:B------:R-:W-:Y:S01]  /*3830*/  IMAD R11, R16, UR13, R11 ;  /* 0x0000000d100b7c24 */ /* 0x000fe2000f8e020b */
[----:B--2---:R-:W-:-:S04]  /*3840*/  LEA R8, P0, R6, UR14, 0x2 ;  /* 0x0000000e06087c11 */ /* 0x004fc8000f8010ff */
[----:B------:R-:W-:-:S04]  /*3850*/  IADD3 R7, PT, PT, R7, R11, RZ ;  /* 0x0000000b07077210 */ /* 0x000fc80007ffe0ff */
[----:B------:R-:W-:-:S05]  /*3860*/  LEA.HI.X R9, R6, UR15, R7, 0x2, P0 ;  /* 0x0000000f06097c11 */ /* 0x000fca00080f1407 */
[----:B------:R-:W1:Y:S01]  /*3870*/  LDG.E R13, desc[UR10][R8.64] ;  /* 0x0000000a080d7981 */ /* 0x000e62000c1e1900 */
[----:B------:R-:W-:Y:S01]  /*3880*/  BSSY.RECONVERGENT B0, `(.L_x_170) ;  /* 0x0000023000007945 */ /* 0x000fe20003800200 */
[C---:B-1----:R-:W-:Y:S02]  /*3890*/  FSETP.GTU.FTZ.AND P0, PT, R13.reuse, R15, PT ;  /* 0x0000000f0d00720b */ /* 0x042fe40003f1c000 */
[----:B------:R-:W-:-:S04]  /*38a0*/  FSETP.GE.FTZ.AND P1, PT, R13, R14, PT ;  /* 0x0000000e0d00720b */ /* 0x000fc80003f36000 */
[----:B------:R-:W-:-:S13]  /*38b0*/  PLOP3.LUT P0, PT, P1, P0, PT, 0x8f, 0xf8 ;  /* 0x0000000000f8781c */ /* 0x000fda0000f01177 */
[----:B------:R-:W-:Y:S05]  /*38c0*/  @P0 BRA `(.L_x_171) ;  /* 0x0000000000780947 */ /* 0x000fea0003800000 */
[----:B------:R-:W1:Y:S01]  /*38d0*/  LDCU.64 UR12, c[0x0][0x948] ;  /* 0x00012900ff0c77ac */ /* 0x000e620008000a00 */
[----:B------:R-:W2:Y:S01]  /*38e0*/  LDCU.64 UR14, c[0x0][0x878] ;  /* 0x00010f00ff0e77ac */ /* 0x000ea20008000a00 */
[----:B-1----:R-:W-:Y:S02]  /*38f0*/  IMAD R8, R4, UR12, RZ ;  /* 0x0000000c04087c24 */ /* 0x002fe4000f8e02ff */
[----:B------:R-:W-:-:S04]  /*3900*/  IMAD.WIDE.U32 R6, R3, UR12, RZ ;  /* 0x0000000c03067c25 */ /* 0x000fc8000f8e00ff */
[----:B------:R-:W-:Y:S01]  /*3910*/  IMAD R9, R3, UR13, R8 ;  /* 0x0000000d03097c24 */ /* 0x000fe2000f8e0208 */
[----:B--2---:R-:W-:Y:S01]  /*3920*/  LEA R8, P0, R6, UR14, 0x2 ;  /* 0x0000000e06087c11 */ /* 0x004fe2000f8010ff */
[----:B------:R-:W1:Y:S01]  /*3930*/  MUFU.RCP R10, R2 ;  /* 0x00000002000a7308 */ /* 0x000e620000001000 */
[----:B------:R-:W2:Y:S02]  /*3940*/  LDCU.64 UR12, c[0x0][0x860] ;  /* 0x00010c00ff0c77ac */ /* 0x000ea40008000a00 */
[----:B------:R-:W-:-:S04]  /*3950*/  IADD3 R7, PT, PT, R7, R9, RZ ;  /* 0x0000000907077210 */ /* 0x000fc80007ffe0ff */
[----:B------:R-:W-:Y:S01]  /*3960*/  LEA.HI.X R9, R6, UR15, R7, 0x2, P0 ;  /* 0x0000000f06097c11 */ /* 0x000fe200080f1407 */
[----:B------:R-:W3:Y:S04]  /*3970*/  LDCU.64 UR14, c[0x0][0x450] ;  /* 0x00008a00ff0e77ac */ /* 0x000ee80008000a00 */
[----:B------:R4:W5:Y:S01]  /*3980*/  LDG.E R11, desc[UR10][R8.64] ;  /* 0x0000000a080b7981 */ /* 0x000962000c1e1900 */
[----:B------:R-:W-:-:S04]  /*3990*/  FADD.FTZ R7, R13, -R14 ;  /* 0x8000000e0d077221 */ /* 0x000fc80000010000 */
[----:B0-----:R-:W-:-:S04]  /*39a0*/  FMUL.FTZ R7, R0, R7 ;  /* 0x0000000700077220 */ /* 0x001fc80000410000 */
[----:B-1----:R-:W-:-:S06]  /*39b0*/  FMUL.FTZ R10, R7, R10 ;  /* 0x0000000a070a7220 */ /* 0x002fcc0000410000 */
[----:B------:R-:W2:Y:S02]  /*39c0*/  F2I.FTZ.TRUNC.NTZ R10, R10 ;  /* 0x0000000a000a7305 */ /* 0x000ea4000021f100 */
[----:B--2---:R-:W-:Y:S02]  /*39d0*/  ISETP.NE.U32.AND P0, PT, R10, UR12, PT ;  /* 0x0000000c0a007c0c */ /* 0x004fe4000bf05070 */
[----:B------:R-:W-:-:S04]  /*39e0*/  SHF.R.S32.HI R6, RZ, 0x1f, R10 ;  /* 0x0000001fff067819 */ /* 0x000fc8000001140a */
[----:B------:R-:W-:Y:S01]  /*39f0*/  ISETP.NE.AND.EX P0, PT, R6, UR13, PT, P0 ;  /* 0x0000000d06007c0c */ /* 0x000fe2000bf05300 */
[----:B------:R-:W0:Y:S03]  /*3a00*/  LDCU.64 UR12, c[0x0][0x380] ;  /* 0x00007000ff0c77ac */ /* 0x000e260008000a00 */
[----:B------:R-:W-:-:S04]  /*3a10*/  SEL R7, RZ, 0xffffffff, P0 ;  /* 0xffffffffff077807 */ /* 0x000fc80000000000 */
[----:B----4-:R-:W-:-:S05]  /*3a20*/  IADD3 R8, P0, PT, R10, R7, RZ ;  /* 0x000000070a087210 */ /* 0x010fca0007f1e0ff */
[----:B------:R-:W-:-:S04]  /*3a30*/  IMAD.X R6, R6, 0x1, R7, P0 ;  /* 0x0000000106067824 */ /* 0x000fc800000e0607 */
[----:B---3--:R-:W-:Y:S02]  /*3a40*/  IMAD R9, R6, UR14, RZ ;  /* 0x0000000e06097c24 */ /* 0x008fe4000f8e02ff */
[----:B------:R-:W-:-:S04]  /*3a50*/  IMAD.WIDE.U32 R6, R8, UR14, RZ ;  /* 0x0000000e08067c25 */ /* 0x000fc8000f8e00ff */
[----:B------:R-:W-:Y:S01]  /*3a60*/  IMAD R9, R8, UR15, R9 ;  /* 0x0000000f08097c24 */ /* 0x000fe2000f8e0209 */
[----:B0-----:R-:W-:-:S04]  /*3a70*/  LEA R8, P0, R6, UR12, 0x2 ;  /* 0x0000000c06087c11 */ /* 0x001fc8000f8010ff */
[----:B------:R-:W-:-:S04]  /*3a80*/  IADD3 R7, PT, PT, R7, R9, RZ ;  /* 0x0000000907077210 */ /* 0x000fc80007ffe0ff */
[----:B------:R-:W-:-:S05]  /*3a90*/  LEA.HI.X R9, R6, UR13, R7, 0x2, P0 ;  /* 0x0000000d06097c11 */ /* 0x000fca00080f1407 */
[----:B-----5:R1:W-:Y:S02]  /*3aa0*/  REDG.E.ADD.F32.FTZ.RN.STRONG.GPU desc[UR10][R8.64], R11 ;  /* 0x0000000b080079a6 */ /* 0x0203e4000c12f30a */
.L_x_171:
[----:B------:R-:W-:Y:S05]  /*3ab0*/  BSYNC.RECONVERGENT B0 ;  /* 0x0000000000007941 */ /* 0x000fea0003800200 */
.L_x_170:
[----:B------:R-:W2:Y:S01]  /*3ac0*/  LDCU.64 UR12, c[0x0][0x870] ;  /* 0x00010e00ff0c77ac */ /* 0x000ea20008000a00 */
[----:B------:R-:W-:-:S04]  /*3ad0*/  IADD3 R3, P0, PT, R5, R3, RZ ;  /* 0x0000000305037210 */ /* 0x000fc80007f1e0ff */
[----:B------:R-:W-:Y:S02]  /*3ae0*/  IADD3.X R4, PT, PT, RZ, R4, RZ, P0, !PT ;  /* 0x00000004ff047210 */ /* 0x000fe400007fe4ff */
[----:B--2---:R-:W-:-:S04]  /*3af0*/  ISETP.GE.U32.AND P0, PT, R3, UR12, PT ;  /* 0x0000000c03007c0c */ /* 0x004fc8000bf06070 */
[----:B------:R-:W-:-:S13]  /*3b00*/  ISETP.GE.AND.EX P0, PT, R4, UR13, PT, P0 ;  /* 0x0000000d04007c0c */ /* 0x000fda000bf06300 */
[----:B------:R-:W-:Y:S05]  /*3b10*/  @!P0 BRA `(.L_x_172) ;  /* 0xffffffc400908947 */ /* 0x000fea000383ffff */
[----:B------:R-:W-:Y:S05]  /*3b20*/  EXIT ;  /* 0x000000000000794d */ /* 0x000fea0003800000 */
        .weak           $__internal_3_$__cuda_sm20_div_s64
        .type           $__internal_3_$__cuda_sm20_div_s64,@function
        .size           $__internal_3_$__cuda_sm20_div_s64,(.L_x_6379 - $__internal_3_$__cuda_sm20_div_s64)
$__internal_3_$__cuda_sm20_div_s64:
        /* <DEDUP_REMOVED lines=32> */
[----:B------:R-:W-:-:S04]  /*3d30*/  IMAD.HI.U32 R27, P1, R22, R27, R30 ;  /* 0x0000001b161b7227 */ /* 0x000fc8000782001e */
[----:B------:R-:W-:Y:S02]  /*3d40*/  HFMA2 R31, -RZ, RZ, 0, 0 ;  /* 0x00000000ff1f7431 */ /* 0x000fe400000001ff */
        /* <DEDUP_REMOVED lines=49> */
[----:B------:R-:W-:Y:S06]  /*4060*/  RET.REL.NODEC R10 `(_ZN2at4cuda17kernelHistogram1DIfflLi1ELi2ELin1ELNS0_23CUDAHistogramMemoryTypeE1EZNS0_21CUDA_tensor_histogramIffLb0EEEbNS_6TensorES4_S4_lNS_14AccumulateTypeIT0_Lb1EE4typeES8_NS0_13TensorArgTypeES9_S9_EUllE_EEvNS0_6detail10TensorInfoIT_T1_EESF_NSC_IKS6_SE_EElS8_S8_SE_T6_) ;  /* 0xffffffbc0ae47950 */ /* 0x000fec0003c3ffff */
.L_x_173:
        /* <DEDUP_REMOVED lines=9> */
.L_x_6379:


//--------------------- .text._ZN2at4cuda17kernelHistogram1DIfflLi1ELi2ELin1ELNS0_23CUDAHistogramMemoryTypeE0EZNS0_21CUDA_tensor_histogramIffLb0EEEbNS_6TensorES4_S4_lNS_14AccumulateTypeIT0_Lb1EE4typeES8_NS0_13TensorArgTypeES9_S9_EUllE_EEvNS0_6detail10TensorInfoIT_T1_EESF_NSC_IKS6_SE_EElS8_S8_SE_T6_ --------------------------
	.section	.text._ZN2at4cuda17kernelHistogram1DIfflLi1ELi2ELin1ELNS0_23CUDAHistogramMemoryTypeE0EZNS0_21CUDA_tensor_histogramIffLb0EEEbNS_6TensorES4_S4_lNS_14AccumulateTypeIT0_Lb1EE4typeES8_NS0_13TensorArgTypeES9_S9_EUllE_EEvNS0_6detail10TensorInfoIT_T1_EESF_NSC_IKS6_SE_EElS8_S8_SE_T6_,"ax",@progbits
	.align	128
        .global         _ZN2at4cuda17kernelHistogram1DIfflLi1ELi2ELin1ELNS0_23CUDAHistogramMemoryTypeE0EZNS0_21CUDA_tensor_histogramIffLb0EEEbNS_6TensorES4_S4_lNS_14AccumulateTypeIT0_Lb1EE4typeES8_NS0_13TensorArgTypeES9_S9_EUllE_EEvNS0_6detail10TensorInfoIT_T1_EESF_NSC_IKS6_SE_EElS8_S8_SE_T6_
        .type           _ZN2at4cuda17kernelHistogram1DIfflLi1ELi2ELin1ELNS0_23CUDAHistogramMemoryTypeE0EZNS0_21CUDA_tensor_histogramIffLb0EEEbNS_6TensorES4_S4_lNS_14AccumulateTypeIT0_Lb1EE4typeES8_NS0_13TensorArgTypeES9_S9_EUllE_EEvNS0_6detail10TensorInfoIT_T1_EESF_NSC_IKS6_SE_EElS8_S8_SE_T6_,@function
        .size           _ZN2at4cuda17kernelHistogram1DIfflLi1ELi2ELin1ELNS0_23CUDAHistogramMemoryTypeE0EZNS0_21CUDA_tensor_histogramIffLb0EEEbNS_6TensorES4_S4_lNS_14AccumulateTypeIT0_Lb1EE4typeES8_NS0_13TensorArgTypeES9_S9_EUllE_EEvNS0_6detail10TensorInfoIT_T1_EESF_NSC_IKS6_SE_EElS8_S8_SE_T6_,(.L_x_6381 - _ZN2at4cuda17kernelHistogram1DIfflLi1ELi2ELin1ELNS0_23CUDAHistogramMemoryTypeE0EZNS0_21CUDA_tensor_histogramIffLb0EEEbNS_6TensorES4_S4_lNS_14AccumulateTypeIT0_Lb1EE4typeES8_NS0_13TensorArgTypeES9_S9_EUllE_EEvNS0_6detail10TensorInfoIT_T1_EESF_NSC_IKS6_SE_EElS8_S8_SE_T6_)
        .other          _ZN2at4cuda17kernelHistogram1DIfflLi1ELi2ELin1ELNS0_23CUDAHistogramMemoryTypeE0EZNS0_21CUDA_tensor_histogramIffLb0EEEbNS_6TensorES4_S4_lNS_14AccumulateTypeIT0_Lb1EE4typeES8_NS0_13TensorArgTypeES9_S9_EUllE_EEvNS0_6detail10TensorInfoIT_T1_EESF_NSC_IKS6_SE_EElS8_S8_SE_T6_,@"STO_CUDA_ENTRY STV_DEFAULT"
_ZN2at4cuda17kernelHistogram1DIfflLi1ELi2ELin1ELNS0_23CUDAHistogramMemoryTypeE0EZNS0_21CUDA_tensor_histogramIffLb0EEEbNS_6TensorES4_S4_lNS_14AccumulateTypeIT0_Lb1EE4typeES8_NS0_13TensorArgTypeES9_S9_EUllE_EEvNS0_6detail10TensorInfoIT_T1_EESF_NSC_IKS6_SE_EElS8_S8_SE_T6_:
.text._ZN2at4cuda17kernelHistogram1DIfflLi1ELi2ELin1ELNS0_23CUDAHistogramMemoryTypeE0EZNS0_21CUDA_tensor_histogramIffLb0EEEbNS_6TensorES4_S4_lNS_14AccumulateTypeIT0_Lb1EE4typeES8_NS0_13TensorArgTypeES9_S9_EUllE_EEvNS0_6detail10TensorInfoIT_T1_EESF_NSC_IKS6_SE_EElS8_S8_SE_T6_:
        /* <DEDUP_REMOVED lines=45> */
.L_x_177:
[----:B------:R-:W-:-:S07]  /*02d0*/  MOV R8, 0x2f0 ;  /* 0x000002f000087802 */ /* 0x000fce0000000f00 */
[----:B------:R-:W-:Y:S05]  /*02e0*/  CALL.REL.NOINC `($__internal_5_$__cuda_sm20_div_u64) ;  /* 0x0000004400147944 */ /* 0x000fea0003c00000 */
.L_x_178:
[----:B------:R-:W-:Y:S05]  /*02f0*/  BSYNC.RECONVERGENT B1 ;  /* 0x0000000000017941 */ /* 0x000fea0003800200 */
.L_x_176:
        /* <DEDUP_REMOVED lines=19> */
.L_x_181:
        /* <DEDUP_REMOVED lines=9> */
.L_x_180:
[----:B------:R-:W-:Y:S05]  /*04c0*/  BSYNC.RECONVERGENT B1 ;  /* 0x0000000000017941 */ /* 0x000fea0003800200 */
.L_x_179:
[----:B------:R-:W-:Y:S05]  /*04d0*/  @!P1 BRA `(.L_x_175) ;  /* 0x0000000000409947 */ /* 0x000fea0003800000 */
[----:B------:R-:W0:Y:S01]  /*04e0*/  S2R R5, SR_CgaCtaId ;  /* 0x0000000000057919 */ /* 0x000e220000008800 */
[----:B------:R-:W-:-:S04]  /*04f0*/  MOV R4, 0x400 ;  /* 0x0000040000047802 */ /* 0x000fc80000000f00 */
[----:B0-----:R-:W-:-:S07]  /*0500*/  LEA R7, R5, R4, 0x18 ;  /* 0x0000000405077211 */ /* 0x001fce00078ec0ff */
.L_x_182:
        /* <DEDUP_REMOVED lines=13> */
.L_x_175:
[----:B------:R-:W-:Y:S05]  /*05e0*/  BSYNC.RECONVERGENT B0 ;  /* 0x0000000000007941 */ /* 0x000fea0003800200 */
.L_x_174:
        /* <DEDUP_REMOVED lines=19> */
.L_x_237:
        /* <DEDUP_REMOVED lines=23> */
.L_x_210:
        /* <DEDUP_REMOVED lines=33> */
.L_x_187:
[----:B------:R-:W-:Y:S01]  /*0aa0*/  IMAD.MOV.U32 R33, RZ, RZ, R20 ;  /* 0x000000ffff217224 */ /* 0x000fe200078e0014 */
[----:B------:R-:W-:Y:S01]  /*0ab0*/  MOV R26, R34 ;  /* 0x00000022001a7202 */ /* 0x000fe20000000f00 */
[----:B------:R-:W-:Y:S01]  /*0ac0*/  IMAD.MOV.U32 R27, RZ, RZ, R16 ;  /* 0x000000ffff1b7224 */ /* 0x000fe200078e0010 */
[----:B------:R-:W-:Y:S01]  /*0ad0*/  MOV R14, 0xb00 ;  /* 0x00000b00000e7802 */ /* 0x000fe20000000f00 */
[----:B------:R-:W-:-:S07]  /*0ae0*/  IMAD.MOV.U32 R25, RZ, RZ, R35 ;  /* 0x000000ffff197224 */ /* 0x000fce00078e0023 */
[----:B------:R-:W-:Y:S05]  /*0af0*/  CALL.REL.NOINC `($__internal_4_$__cuda_sm20_div_s64) ;  /* 0x0000003400c07944 */ /* 0x000fea0003c00000 */
        /* <DEDUP_REMOVED lines=10> */
.L_x_188:
[----:B------:R-:W-:Y:S05]  /*0ba0*/  BSYNC.RECONVERGENT B0 ;  /* 0x0000000000007941 */ /* 0x000fea0003800200 */
.L_x_186:
        /* <DEDUP_REMOVED lines=38> */
.L_x_190:
[----:B------:R-:W-:Y:S01]  /*0e10*/  IMAD.MOV.U32 R33, RZ, RZ, R36 ;  /* 0x000000ffff217224 */ /* 0x000fe200078e0024 */
[----:B------:R-:W-:Y:S01]  /*0e20*/  MOV R26, R20 ;  /* 0x00000014001a7202 */ /* 0x000fe20000000f00 */
[----:B------:R-:W-:Y:S01]  /*0e30*/  IMAD.MOV.U32 R27, RZ, RZ, R37 ;  /* 0x000000ffff1b7224 */ /* 0x000fe200078e0025 */
[----:B------:R-:W-:Y:S01]  /*0e40*/  MOV R14, 0xe70 ;  /* 0x00000e70000e7802 */ /* 0x000fe20000000f00 */
[----:B------:R-:W-:-:S07]  /*0e50*/  IMAD.MOV.U32 R25, RZ, RZ, R21 ;  /* 0x000000ffff197224 */ /* 0x000fce00078e0015 */
[----:B------:R-:W-:Y:S05]  /*0e60*/  CALL.REL.NOINC `($__internal_4_$__cuda_sm20_div_s64) ;  /* 0x0000003000e47944 */ /* 0x000fea0003c00000 */
        /* <DEDUP_REMOVED lines=11> */
.L_x_191:
[----:B------:R-:W-:Y:S05]  /*0f20*/  BSYNC.RECONVERGENT B0 ;  /* 0x0000000000007941 */ /* 0x000fea0003800200 */
.L_x_189:
        /* <DEDUP_REMOVED lines=38> */
.L_x_193:
[----:B------:R-:W-:Y:S01]  /*1190*/  IMAD.MOV.U32 R33, RZ, RZ, R20 ;  /* 0x000000ffff217224 */ /* 0x000fe200078e0014 */
[----:B------:R-:W-:Y:S01]  /*11a0*/  MOV R27, R21 ;  /* 0x00000015001b7202 */ /* 0x000fe20000000f00 */
[----:B------:R-:W-:Y:S01]  /*11b0*/  IMAD.MOV.U32 R26, RZ, RZ, R18 ;  /* 0x000000ffff1a7224 */ /* 0x000fe200078e0012 */
[----:B------:R-:W-:Y:S01]  /*11c0*/  MOV R14, 0x11f0 ;  /* 0x000011f0000e7802 */ /* 0x000fe20000000f00 */
[----:B------:R-:W-:-:S07]  /*11d0*/  IMAD.MOV.U32 R25, RZ, RZ, R19 ;  /* 0x000000ffff197224 */ /* 0x000fce00078e0013 */
[----:B------:R-:W-:Y:S05]  /*11e0*/  CALL.REL.NOINC `($__internal_4_$__cuda_sm20_div_s64) ;  /* 0x0000003000047944 */ /* 0x000fea0003c00000 */
        /* <DEDUP_REMOVED lines=9> */
.L_x_194:
[----:B------:R-:W-:Y:S05]  /*1280*/  BSYNC.RECONVERGENT B0 ;  /* 0x0000000000007941 */ /* 0x000fea0003800200 */
.L_x_192:
        /* <DEDUP_REMOVED lines=37> */
.L_x_196:
[----:B------:R-:W-:Y:S01]  /*14e0*/  IMAD.MOV.U32 R33, RZ, RZ, R20 ;  /* 0x000000ffff217224 */ /* 0x000fe200078e0014 */
[----:B------:R-:W-:Y:S01]  /*14f0*/  MOV R27, R21 ;  /* 0x00000015001b7202 */ /* 0x000fe20000000f00 */
[----:B------:R-:W-:Y:S01]  /*1500*/  IMAD.MOV.U32 R26, RZ, RZ, R18 ;  /* 0x000000ffff1a7224 */ /* 0x000fe200078e0012 */
[----:B------:R-:W-:Y:S02]  /*1510*/  MOV R25, R19 ;  /* 0x0000001300197202 */ /* 0x000fe40000000f00 */
[----:B------:R-:W-:-:S07]  /*1520*/  MOV R14, 0x1540 ;  /* 0x00001540000e7802 */ /* 0x000fce0000000f00 */
[----:B------:R-:W-:Y:S05]  /*1530*/  CALL.REL.NOINC `($__internal_4_$__cuda_sm20_div_s64) ;  /* 0x0000002c00307944 */ /* 0x000fea0003c00000 */
[----:B------:R-:W-:-:S05]  /*1540*/  IADD3 R27, P0, PT, RZ, -R22, RZ ;  /* 0x80000016ff1b7210 */ /* 0x000fca0007f1e0ff */
[----:B------:R-:W-:Y:S02]  /*1550*/  IMAD.X R25, RZ, RZ, ~R23, P0 ;  /* 0x000000ffff197224 */ /* 0x000fe400000e0e17 */
[----:B------:R-:W-:-:S04]  /*1560*/  IMAD.WIDE.U32 R20, R18, R27, R20 ;  /* 0x0000001b12147225 */ /* 0x000fc800078e0014 */
[----:B------:R-:W-:-:S04]  /*1570*/  IMAD R25, R25, R18, RZ ;  /* 0x0000001219197224 */ /* 0x000fc800078e02ff */
[----:B------:R-:W-:Y:S01]  /*1580*/  IMAD R25, R19, R27, R25 ;  /* 0x0000001b13197224 */ /* 0x000fe200078e0219 */
[----:B------:R-:W-:Y:S02]  /*1590*/  MOV R27, R20 ;  /* 0x00000014001b7202 */ /* 0x000fe40000000f00 */
[----:B------:R-:W-:Y:S01]  /*15a0*/  MOV R20, R22 ;  /* 0x0000001600147202 */ /* 0x000fe20000000f00 */
[----:B------:R-:W-:Y:S02]  /*15b0*/  IMAD.IADD R25, R21, 0x1, R25 ;  /* 0x0000000115197824 */ /* 0x000fe400078e0219 */
[----:B------:R-:W-:-:S07]  /*15c0*/  IMAD.MOV.U32 R21, RZ, RZ, R23 ;  /* 0x000000ffff157224 */ /* 0x000fce00078e0017 */
.L_x_197:
[----:B------:R-:W-:Y:S05]  /*15d0*/  BSYNC.RECONVERGENT B0 ;  /* 0x0000000000007941 */ /* 0x000fea0003800200 */
.L_x_195:
        /* <DEDUP_REMOVED lines=38> */
.L_x_199:
[----:B------:R-:W-:Y:S01]  /*1840*/  MOV R33, R20 ;  /* 0x0000001400217202 */ /* 0x000fe20000000f00 */
[----:B------:R-:W-:Y:S01]  /*1850*/  IMAD.MOV.U32 R27, RZ, RZ, R21 ;  /* 0x000000ffff1b7224 */ /* 0x000fe200078e0015 */
[----:B------:R-:W-:Y:S01]  /*1860*/  MOV R26, R18 ;  /* 0x00000012001a7202 */ /* 0x000fe20000000f00 */
[----:B------:R-:W-:Y:S01]  /*1870*/  IMAD.MOV.U32 R25, RZ, RZ, R19 ;  /* 0x000000ffff197224 */ /* 0x000fe200078e0013 */
[----:B------:R-:W-:-:S07]  /*1880*/  MOV R14, 0x18a0 ;  /* 0x000018a0000e7802 */ /* 0x000fce0000000f00 */
[----:B------:R-:W-:Y:S05]  /*1890*/  CALL.REL.NOINC `($__internal_4_$__cuda_sm20_div_s64) ;  /* 0x0000002800587944 */ /* 0x000fea0003c00000 */
        /* <DEDUP_REMOVED lines=9> */
.L_x_200:
[----:B------:R-:W-:Y:S05]  /*1930*/  BSYNC.RECONVERGENT B0 ;  /* 0x0000000000007941 */ /* 0x000fea0003800200 */
.L_x_198:
        /* <DEDUP_REMOVED lines=16> */
[----:B------:R-:W-:Y:S02]  /*1a40*/  ISETP.NE.U32.AND P3, PT, R18, RZ, PT ;  /* 0x000000ff1200720c */ /* 0x000fe40003f65070 */
        /* <DEDUP_REMOVED lines=15> */
[----:B------:R-:W-:Y:S02]  /*1b40*/  @P1 IADD3 R15, PT, PT, R15, 0x1, RZ ;  /* 0x000000010f0f1810 */ /* 0x000fe40007ffe0ff */
[----:B------:R-:W-:-:S05]  /*1b50*/  @!P3 LOP3.LUT R15, RZ, R18, RZ, 0x33, !PT ;  /* 0x00000012ff0fb212 */ /* 0x000fca00078e33ff */
[----:B------:R-:W-:-:S04]  /*1b60*/  IMAD.MOV R27, RZ, RZ, -R15 ;  /* 0x000000ffff1b7224 */ /* 0x000fc800078e0a0f */
[----:B------:R-:W-:Y:S02]  /*1b70*/  IMAD R27, R18, R27, R20 ;  /* 0x0000001b121b7224 */ /* 0x000fe400078e0214 */
[----:B------:R-:W-:Y:S01]  /*1b80*/  IMAD.MOV.U32 R20, RZ, RZ, R15 ;  /* 0x000000ffff147224 */ /* 0x000fe200078e000f */
[----:B------:R-:W-:Y:S06]  /*1b90*/  BRA `(.L_x_203) ;  /* 0x0000000000447947 */ /* 0x000fec0003800000 */
.L_x_202:
[----:B------:R-:W-:Y:S01]  /*1ba0*/  IMAD.MOV.U32 R33, RZ, RZ, R20 ;  /* 0x000000ffff217224 */ /* 0x000fe200078e0014 */
[----:B------:R-:W-:Y:S01]  /*1bb0*/  MOV R27, R21 ;  /* 0x00000015001b7202 */ /* 0x000fe20000000f00 */
[----:B------:R-:W-:Y:S01]  /*1bc0*/  IMAD.MOV.U32 R26, RZ, RZ, R18 ;  /* 0x000000ffff1a7224 */ /* 0x000fe200078e0012 */
[----:B------:R-:W-:Y:S02]  /*1bd0*/  MOV R25, R19 ;  /* 0x0000001300197202 */ /* 0x000fe40000000f00 */
[----:B------:R-:W-:-:S07]  /*1be0*/  MOV R14, 0x1c00 ;  /* 0x00001c00000e7802 */ /* 0x000fce0000000f00 */
[----:B------:R-:W-:Y:S05]  /*1bf0*/  CALL.REL.NOINC `($__internal_4_$__cuda_sm20_div_s64) ;  /* 0x0000002400807944 */ /* 0x000fea0003c00000 */
        /* <DEDUP_REMOVED lines=11> */
.L_x_203:
[----:B------:R-:W-:Y:S05]  /*1cb0*/  BSYNC.RECONVERGENT B0 ;  /* 0x0000000000007941 */ /* 0x000fea0003800200 */
.L_x_201:
[----:B------:R-:W-:Y:S01]  /*1cc0*/  IADD3 R15, PT, PT, R12, -0x3, RZ ;  /* 0xfffffffd0c0f7810 */ /* 0x000fe20007ffe0ff */
[----:B------:R-:W-:Y:S01]  /*1cd0*/  UMOV UR4, 0x340 ;  /* 0x0000034000047882 */ /* 0x000fe20000000000 */
[----:B------:R0:W1:Y:S01]  /*1ce0*/  LDC.64 R22, c[0x0][R17+0x450] ;  /* 0x0001140011167b82 */ /* 0x0000620000000a00 */
[----:B------:R-:W-:Y:S01]  /*1cf0*/  BSSY.RECONVERGENT B0, `(.L_x_204) ;  /* 0x0000033000007945 */ /* 0x000fe20003800200 */
[----:B------:R-:W-:-:S06]  /*1d00*/  LEA R15, R15, UR4, 0x3 ;  /* 0x000000040f0f7c11 */ /* 0x000fcc000f8e18ff */
[----:B------:R-:W2:Y:S01]  /*1d10*/  LDC.64 R18, c[0x0][R15+0x388] ;  /* 0x0000e2000f127b82 */ /* 0x000ea20000000a00 */
[----:B0-----:R-:W-:Y:S01]  /*1d20*/  IMAD.MOV.U32 R17, RZ, RZ, R16 ;  /* 0x000000ffff117224 */ /* 0x001fe200078e0010 */
[----:B------:R-:W-:Y:S01]  /*1d30*/  MOV R16, R34 ;  /* 0x0000002200107202 */ /* 0x000fe20000000f00 */
[----:B-1----:R-:W-:-:S04]  /*1d40*/  IMAD R23, R23, R27, RZ ;  /* 0x0000001b17177224 */ /* 0x002fc800078e02ff */
[----:B------:R-:W-:-:S04]  /*1d50*/  IMAD.WIDE.U32 R16, R22, R27, R16 ;  /* 0x0000001b16107225 */ /* 0x000fc800078e0010 */
[----:B------:R-:W-:Y:S01]  /*1d60*/  IMAD R23, R22, R25, R23 ;  /* 0x0000001916177224 */ /* 0x000fe200078e0217 */
[----:B--2---:R-:W-:-:S03]  /*1d70*/  LOP3.LUT R14, R21, R19, RZ, 0xfc, !PT ;  /* 0x00000013150e7212 */ /* 0x004fc600078efcff */
        /* <DEDUP_REMOVED lines=27> */
.L_x_205:
        /* <DEDUP_REMOVED lines=15> */
.L_x_206:
[----:B------:R-:W-:Y:S05]  /*2020*/  BSYNC.RECONVERGENT B0 ;  /* 0x0000000000007941 */ /* 0x000fea0003800200 */
.L_x_204:
[----:B------:R-:W-:Y:S01]  /*2030*/  IADD3 R17, PT, PT, R12, -0x4, RZ ;  /* 0xfffffffc0c117810 */ /* 0x000fe20007ffe0ff */
[----:B------:R-:W-:Y:S01]  /*2040*/  UMOV UR4, 0x340 ;  /* 0x0000034000047882 */ /* 0x000fe20000000000 */
[----:B------:R-:W0:Y:S01]  /*2050*/  LDC.64 R14, c[0x0][R15+0x450] ;  /* 0x000114000f0e7b82 */ /* 0x000e220000000a00 */
[----:B------:R-:W-:Y:S01]  /*2060*/  IMAD.MOV.U32 R25, RZ, RZ, R24 ;  /* 0x000000ffff197224 */ /* 0x000fe200078e0018 */
[----:B------:R-:W-:Y:S01]  /*2070*/  LEA R17, R17, UR4, 0x3 ;  /* 0x0000000411117c11 */ /* 0x000fe2000f8e18ff */
[----:B------:R-:W-:Y:S01]  /*2080*/  BSSY.RECONVERGENT B0, `(.L_x_207) ;  /* 0x0000031000007945 */ /* 0x000fe20003800200 */
[----:B------:R-:W-:-:S04]  /*2090*/  MOV R24, R16 ;  /* 0x0000001000187202 */ /* 0x000fc80000000f00 */
        /* <DEDUP_REMOVED lines=32> */
.L_x_208:
[----:B------:R-:W-:Y:S01]  /*22a0*/  IMAD.MOV.U32 R33, RZ, RZ, R18 ;  /* 0x000000ffff217224 */ /* 0x000fe200078e0012 */
[----:B------:R-:W-:Y:S01]  /*22b0*/  MOV R27, R19 ;  /* 0x00000013001b7202 */ /* 0x000fe20000000f00 */
[----:B------:R-:W-:Y:S01]  /*22c0*/  IMAD.MOV.U32 R26, RZ, RZ, R20 ;  /* 0x000000ffff1a7224 */ /* 0x000fe200078e0014 */
[----:B------:R-:W-:Y:S02]  /*22d0*/  MOV R25, R21 ;  /* 0x0000001500197202 */ /* 0x000fe40000000f00 */
[----:B------:R-:W-:-:S07]  /*22e0*/  MOV R14, 0x2300 ;  /* 0x00002300000e7802 */ /* 0x000fce0000000f00 */
[----:B------:R-:W-:Y:S05]  /*22f0*/  CALL.REL.NOINC `($__internal_4_$__cuda_sm20_div_s64) ;  /* 0x0000001c00c07944 */ /* 0x000fea0003c00000 */
[----:B------:R-:W-:Y:S01]  /*2300*/  IADD3 R27, P0, PT, RZ, -R22, RZ ;  /* 0x80000016ff1b7210 */ /* 0x000fe20007f1e0ff */
[----:B------:R-:W-:-:S04]  /*2310*/  IMAD.MOV.U32 R16, RZ, RZ, R23 ;  /* 0x000000ffff107224 */ /* 0x000fc800078e0017 */
[----:B------:R-:W-:Y:S02]  /*2320*/  IMAD.X R25, RZ, RZ, ~R23, P0 ;  /* 0x000000ffff197224 */ /* 0x000fe400000e0e17 */
[----:B------:R-:W-:-:S04]  /*2330*/  IMAD.WIDE.U32 R18, R20, R27, R18 ;  /* 0x0000001b14127225 */ /* 0x000fc800078e0012 */
[----:B------:R-:W-:Y:S01]  /*2340*/  IMAD R25, R25, R20, RZ ;  /* 0x0000001419197224 */ /* 0x000fe200078e02ff */
[----:B------:R-:W-:-:S03]  /*2350*/  MOV R20, R22 ;  /* 0x0000001600147202 */ /* 0x000fc60000000f00 */
[----:B------:R-:W-:Y:S02]  /*2360*/  IMAD R25, R21, R27, R25 ;  /* 0x0000001b15197224 */ /* 0x000fe400078e0219 */
[----:B------:R-:W-:-:S03]  /*2370*/  IMAD.MOV.U32 R21, RZ, RZ, R18 ;  /* 0x000000ffff157224 */ /* 0x000fc600078e0012 */
[----:B------:R-:W-:-:S07]  /*2380*/  IADD3 R25, PT, PT, R19, R25, RZ ;  /* 0x0000001913197210 */ /* 0x000fce0007ffe0ff */
.L_x_209:
[----:B------:R-:W-:Y:S05]  /*2390*/  BSYNC.RECONVERGENT B0 ;  /* 0x0000000000007941 */ /* 0x000fea0003800200 */
.L_x_207:
[----:B------:R-:W0:Y:S01]  /*23a0*/  LDC.64 R18, c[0x0][R17+0x450] ;  /* 0x0001140011127b82 */ /* 0x000e220000000a00 */
[----:B------:R-:W-:Y:S01]  /*23b0*/  MOV R14, R34 ;  /* 0x00000022000e7202 */ /* 0x000fe20000000f00 */
[----:B------:R-:W-:Y:S02]  /*23c0*/  VIADD R12, R12, 0xfffffff8 ;  /* 0xfffffff80c0c7836 */ /* 0x000fe40000000000 */
[-C--:B0-----:R-:W-:Y:S02]  /*23d0*/  IMAD R19, R19, R21.reuse, RZ ;  /* 0x0000001513137224 */ /* 0x081fe400078e02ff */
[----:B------:R-:W-:-:S04]  /*23e0*/  IMAD.WIDE.U32 R14, R18, R21, R14 ;  /* 0x00000015120e7225 */ /* 0x000fc800078e000e */
[----:B------:R-:W-:Y:S01]  /*23f0*/  IMAD R19, R18, R25, R19 ;  /* 0x0000001912137224 */ /* 0x000fe200078e0213 */
[----:B------:R-:W-:-:S03]  /*2400*/  MOV R18, R14 ;  /* 0x0000000e00127202 */ /* 0x000fc60000000f00 */
[----:B------:R-:W-:Y:S01]  /*2410*/  IMAD.IADD R15, R15, 0x1, R19 ;  /* 0x000000010f0f7824 */ /* 0x000fe200078e0213 */
[----:B------:R-:W-:Y:S06]  /*2420*/  @P2 BRA `(.L_x_210) ;  /* 0xffffffe400182947 */ /* 0x000fec000383ffff */
[----:B------:R-:W-:-:S07]  /*2430*/  IADD3 R17, PT, PT, R12, 0x4, RZ ;  /* 0x000000040c117810 */ /* 0x000fce0007ffe0ff */
.L_x_185:
[----:B------:R-:W-:-:S13]  /*2440*/  ISETP.NE.AND P0, PT, R10, RZ, PT ;  /* 0x000000ff0a00720c */ /* 0x000fda0003f05270 */
[----:B------:R-:W-:Y:S05]  /*2450*/  @!P0 BRA `(.L_x_184) ;  /* 0x00000018002c8947 */ /* 0x000fea0003800000 */
[----:B------:R-:W-:-:S13]  /*2460*/  ISETP.GE.U32.AND P0, PT, R10, 0x4, PT ;  /* 0x000000040a00780c */ /* 0x000fda0003f06070 */
        /* <DEDUP_REMOVED lines=32> */
.L_x_213:
[----:B------:R-:W-:Y:S01]  /*2670*/  MOV R33, R20 ;  /* 0x0000001400217202 */ /* 0x000fe20000000f00 */
[----:B------:R-:W-:Y:S01]  /*2680*/  IMAD.MOV.U32 R27, RZ, RZ, R16 ;  /* 0x000000ffff1b7224 */ /* 0x000fe200078e0010 */
[----:B------:R-:W-:Y:S01]  /*2690*/  MOV R26, R34 ;  /* 0x00000022001a7202 */ /* 0x000fe20000000f00 */
[----:B------:R-:W-:Y:S01]  /*26a0*/  IMAD.MOV.U32 R25, RZ, RZ, R35 ;  /* 0x000000ffff197224 */ /* 0x000fe200078e0023 */
[----:B------:R-:W-:-:S07]  /*26b0*/  MOV R14, 0x26d0 ;  /* 0x000026d0000e7802 */ /* 0x000fce0000000f00 */
[----:B------:R-:W-:Y:S05]  /*26c0*/  CALL.REL.NOINC `($__internal_4_$__cuda_sm20_div_s64) ;  /* 0x0000001800cc7944 */ /* 0x000fea0003c00000 */
        /* <DEDUP_REMOVED lines=10> */
.L_x_214:
[----:B------:R-:W-:Y:S05]  /*2770*/  BSYNC.RECONVERGENT B0 ;  /* 0x0000000000007941 */ /* 0x000fea0003800200 */
.L_x_212:
        /* <DEDUP_REMOVED lines=38> */
.L_x_216:
[----:B------:R-:W-:Y:S01]  /*29e0*/  MOV R33, R36 ;  /* 0x0000002400217202 */ /* 0x000fe20000000f00 */
[----:B------:R-:W-:Y:S01]  /*29f0*/  IMAD.MOV.U32 R27, RZ, RZ, R37 ;  /* 0x000000ffff1b7224 */ /* 0x000fe200078e0025 */
[----:B------:R-:W-:Y:S01]  /*2a00*/  MOV R26, R20 ;  /* 0x00000014001a7202 */ /* 0x000fe20000000f00 */
[----:B------:R-:W-:Y:S01]  /*2a10*/  IMAD.MOV.U32 R25, RZ, RZ, R21 ;  /* 0x000000ffff197224 */ /* 0x000fe200078e0015 */
[----:B------:R-:W-:-:S07]  /*2a20*/  MOV R14, 0x2a40 ;  /* 0x00002a40000e7802 */ /* 0x000fce0000000f00 */
[----:B------:R-:W-:Y:S05]  /*2a30*/  CALL.REL.NOINC `($__internal_4_$__cuda_sm20_div_s64) ;  /* 0x0000001400f07944 */ /* 0x000fea0003c00000 */
        /* <DEDUP_REMOVED lines=11> */
.L_x_217:
[----:B------:R-:W-:Y:S05]  /*2af0*/  BSYNC.RECONVERGENT B0 ;  /* 0x0000000000007941 */ /* 0x000fea0003800200 */
.L_x_215:
        /* <DEDUP_REMOVED lines=38> */
.L_x_219:
        /* <DEDUP_REMOVED lines=15> */
.L_x_220:
[----:B------:R-:W-:Y:S05]  /*2e50*/  BSYNC.RECONVERGENT B0 ;  /* 0x0000000000007941 */ /* 0x000fea0003800200 */
.L_x_218:
        /* <DEDUP_REMOVED lines=17> */
[----:B------:R-:W-:-:S05]  /*2f70*/  ISETP.NE.U32.AND P2, PT, R18, RZ, PT ;  /* 0x000000ff1200720c */ /* 0x000fca0003f45070 */
[----:B0-----:R-:W0:Y:S02]  /*2f80*/  MUFU.RCP R16, R16 ;  /* 0x0000001000107308 */ /* 0x001e240000001000 */
[----:B0-----:R-:W-:Y:S02]  /*2f90*/  VIADD R14, R16, 0xffffffe ;  /* 0x0ffffffe100e7836 */ /* 0x001fe40000000000 */
[----:B------:R-:W-:-:S04]  /*2fa0*/  IMAD.MOV.U32 R16, RZ, RZ, RZ ;  /* 0x000000ffff107224 */ /* 0x000fc800078e00ff */
        /* <DEDUP_REMOVED lines=17> */
.L_x_222:
        /* <DEDUP_REMOVED lines=14> */
[----:B------:R-:W-:Y:S01]  /*31a0*/  IMAD R25, R19, R27, R25 ;  /* 0x0000001b13197224 */ /* 0x000fe200078e0219 */
[----:B------:R-:W-:-:S03]  /*31b0*/  MOV R19, R14 ;  /* 0x0000000e00137202 */ /* 0x000fc60000000f00 */
[----:B------:R-:W-:-:S07]  /*31c0*/  IMAD.IADD R21, R15, 0x1, R25 ;  /* 0x000000010f157824 */ /* 0x000fce00078e0219 */
.L_x_223:
[----:B------:R-:W-:Y:S05]  /*31d0*/  BSYNC.RECONVERGENT B0 ;  /* 0x0000000000007941 */ /* 0x000fea0003800200 */
.L_x_221:
[----:B------:R0:W1:Y:S02]  /*31e0*/  LDC.64 R14, c[0x0][R13+0x450] ;  /* 0x000114000d0e7b82 */ /* 0x0000640000000a00 */
[----:B0-----:R-:W-:Y:S01]  /*31f0*/  IMAD.MOV.U32 R13, RZ, RZ, R12 ;  /* 0x000000ffff0d7224 */ /* 0x001fe200078e000c */
[----:B------:R-:W-:Y:S01]  /*3200*/  MOV R12, R34 ;  /* 0x00000022000c7202 */ /* 0x000fe20000000f00 */
[----:B-1----:R-:W-:-:S04]  /*3210*/  IMAD R15, R15, R19, RZ ;  /* 0x000000130f0f7224 */ /* 0x002fc800078e02ff */
[----:B------:R-:W-:-:S04]  /*3220*/  IMAD.WIDE.U32 R18, R14, R19, R12 ;  /* 0x000000130e127225 */ /* 0x000fc800078e000c */
[----:B------:R-:W-:-:S04]  /*3230*/  IMAD R15, R14, R21, R15 ;  /* 0x000000150e0f7224 */ /* 0x000fc800078e020f */
[----:B------:R-:W-:-:S07]  /*3240*/  IMAD.IADD R15, R19, 0x1, R15 ;  /* 0x00000001130f7824 */ /* 0x000fce00078e020f */
.L_x_211:
[----:B------:R-:W-:-:S13]  /*3250*/  ISETP.NE.AND P0, PT, R11, RZ, PT ;  /* 0x000000ff0b00720c */ /* 0x000fda0003f05270 */
[----:B------:R-:W-:Y:S05]  /*3260*/  @!P0 BRA `(.L_x_184) ;  /* 0x0000000800a88947 */ /* 0x000fea0003800000 */
[----:B------:R-:W-:-:S13]  /*3270*/  ISETP.NE.AND P0, PT, R11, 0x1, PT ;  /* 0x000000010b00780c */ /* 0x000fda0003f05270 */
        /* <DEDUP_REMOVED lines=33> */
.L_x_226:
[----:B------:R-:W-:Y:S01]  /*3490*/  MOV R33, R20 ;  /* 0x0000001400217202 */ /* 0x000fe20000000f00 */
[----:B------:R-:W-:Y:S01]  /*34a0*/  IMAD.MOV.U32 R27, RZ, RZ, R16 ;  /* 0x000000ffff1b7224 */ /* 0x000fe200078e0010 */
[----:B------:R-:W-:Y:S01]  /*34b0*/  MOV R26, R34 ;  /* 0x00000022001a7202 */ /* 0x000fe20000000f00 */
[----:B------:R-:W-:Y:S01]  /*34c0*/  IMAD.MOV.U32 R25, RZ, RZ, R35 ;  /* 0x000000ffff197224 */ /* 0x000fe200078e0023 */
[----:B------:R-:W-:-:S07]  /*34d0*/  MOV R14, 0x34f0 ;  /* 0x000034f0000e7802 */ /* 0x000fce0000000f00 */
[----:B------:R-:W-:Y:S05]  /*34e0*/  CALL.REL.NOINC `($__internal_4_$__cuda_sm20_div_s64) ;  /* 0x0000000c00447944 */ /* 0x000fea0003c00000 */
[----:B------:R-:W-:Y:S01]  /*34f0*/  IADD3 R25, P0, PT, RZ, -R22, RZ ;  /* 0x80000016ff197210 */ /* 0x000fe20007f1e0ff */
[----:B------:R-:W-:-:S03]  /*3500*/  IMAD.MOV.U32 R21, RZ, RZ, R16 ;  /* 0x000000ffff157224 */ /* 0x000fc600078e0010 */
[----:B------:R-:W-:Y:S01]  /*3510*/  IADD3.X R19, PT, PT, RZ, ~R23, RZ, P0, !PT ;  /* 0x80000017ff137210 */ /* 0x000fe200007fe4ff */
[----:B------:R-:W-:-:S04]  /*3520*/  IMAD.WIDE.U32 R20, R34, R25, R20 ;  /* 0x0000001922147225 */ /* 0x000fc800078e0014 */
[----:B------:R-:W-:Y:S01]  /*3530*/  IMAD R19, R19, R34, RZ ;  /* 0x0000002213137224 */ /* 0x000fe200078e02ff */
[----:B------:R-:W-:-:S03]  /*3540*/  MOV R34, R22 ;  /* 0x0000001600227202 */ /* 0x000fc60000000f00 */
[----:B------:R-:W-:Y:S01]  /*3550*/  IMAD R19, R35, R25, R19 ;  /* 0x0000001923137224 */ /* 0x000fe200078e0213 */
[----:B------:R-:W-:Y:S01]  /*3560*/  MOV R25, R20 ;  /* 0x0000001400197202 */ /* 0x000fe20000000f00 */
[----:B------:R-:W-:Y:S02]  /*3570*/  IMAD.MOV.U32 R35, RZ, RZ, R23 ;  /* 0x000000ffff237224 */ /* 0x000fe400078e0017 */
[----:B------:R-:W-:-:S07]  /*3580*/  IMAD.IADD R27, R21, 0x1, R19 ;  /* 0x00000001151b7824 */ /* 0x000fce00078e0213 */
.L_x_227:
[----:B------:R-:W-:Y:S05]  /*3590*/  BSYNC.RECONVERGENT B0 ;  /* 0x0000000000007941 */ /* 0x000fea0003800200 */
.L_x_225:
        /* <DEDUP_REMOVED lines=38> */
.L_x_229:
        /* <DEDUP_REMOVED lines=9> */
[-C--:B------:R-:W-:Y:S02]  /*3890*/  IADD3.X R25, PT, PT, RZ, ~R23.reuse, RZ, P0, !PT ;  /* 0x80000017ff197210 */ /* 0x080fe400007fe4ff */
[----:B------:R-:W-:Y:S01]  /*38a0*/  MOV R16, R23 ;  /* 0x0000001700107202 */ /* 0x000fe20000000f00 */
[----:B------:R-:W-:-:S04]  /*38b0*/  IMAD.WIDE.U32 R14, R20, R27, R14 ;  /* 0x0000001b140e7225 */ /* 0x000fc800078e000e */
[----:B------:R-:W-:Y:S02]  /*38c0*/  IMAD R25, R25, R20, RZ ;  /* 0x0000001419197224 */ /* 0x000fe400078e02ff */
[----:B------:R-:W-:Y:S02]  /*38d0*/  IMAD.MOV.U32 R20, RZ, RZ, R22 ;  /* 0x000000ffff147224 */ /* 0x000fe400078e0016 */
[----:B------:R-:W-:Y:S01]  /*38e0*/  IMAD R25, R21, R27, R25 ;  /* 0x0000001b15197224 */ /* 0x000fe200078e0219 */
[----:B------:R-:W-:-:S03]  /*38f0*/  MOV R21, R14 ;  /* 0x0000000e00157202 */ /* 0x000fc60000000f00 */
[----:B------:R-:W-:-:S07]  /*3900*/  IMAD.IADD R25, R15, 0x1, R25 ;  /* 0x000000010f197824 */ /* 0x000fce00078e0219 */
.L_x_230:
[----:B------:R-:W-:Y:S05]  /*3910*/  BSYNC.RECONVERGENT B0 ;  /* 0x0000000000007941 */ /* 0x000fea0003800200 */
.L_x_228:
[----:B------:R0:W1:Y:S02]  /*3920*/  LDC.64 R14, c[0x0][R12+0x450] ;  /* 0x000114000c0e7b82 */ /* 0x0000640000000a00 */
[----:B0-----:R-:W-:Y:S02]  /*3930*/  IMAD.MOV.U32 R12, RZ, RZ, R18 ;  /* 0x000000ffff0c7224 */ /* 0x001fe400078e0012 */
[-C--:B-1----:R-:W-:Y:S02]  /*3940*/  IMAD R15, R15, R21.reuse, RZ ;  /* 0x000000150f0f7224 */ /* 0x082fe400078e02ff */
[----:B------:R-:W-:-:S04]  /*3950*/  IMAD.WIDE.U32 R18, R14, R21, R12 ;  /* 0x000000150e127225 */ /* 0x000fc800078e000c */
[----:B------:R-:W-:-:S05]  /*3960*/  IMAD R15, R14, R25, R15 ;  /* 0x000000190e0f7224 */ /* 0x000fca00078e020f */
[----:B------:R-:W-:-:S07]  /*3970*/  IADD3 R15, PT, PT, R19, R15, RZ ;  /* 0x0000000f130f7210 */ /* 0x000fce0007ffe0ff */
.L_x_224:
[----:B------:R-:W-:-:S04]  /*3980*/  LOP3.LUT R12, R6, 0x1, RZ, 0xc0, !PT ;  /* 0x00000001060c7812 */ /* 0x000fc800078ec0ff */
[----:B------:R-:W-:-:S13]  /*3990*/  ISETP.NE.U32.AND P0, PT, R12, 0x1, PT ;  /* 0x000000010c00780c */ /* 0x000fda0003f05070 */
[----:B------:R-:W-:Y:S05]  /*39a0*/  @P0 BRA `(.L_x_184) ;  /* 0x0000000000d80947 */ /* 0x000fea0003800000 */
        /* <DEDUP_REMOVED lines=31> */
.L_x_232:
        /* <DEDUP_REMOVED lines=9> */
[----:B------:R-:W-:Y:S01]  /*3c30*/  IMAD.WIDE.U32 R16, R34, R19, R20 ;  /* 0x0000001322107225 */ /* 0x000fe200078e0014 */
[----:B------:R-:W-:-:S03]  /*3c40*/  MOV R20, R22 ;  /* 0x0000001600147202 */ /* 0x000fc60000000f00 */
[----:B------:R-:W-:-:S04]  /*3c50*/  IMAD R13, R13, R34, RZ ;  /* 0x000000220d0d7224 */ /* 0x000fc800078e02ff */
[----:B------:R-:W-:Y:S02]  /*3c60*/  IMAD R13, R35, R19, R13 ;  /* 0x00000013230d7224 */ /* 0x000fe400078e020d */
[----:B------:R-:W-:Y:S02]  /*3c70*/  IMAD.MOV.U32 R35, RZ, RZ, R16 ;  /* 0x000000ffff237224 */ /* 0x000fe400078e0010 */
[----:B------:R-:W-:Y:S01]  /*3c80*/  IMAD.MOV.U32 R16, RZ, RZ, R23 ;  /* 0x000000ffff107224 */ /* 0x000fe200078e0017 */
[----:B------:R-:W-:-:S07]  /*3c90*/  IADD3 R21, PT, PT, R17, R13, RZ ;  /* 0x0000000d11157210 */ /* 0x000fce0007ffe0ff */
.L_x_233:
[----:B------:R-:W-:Y:S05]  /*3ca0*/  BSYNC.RECONVERGENT B0 ;  /* 0x0000000000007941 */ /* 0x000fea0003800200 */
.L_x_231:
[----:B------:R-:W0:Y:S01]  /*3cb0*/  LDC.64 R12, c[0x0][R12+0x450] ;  /* 0x000114000c0c7b82 */ /* 0x000e220000000a00 */
[----:B------:R-:W-:Y:S01]  /*3cc0*/  MOV R19, R15 ;  /* 0x0000000f00137202 */ /* 0x000fe20000000f00 */
[-C--:B0-----:R-:W-:Y:S02]  /*3cd0*/  IMAD R13, R13, R35.reuse, RZ ;  /* 0x000000230d0d7224 */ /* 0x081fe400078e02ff */
[----:B------:R-:W-:-:S04]  /*3ce0*/  IMAD.WIDE.U32 R18, R12, R35, R18 ;  /* 0x000000230c127225 */ /* 0x000fc800078e0012 */
[----:B------:R-:W-:-:S04]  /*3cf0*/  IMAD R13, R12, R21, R13 ;  /* 0x000000150c0d7224 */ /* 0x000fc800078e020d */
[----:B------:R-:W-:-:S07]  /*3d00*/  IMAD.IADD R15, R19, 0x1, R13 ;  /* 0x00000001130f7824 */ /* 0x000fce00078e020d */
.L_x_184:
[----:B------:R-:W0:Y:S01]  /*3d10*/  LDCU.64 UR4, c[0x0][0x790] ;  /* 0x0000f200ff0477ac */ /* 0x000e220008000a00 */
[----:B------:R-:W-:Y:S01]  /*3d20*/  MOV R19, R15 ;  /* 0x0000000f00137202 */ /* 0x000fe20000000f00 */
[----:B------:R-:W1:Y:S01]  /*3d30*/  LDCU.64 UR8, c[0x0][0x6c0] ;  /* 0x0000d800ff0877ac */ /* 0x000e620008000a00 */
[----:B0-----:R-:W-:Y:S02]  /*3d40*/  IMAD R17, R16, UR4, RZ ;  /* 0x0000000410117c24 */ /* 0x001fe4000f8e02ff */
[----:B------:R-:W-:-:S04]  /*3d50*/  IMAD.WIDE.U32 R12, R20, UR4, R18 ;  /* 0x00000004140c7c25 */ /* 0x000fc8000f8e0012 */
[----:B------:R-:W-:Y:S01]  /*3d60*/  IMAD R17, R20, UR5, R17 ;  /* 0x0000000514117c24 */ /* 0x000fe2000f8e0211 */
[----:B-1----:R-:W-:-:S03]  /*3d70*/  LEA R14, P0, R12, UR8, 0x2 ;  /* 0x000000080c0e7c11 */ /* 0x002fc6000f8010ff */
[----:B------:R-:W-:-:S05]  /*3d80*/  IMAD.IADD R13, R13, 0x1, R17 ;  /* 0x000000010d0d7824 */ /* 0x000fca00078e0211 */
[----:B------:R-:W-:Y:S02]  /*3d90*/  LEA.HI.X R15, R12, UR9, R13, 0x2, P0 ;  /* 0x000000090c0f7c11 */ /* 0x000fe400080f140d */
[----:B------:R-:W0:Y:S03]  /*3da0*/  LDC.64 R12, c[0x0][0x868] ;  /* 0x00021a00ff0c7b82 */ /* 0x000e260000000a00 */
[----:B------:R-:W0:Y:S01]  /*3db0*/  LDG.E R19, desc[UR6][R14.64] ;  /* 0x000000060e137981 */ /* 0x000e22000c1e1900 */
[----:B------:R-:W-:Y:S01]  /*3dc0*/  BSSY.RECONVERGENT B0, `(.L_x_234) ;  /* 0x0000021000007945 */ /* 0x000fe20003800200 */
[C---:B0-----:R-:W-:Y:S02]  /*3dd0*/  FSETP.GTU.FTZ.AND P0, PT, R19.reuse, R13, PT ;  /* 0x0000000d1300720b */ /* 0x041fe40003f1c000 */
[----:B------:R-:W-:-:S04]  /*3de0*/  FSETP.GE.FTZ.AND P1, PT, R19, R12, PT ;  /* 0x0000000c1300720b */ /* 0x000fc80003f36000 */
[----:B------:R-:W-:-:S13]  /*3df0*/  PLOP3.LUT P0, PT, P1, P0, PT, 0x8f, 0xf8 ;  /* 0x0000000000f8781c */ /* 0x000fda0000f01177 */
[----:B------:R-:W-:Y:S05]  /*3e00*/  @P0 BRA `(.L_x_235) ;  /* 0x0000000000700947 */ /* 0x000fea0003800000 */
[----:B------:R-:W0:Y:S01]  /*3e10*/  LDCU.64 UR4, c[0x0][0x948] ;  /* 0x00012900ff0477ac */ /* 0x000e220008000a00 */
[----:B------:R-:W1:Y:S01]  /*3e20*/  LDCU.64 UR8, c[0x0][0x878] ;  /* 0x00010f00ff0877ac */ /* 0x000e620008000a00 */
[----:B0-----:R-:W-:Y:S02]  /*3e30*/  IMAD R16, R8, UR4, RZ ;  /* 0x0000000408107c24 */ /* 0x001fe4000f8e02ff */
[----:B------:R-:W-:-:S04]  /*3e40*/  IMAD.WIDE.U32 R14, R7, UR4, RZ ;  /* 0x00000004070e7c25 */ /* 0x000fc8000f8e00ff */
[----:B------:R-:W-:Y:S01]  /*3e50*/  IMAD R13, R7, UR5, R16 ;  /* 0x00000005070d7c24 */ /* 0x000fe2000f8e0210 */
[----:B-1----:R-:W-:-:S04]  /*3e60*/  LEA R16, P0, R14, UR8, 0x2 ;  /* 0x000000080e107c11 */ /* 0x002fc8000f8010ff */
[----:B------:R-:W-:-:S04]  /*3e70*/  IADD3 R13, PT, PT, R15, R13, RZ ;  /* 0x0000000d0f0d7210 */ /* 0x000fc80007ffe0ff */
[----:B------:R-:W-:Y:S01]  /*3e80*/  LEA.HI.X R17, R14, UR9, R13, 0x2, P0 ;  /* 0x000000090e117c11 */ /* 0x000fe200080f140d */
[----:B------:R-:W0:Y:S05]  /*3e90*/  LDCU.64 UR8, c[0x0][0x860] ;  /* 0x00010c00ff0877ac */ /* 0x000e2a0008000a00 */
[----:B------:R1:W5:Y:S01]  /*3ea0*/  LDG.E R17, desc[UR6][R16.64] ;  /* 0x0000000610117981 */ /* 0x000362000c1e1900 */
[----:B------:R-:W2:Y:S01]  /*3eb0*/  MUFU.RCP R14, R5 ;  /* 0x00000005000e7308 */ /* 0x000ea20000001000 */
[----:B------:R-:W-:Y:S01]  /*3ec0*/  FADD.FTZ R13, R19, -R12 ;  /* 0x8000000c130d7221 */ /* 0x000fe20000010000 */
[----:B------:R-:W3:Y:S01]  /*3ed0*/  S2UR UR5, SR_CgaCtaId ;  /* 0x00000000000579c3 */ /* 0x000ee20000008800 */
[----:B------:R-:W-:-:S02]  /*3ee0*/  UMOV UR4, 0x400 ;  /* 0x0000040000047882 */ /* 0x000fc40000000000 */
[----:B------:R-:W-:-:S04]  /*3ef0*/  FMUL.FTZ R13, R4, R13 ;  /* 0x0000000d040d7220 */ /* 0x000fc80000410000 */
[----:B--2---:R-:W-:-:S06]  /*3f00*/  FMUL.FTZ R13, R13, R14 ;  /* 0x0000000e0d0d7220 */ /* 0x004fcc0000410000 */
[----:B------:R-:W0:Y:S01]  /*3f10*/  F2I.FTZ.TRUNC.NTZ R13, R13 ;  /* 0x0000000d000d7305 */ /* 0x000e22000021f100 */
[----:B---3--:R-:W-:Y:S01]  /*3f20*/  ULEA UR4, UR5, UR4, 0x18 ;  /* 0x0000000405047291 */ /* 0x008fe2000f8ec0ff */
[----:B0-----:R-:W-:Y:S02]  /*3f30*/  ISETP.NE.U32.AND P0, PT, R13, UR8, PT ;  /* 0x000000080d007c0c */ /* 0x001fe4000bf05070 */
[----:B------:R-:W-:-:S04]  /*3f40*/  SHF.R.S32.HI R12, RZ, 0x1f, R13 ;  /* 0x0000001fff0c7819 */ /* 0x000fc8000001140d */
[----:B------:R-:W-:Y:S01]  /*3f50*/  ISETP.NE.AND.EX P0, PT, R12, UR9, PT, P0 ;  /* 0x000000090c007c0c */ /* 0x000fe2000bf05300 */
[----:B------:R-:W-:-:S12]  /*3f60*/  VIADD R12, R13, 0xffffffff ;  /* 0xffffffff0d0c7836 */ /* 0x000fd80000000000 */
[----:B------:R-:W-:-:S04]  /*3f70*/  @P0 IADD3 R12, PT, PT, R13, RZ, RZ ;  /* 0x000000ff0d0c0210 */ /* 0x000fc80007ffe0ff */
[----:B-1----:R-:W-:-:S07]  /*3f80*/  LEA R14, R12, UR4, 0x2 ;  /* 0x000000040c0e7c11 */ /* 0x002fce000f8e10ff */
.L_x_236:
[----:B------:R-:W0:Y:S02]  /*3f90*/  LDS R12, [R14] ;  /* 0x000000000e0c7984 */ /* 0x000e240000000800 */
[----:B0----5:R-:W-:-:S05]  /*3fa0*/  FADD R13, R17, R12 ;  /* 0x0000000c110d7221 */ /* 0x021fca0000000000 */
[----:B------:R-:W0:Y:S02]  /*3fb0*/  ATOMS.CAST.SPIN P0, [R14], R12, R13 ;  /* 0x0000000c0e00758d */ /* 0x000e24000180000d */
[----:B0-----:R-:W-:Y:S05]  /*3fc0*/  @!P0 BRA `(.L_x_236) ;  /* 0xfffffffc00f08947 */ /* 0x001fea000383ffff */
.L_x_235:
[----:B------:R-:W-:Y:S05]  /*3fd0*/  BSYNC.RECONVERGENT B0 ;  /* 0x0000000000007941 */ /* 0x000fea0003800200 */
.L_x_234:
        /* <DEDUP_REMOVED lines=8> */
.L_x_183:
        /* <DEDUP_REMOVED lines=11> */
.L_x_238:
        /* <DEDUP_REMOVED lines=15> */
        .weak           $__internal_4_$__cuda_sm20_div_s64
        .type           $__internal_4_$__cuda_sm20_div_s64,@function
        .size           $__internal_4_$__cuda_sm20_div_s64,($__internal_5_$__cuda_sm20_div_u64 - $__internal_4_$__cuda_sm20_div_s64)
$__internal_4_$__cuda_sm20_div_s64:
        /* <DEDUP_REMOVED lines=83> */
[----:B------:R-:W-:Y:S05]  /*4730*/  RET.REL.NODEC R26 `(_ZN2at4cuda17kernelHistogram1DIfflLi1ELi2ELin1ELNS0_23CUDAHistogramMemoryTypeE0EZNS0_21CUDA_tensor_histogramIffLb0EEEbNS_6TensorES4_S4_lNS_14AccumulateTypeIT0_Lb1EE4typeES8_NS0_13TensorArgTypeES9_S9_EUllE_EEvNS0_6detail10TensorInfoIT_T1_EESF_NSC_IKS6_SE_EElS8_S8_SE_T6_) ;  /* 0xffffffb81a307950 */ /* 0x000fea0003c3ffff */
        .weak           $__internal_5_$__cuda_sm20_div_u64
        .type           $__internal_5_$__cuda_sm20_div_u64,@function
        .size           $__internal_5_$__cuda_sm20_div_u64,(.L_x_6381 - $__internal_5_$__cuda_sm20_div_u64)
$__internal_5_$__cuda_sm20_div_u64:
        /* <DEDUP_REMOVED lines=65> */
[----:B------:R-:W-:Y:S06]  /*4b50*/  RET.REL.NODEC R8 `(_ZN2at4cuda17kernelHistogram1DIfflLi1ELi2ELin1ELNS0_23CUDAHistogramMemoryTypeE0EZNS0_21CUDA_tensor_histogramIffLb0EEEbNS_6TensorES4_S4_lNS_14AccumulateTypeIT0_Lb1EE4typeES8_NS0_13TensorArgTypeES9_S9_EUllE_EEvNS0_6detail10TensorInfoIT_T1_EESF_NSC_IKS6_SE_EElS8_S8_SE_T6_) ;  /* 0xffffffb408287950 */ /* 0x000fec0003c3ffff */
.L_x_239:
        /* <DEDUP_REMOVED lines=10> */
.L_x_6381:


//--------------------- .text._ZN2at4cuda17kernelHistogram1DIddlLi1ELi2ELin1ELNS0_23CUDAHistogramMemoryTypeE1EZNS0_21CUDA_tensor_histogramIddLb0EEEbNS_6TensorES4_S4_lNS_14AccumulateTypeIT0_Lb1EE4typeES8_NS0_13TensorArgTypeES9_S9_EUllE0_EEvNS0_6detail10TensorInfoIT_T1_EESF_NSC_IKS6_SE_EElS8_S8_SE_T6_ --------------------------
	.section	.text._ZN2at4cuda17kernelHistogram1DIddlLi1ELi2ELin1ELNS0_23CUDAHistogramMemoryTypeE1EZNS0_21CUDA_tensor_histogramIddLb0EEEbNS_6TensorES4_S4_lNS_14AccumulateTypeIT0_Lb1EE4typeES8_NS0_13TensorArgTypeES9_S9_EUllE0_EEvNS0_6detail10TensorInfoIT_T1_EESF_NSC_IKS6_SE_EElS8_S8_SE_T6_,"ax",@progbits
	.align	128
        .global         _ZN2at4cuda17kernelHistogram1DIddlLi1ELi2ELin1ELNS0_23CUDAHistogramMemoryTypeE1EZNS0_21CUDA_tensor_histogramIddLb0EEEbNS_6TensorES4_S4_lNS_14AccumulateTypeIT0_Lb1EE4typeES8_NS0_13TensorArgTypeES9_S9_EUllE0_EEvNS0_6detail10TensorInfoIT_T1_EESF_NSC_IKS6_SE_EElS8_S8_SE_T6_
        .type           _ZN2at4cuda17kernelHistogram1DIddlLi1ELi2ELin1ELNS0_23CUDAHistogramMemoryTypeE1EZNS0_21CUDA_tensor_histogramIddLb0EEEbNS_6TensorES4_S4_lNS_14AccumulateTypeIT0_Lb1EE4typeES8_NS0_13TensorArgTypeES9_S9_EUllE0_EEvNS0_6detail10TensorInfoIT_T1_EESF_NSC_IKS6_SE_EElS8_S8_SE_T6_,@function
        .size           _ZN2at4cuda17kernelHistogram1DIddlLi1ELi2ELin1ELNS0_23CUDAHistogramMemoryTypeE1EZNS0_21CUDA_tensor_histogramIddLb0EEEbNS_6TensorES4_S4_lNS_14AccumulateTypeIT0_Lb1EE4typeES8_NS0_13TensorArgTypeES9_S9_EUllE0_EEvNS0_6detail10TensorInfoIT_T1_EESF_NSC_IKS6_SE_EElS8_S8_SE_T6_,(.L_x_6383 - _ZN2at4cuda17kernelHistogram1DIddlLi1ELi2ELin1ELNS0_23CUDAHistogramMemoryTypeE1EZNS0_21CUDA_tensor_histogramIddLb0EEEbNS_6TensorES4_S4_lNS_14AccumulateTypeIT0_Lb1EE4typeES8_NS0_13TensorArgTypeES9_S9_EUllE0_EEvNS0_6detail10TensorInfoIT_T1_EESF_NSC_IKS6_SE_EElS8_S8_SE_T6_)
        .other          _ZN2at4cuda17kernelHistogram1DIddlLi1ELi2ELin1ELNS0_23CUDAHistogramMemoryTypeE1EZNS0_21CUDA_tensor_histogramIddLb0EEEbNS_6TensorES4_S4_lNS_14AccumulateTypeIT0_Lb1EE4typeES8_NS0_13TensorArgTypeES9_S9_EUllE0_EEvNS0_6detail10TensorInfoIT_T1_EESF_NSC_IKS6_SE_EElS8_S8_SE_T6_,@"STO_CUDA_ENTRY STV_DEFAULT"
_ZN2at4cuda17kernelHistogram1DIddlLi1ELi2ELin1ELNS0_23CUDAHistogramMemoryTypeE1EZNS0_21CUDA_tensor_histogramIddLb0EEEbNS_6TensorES4_S4_lNS_14AccumulateTypeIT0_Lb1EE4typeES8_NS0_13TensorArgTypeES9_S9_EUllE0_EEvNS0_6detail10TensorInfoIT_T1_EESF_NSC_IKS6_SE_EElS8_S8_SE_T6_:
.text._ZN2at4cuda17kernelHistogram1DIddlLi1ELi2ELin1ELNS0_23CUDAHistogramMemoryTypeE1EZNS0_21CUDA_tensor_histogramIddLb0EEEbNS_6TensorES4_S4_lNS_14AccumulateTypeIT0_Lb1EE4typeES8_NS0_13TensorArgTypeES9_S9_EUllE0_EEvNS0_6detail10TensorInfoIT_T1_EESF_NSC_IKS6_SE_EElS8_S8_SE_T6_:
        /* <DEDUP_REMOVED lines=10> */
[----:B------:R-:W0:Y:S01]  /*00a0*/  LDCU.64 UR12, c[0x0][0x870] ;  /* 0x00010e00ff0c77ac */ /* 0x000e220008000a00 */
[----:B------:R-:W-:Y:S01]  /*00b0*/  IMAD.MOV.U32 R2, RZ, RZ, RZ ;  /* 0x000000ffff027224 */ /* 0x000fe200078e00ff */
[----:B------:R-:W1:Y:S01]  /*00c0*/  LDCU UR4, c[0x0][0x858] ;  /* 0x00010b00ff0477ac */ /* 0x000e620008000800 */
[----:B------:R-:W2:Y:S01]  /*00d0*/  LDCU UR5, c[0x0][0x370] ;  /* 0x00006e00ff0577ac */ /* 0x000ea20008000800 */
[----:B------:R-:W3:Y:S01]  /*00e0*/  LDCU.64 UR10, c[0x0][0x358] ;  /* 0x00006b00ff0a77ac */ /* 0x000ee20008000a00 */
[----:B-1----:R-:W-:Y:S01]  /*00f0*/  UIADD3 UR6, UPT, UPT, UR4, -0x1, URZ ;  /* 0xffffffff04067890 */ /* 0x002fe2000fffe0ff */
[----:B0-----:R-:W-:Y:S01]  /*0100*/  DADD R10, -R10, UR12 ;  /* 0x0000000c0a0a7e29 */ /* 0x001fe20008000100 */
[----:B------:R-:W-:Y:S01]  /*0110*/  UIADD3 UR4, UPT, UPT, UR4, -0x2, URZ ;  /* 0xfffffffe04047890 */ /* 0x000fe2000fffe0ff */
[----:B--2---:R-:W-:Y:S01]  /*0120*/  IMAD R3, R3, UR5, RZ ;  /* 0x0000000503037c24 */ /* 0x004fe2000f8e02ff */
[----:B------:R-:W-:-:S02]  /*0130*/  ULOP3.LUT UR7, UR6, 0x7, URZ, 0xc0, !UPT ;  /* 0x0000000706077892 */ /* 0x000fc4000f8ec0ff */
[----:B---3--:R-:W-:-:S12]  /*0140*/  ULOP3.LUT UR8, UR6, 0x3, URZ, 0xc0, !UPT ;  /* 0x0000000306087892 */ /* 0x008fd8000f8ec0ff */
.L_x_294:
[----:B0-----:R-:W0:Y:S01]  /*0150*/  LDC R4, c[0x0][0x858] ;  /* 0x00021600ff047b82 */ /* 0x001e220000000800 */
[----:B------:R-:W-:Y:S05]  /*0160*/  YIELD ;  /* 0x0000000000007946 */ /* 0x000fea0003800000 */
[----:B------:R-:W-:Y:S01]  /*0170*/  IMAD.MOV.U32 R12, RZ, RZ, RZ ;  /* 0x000000ffff0c7224 */ /* 0x000fe200078e00ff */
[----:B------:R-:W-:Y:S01]  /*0180*/  MOV R7, RZ ;  /* 0x000000ff00077202 */ /* 0x000fe20000000f00 */
[----:B------:R-:W-:Y:S02]  /*0190*/  IMAD.MOV.U32 R14, RZ, RZ, R0 ;  /* 0x000000ffff0e7224 */ /* 0x000fe400078e0000 */
[----:B------:R-:W-:Y:S01]  /*01a0*/  IMAD.MOV.U32 R13, RZ, RZ, R2 ;  /* 0x000000ffff0d7224 */ /* 0x000fe200078e0002 */
[----:B0-----:R-:W-:-:S13]  /*01b0*/  ISETP.GE.AND P0, PT, R4, 0x2, PT ;  /* 0x000000020400780c */ /* 0x001fda0003f06270 */
[----:B------:R-:W-:Y:S05]  /*01c0*/  @!P0 BRA `(.L_x_240) ;  /* 0x00000034008c8947 */ /* 0x000fea0003800000 */
[----:B------:R-:W0:Y:S01]  /*01d0*/  LDCU UR5, c[0x0][0x858] ;  /* 0x00010b00ff0577ac */ /* 0x000e220008000800 */
[----:B------:R-:W-:Y:S02]  /*01e0*/  HFMA2 R12, -RZ, RZ, 0, 0 ;  /* 0x00000000ff0c7431 */ /* 0x000fe400000001ff */
[----:B------:R-:W-:Y:S01]  /*01f0*/  IMAD.MOV.U32 R7, RZ, RZ, RZ ;  /* 0x000000ffff077224 */ /* 0x000fe200078e00ff */
[----:B------:R-:W-:Y:S01]  /*0200*/  MOV R13, R2 ;  /* 0x00000002000d7202 */ /* 0x000fe20000000f00 */
[----:B------:R-:W-:Y:S01]  /*0210*/  UISETP.GE.U32.AND UP0, UPT, UR4, 0x7, UPT ;  /* 0x000000070400788c */ /* 0x000fe2000bf06070 */
[----:B------:R-:W-:Y:S02]  /*0220*/  IMAD.MOV.U32 R14, RZ, RZ, R0 ;  /* 0x000000ffff0e7224 */ /* 0x000fe400078e0000 */
[----:B0-----:R-:W-:-:S06]  /*0230*/  IMAD.U32 R15, RZ, RZ, UR5 ;  /* 0x00000005ff0f7e24 */ /* 0x001fcc000f8e00ff */
[----:B------:R-:W-:Y:S05]  /*0240*/  BRA.U !UP0, `(.L_x_241) ;  /* 0x0000001d08287547 */ /* 0x000fea000b800000 */
[----:B------:R-:W-:Y:S01]  /*0250*/  ULOP3.LUT UR5, UR6, 0xfffffff8, URZ, 0xc0, !UPT ;  /* 0xfffffff806057892 */ /* 0x000fe2000f8ec0ff */
[----:B------:R-:W-:Y:S01]  /*0260*/  VIADD R4, R4, 0xfffffffc ;  /* 0xfffffffc04047836 */ /* 0x000fe20000000000 */
[----:B------:R-:W-:Y:S01]  /*0270*/  MOV R12, RZ ;  /* 0x000000ff000c7202 */ /* 0x000fe20000000f00 */
[----:B------:R-:W-:Y:S01]  /*0280*/  IMAD.MOV.U32 R7, RZ, RZ, RZ ;  /* 0x000000ffff077224 */ /* 0x000fe200078e00ff */
[----:B------:R-:W-:Y:S01]  /*0290*/  UIADD3 UR5, UPT, UPT, -UR5, URZ, URZ ;  /* 0x000000ff05057290 */ /* 0x000fe2000fffe1ff */
[----:B------:R-:W-:Y:S01]  /*02a0*/  IMAD.MOV.U32 R14, RZ, RZ, R0 ;  /* 0x000000ffff0e7224 */ /* 0x000fe200078e0000 */
[----:B------:R-:W-:-:S04]  /*02b0*/  MOV R13, R2 ;  /* 0x00000002000d7202 */ /* 0x000fc80000000f00 */
[----:B------:R-:W-:-:S07]  /*02c0*/  IMAD.U32 R5, RZ, RZ, UR5 ;  /* 0x00000005ff057e24 */ /* 0x000fce000f8e00ff */
.L_x_266:
[----:B------:R-:W-:Y:S01]  /*02d0*/  VIADD R15, R4, 0x3 ;  /* 0x00000003040f7836 */ /* 0x000fe20000000000 */
[----:B------:R-:W-:Y:S01]  /*02e0*/  UMOV UR5, 0x340 ;  /* 0x0000034000057882 */ /* 0x000fe20000000000 */
[----:B------:R-:W-:Y:S01]  /*02f0*/  IADD3 R5, PT, PT, R5, 0x8, RZ ;  /* 0x0000000805057810 */ /* 0x000fe20007ffe0ff */
        /* <DEDUP_REMOVED lines=28> */
[----:B------:R-:W-:Y:S01]  /*04c0*/  IMAD R13, R16, R13, R14 ;  /* 0x0000000d100d7224 */ /* 0x000fe200078e020e */
[----:B------:R-:W-:Y:S06]  /*04d0*/  BRA `(.L_x_244) ;  /* 0x0000000000447947 */ /* 0x000fec0003800000 */
.L_x_243:
[----:B------:R-:W-:Y:S01]  /*04e0*/  IMAD.MOV.U32 R26, RZ, RZ, R14 ;  /* 0x000000ffff1a7224 */ /* 0x000fe200078e000e */
[----:B------:R-:W-:Y:S01]  /*04f0*/  MOV R20, R13 ;  /* 0x0000000d00147202 */ /* 0x000fe20000000f00 */
[----:B------:R-:W-:Y:S01]  /*0500*/  IMAD.MOV.U32 R9, RZ, RZ, R16 ;  /* 0x000000ffff097224 */ /* 0x000fe200078e0010 */
[----:B------:R-:W-:Y:S01]  /*0510*/  MOV R6, 0x540 ;  /* 0x0000054000067802 */ /* 0x000fe20000000f00 */
[----:B------:R-:W-:-:S07]  /*0520*/  IMAD.MOV.U32 R8, RZ, RZ, R17 ;  /* 0x000000ffff087224 */ /* 0x000fce00078e0011 */
[----:B------:R-:W-:Y:S05]  /*0530*/  CALL.REL.NOINC `($__internal_7_$__cuda_sm20_div_s64) ;  /* 0x0000003c00247944 */ /* 0x000fea0003c00000 */
[----:B------:R-:W-:Y:S01]  /*0540*/  IADD3 R23, P0, PT, RZ, -R18, RZ ;  /* 0x80000012ff177210 */ /* 0x000fe20007f1e0ff */
[----:B------:R-:W-:Y:S01]  /*0550*/  IMAD.MOV.U32 R8, RZ, RZ, R14 ;  /* 0x000000ffff087224 */ /* 0x000fe200078e000e */
[-C--:B------:R-:W-:Y:S01]  /*0560*/  MOV R25, R19.reuse ;  /* 0x0000001300197202 */ /* 0x080fe20000000f00 */
[----:B------:R-:W-:Y:S01]  /*0570*/  IMAD.MOV.U32 R9, RZ, RZ, R13 ;  /* 0x000000ffff097224 */ /* 0x000fe200078e000d */
[----:B------:R-:W-:Y:S01]  /*0580*/  IADD3.X R21, PT, PT, RZ, ~R19, RZ, P0, !PT ;  /* 0x80000013ff157210 */ /* 0x000fe200007fe4ff */
[----:B------:R-:W-:Y:S02]  /*0590*/  IMAD.MOV.U32 R24, RZ, RZ, R18 ;  /* 0x000000ffff187224 */ /* 0x000fe400078e0012 */
[----:B------:R-:W-:-:S04]  /*05a0*/  IMAD.WIDE.U32 R8, R16, R23, R8 ;  /* 0x0000001710087225 */ /* 0x000fc800078e0008 */
[----:B------:R-:W-:Y:S01]  /*05b0*/  IMAD R21, R21, R16, RZ ;  /* 0x0000001015157224 */ /* 0x000fe200078e02ff */
[----:B------:R-:W-:-:S03]  /*05c0*/  MOV R13, R8 ;  /* 0x00000008000d7202 */ /* 0x000fc60000000f00 */
[----:B------:R-:W-:-:S04]  /*05d0*/  IMAD R21, R17, R23, R21 ;  /* 0x0000001711157224 */ /* 0x000fc800078e0215 */
[----:B------:R-:W-:-:S07]  /*05e0*/  IMAD.IADD R21, R9, 0x1, R21 ;  /* 0x0000000109157824 */ /* 0x000fce00078e0215 */
.L_x_244:
[----:B------:R-:W-:Y:S05]  /*05f0*/  BSYNC.RECONVERGENT B0 ;  /* 0x0000000000007941 */ /* 0x000fea0003800200 */
.L_x_242:
[----:B------:R-:W-:Y:S01]  /*0600*/  VIADD R14, R4, 0x2 ;  /* 0x00000002040e7836 */ /* 0x000fe20000000000 */
[----:B------:R-:W-:Y:S01]  /*0610*/  UMOV UR5, 0x340 ;  /* 0x0000034000057882 */ /* 0x000fe20000000000 */
[----:B------:R-:W0:Y:S01]  /*0620*/  LDC.64 R8, c[0x0][R15+0x450] ;  /* 0x000114000f087b82 */ /* 0x000e220000000a00 */
[----:B------:R-:W-:Y:S01]  /*0630*/  IMAD.MOV.U32 R6, RZ, RZ, R12 ;  /* 0x000000ffff067224 */ /* 0x000fe200078e000c */
[----:B------:R-:W-:Y:S01]  /*0640*/  BSSY.RECONVERGENT B0, `(.L_x_245) ;  /* 0x0000031000007945 */ /* 0x000fe20003800200 */
[----:B------:R-:W-:-:S05]  /*0650*/  LEA R14, R14, UR5, 0x3 ;  /* 0x000000050e0e7c11 */ /* 0x000fca000f8e18ff */
[----:B------:R-:W1:Y:S01]  /*0660*/  LDC.64 R16, c[0x0][R14+0x388] ;  /* 0x0000e2000e107b82 */ /* 0x000e620000000a00 */
[-C--:B0-----:R-:W-:Y:S02]  /*0670*/  IMAD R9, R9, R13.reuse, RZ ;  /* 0x0000000d09097224 */ /* 0x081fe400078e02ff */
        /* <DEDUP_REMOVED lines=9> */
[----:B------:R-:W-:-:S05]  /*0710*/  IMAD.MOV.U32 R29, RZ, RZ, RZ ;  /* 0x000000ffff1d7224 */ /* 0x000fca00078e00ff */
        /* <DEDUP_REMOVED lines=12> */
[----:B------:R-:W-:Y:S02]  /*07e0*/  ISETP.GE.U32.AND P1, PT, R9, R16, PT ;  /* 0x000000100900720c */ /* 0x000fe40003f26070 */
[----:B------:R-:W-:-:S11]  /*07f0*/  MOV R9, RZ ;  /* 0x000000ff00097202 */ /* 0x000fd60000000f00 */
[----:B------:R-:W-:Y:S01]  /*0800*/  @P1 VIADD R28, R28, 0x1 ;  /* 0x000000011c1c1836 */ /* 0x000fe20000000000 */
[----:B------:R-:W-:-:S05]  /*0810*/  @!P3 LOP3.LUT R28, RZ, R16, RZ, 0x33, !PT ;  /* 0x00000010ff1cb212 */ /* 0x000fca00078e33ff */
[----:B------:R-:W-:-:S04]  /*0820*/  IMAD.MOV R15, RZ, RZ, -R28 ;  /* 0x000000ffff0f7224 */ /* 0x000fc800078e0a1c */
[----:B------:R-:W-:Y:S01]  /*0830*/  IMAD R8, R16, R15, R24 ;  /* 0x0000000f10087224 */ /* 0x000fe200078e0218 */
[----:B------:R-:W-:Y:S06]  /*0840*/  BRA `(.L_x_247) ;  /* 0x0000000000407947 */ /* 0x000fec0003800000 */
.L_x_246:
[----:B------:R-:W-:Y:S01]  /*0850*/  IMAD.MOV.U32 R26, RZ, RZ, R24 ;  /* 0x000000ffff1a7224 */ /* 0x000fe200078e0018 */
[----:B------:R-:W-:Y:S01]  /*0860*/  MOV R20, R25 ;  /* 0x0000001900147202 */ /* 0x000fe20000000f00 */
[----:B------:R-:W-:Y:S01]  /*0870*/  IMAD.MOV.U32 R9, RZ, RZ, R16 ;  /* 0x000000ffff097224 */ /* 0x000fe200078e0010 */
[----:B------:R-:W-:Y:S01]  /*0880*/  MOV R6, 0x8b0 ;  /* 0x000008b000067802 */ /* 0x000fe20000000f00 */
[----:B------:R-:W-:-:S07]  /*0890*/  IMAD.MOV.U32 R8, RZ, RZ, R17 ;  /* 0x000000ffff087224 */ /* 0x000fce00078e0011 */
[----:B------:R-:W-:Y:S05]  /*08a0*/  CALL.REL.NOINC `($__internal_7_$__cuda_sm20_div_s64) ;  /* 0x0000003800487944 */ /* 0x000fea0003c00000 */
[----:B------:R-:W-:Y:S01]  /*08b0*/  IADD3 R21, P0, PT, RZ, -R18, RZ ;  /* 0x80000012ff157210 */ /* 0x000fe20007f1e0ff */
[----:B------:R-:W-:Y:S02]  /*08c0*/  IMAD.MOV.U32 R8, RZ, RZ, R24 ;  /* 0x000000ffff087224 */ /* 0x000fe400078e0018 */
[----:B------:R-:W-:Y:S01]  /*08d0*/  IMAD.MOV.U32 R9, RZ, RZ, R25 ;  /* 0x000000ffff097224 */ /* 0x000fe200078e0019 */
[----:B------:R-:W-:Y:S01]  /*08e0*/  IADD3.X R15, PT, PT, RZ, ~R19, RZ, P0, !PT ;  /* 0x80000013ff0f7210 */ /* 0x000fe200007fe4ff */
[----:B------:R-:W-:Y:S02]  /*08f0*/  IMAD.MOV.U32 R28, RZ, RZ, R18 ;  /* 0x000000ffff1c7224 */ /* 0x000fe400078e0012 */
[----:B------:R-:W-:-:S04]  /*0900*/  IMAD.WIDE.U32 R8, R16, R21, R8 ;  /* 0x0000001510087225 */ /* 0x000fc800078e0008 */
[----:B------:R-:W-:Y:S02]  /*0910*/  IMAD R15, R15, R16, RZ ;  /* 0x000000100f0f7224 */ /* 0x000fe400078e02ff */
[----:B------:R-:W-:Y:S02]  /*0920*/  IMAD.MOV.U32 R29, RZ, RZ, R19 ;  /* 0x000000ffff1d7224 */ /* 0x000fe400078e0013 */
[----:B------:R-:W-:-:S05]  /*0930*/  IMAD R15, R17, R21, R15 ;  /* 0x00000015110f7224 */ /* 0x000fca00078e020f */
[----:B------:R-:W-:-:S07]  /*0940*/  IADD3 R9, PT, PT, R9, R15, RZ ;  /* 0x0000000f09097210 */ /* 0x000fce0007ffe0ff */
.L_x_247:
[----:B------:R-:W-:Y:S05]  /*0950*/  BSYNC.RECONVERGENT B0 ;  /* 0x0000000000007941 */ /* 0x000fea0003800200 */
.L_x_245:
        /* <DEDUP_REMOVED lines=38> */
.L_x_249:
        /* <DEDUP_REMOVED lines=10> */
[----:B------:R-:W-:-:S04]  /*0c60*/  IMAD.WIDE.U32 R8, R16, R21, R8 ;  /* 0x0000001510087225 */ /* 0x000fc800078e0008 */
[----:B------:R-:W-:Y:S01]  /*0c70*/  IMAD R15, R15, R16, RZ ;  /* 0x000000100f0f7224 */ /* 0x000fe200078e02ff */
[----:B------:R-:W-:Y:S01]  /*0c80*/  MOV R29, R8 ;  /* 0x00000008001d7202 */ /* 0x000fe20000000f00 */
[----:B------:R-:W-:Y:S02]  /*0c90*/  IMAD.MOV.U32 R16, RZ, RZ, R18 ;  /* 0x000000ffff107224 */ /* 0x000fe400078e0012 */
[----:B------:R-:W-:Y:S01]  /*0ca0*/  IMAD R15, R17, R21, R15 ;  /* 0x00000015110f7224 */ /* 0x000fe200078e020f */
[----:B------:R-:W-:-:S03]  /*0cb0*/  MOV R17, R19 ;  /* 0x0000001300117202 */ /* 0x000fc60000000f00 */
[----:B------:R-:W-:-:S07]  /*0cc0*/  IMAD.IADD R21, R9, 0x1, R15 ;  /* 0x0000000109157824 */ /* 0x000fce00078e020f */
.L_x_250:
[----:B------:R-:W-:Y:S05]  /*0cd0*/  BSYNC.RECONVERGENT B0 ;  /* 0x0000000000007941 */ /* 0x000fea0003800200 */
.L_x_248:
        /* <DEDUP_REMOVED lines=37> */
.L_x_252:
[----:B------:R-:W-:Y:S01]  /*0f30*/  MOV R26, R16 ;  /* 0x00000010001a7202 */ /* 0x000fe20000000f00 */
[----:B------:R-:W-:Y:S01]  /*0f40*/  IMAD.MOV.U32 R20, RZ, RZ, R17 ;  /* 0x000000ffff147224 */ /* 0x000fe200078e0011 */
[----:B------:R-:W-:Y:S01]  /*0f50*/  MOV R9, R14 ;  /* 0x0000000e00097202 */ /* 0x000fe20000000f00 */
[----:B------:R-:W-:Y:S01]  /*0f60*/  IMAD.MOV.U32 R8, RZ, RZ, R15 ;  /* 0x000000ffff087224 */ /* 0x000fe200078e000f */
[----:B------:R-:W-:-:S07]  /*0f70*/  MOV R6, 0xf90 ;  /* 0x00000f9000067802 */ /* 0x000fce0000000f00 */
[----:B------:R-:W-:Y:S05]  /*0f80*/  CALL.REL.NOINC `($__internal_7_$__cuda_sm20_div_s64) ;  /* 0x0000003000907944 */ /* 0x000fea0003c00000 */
        /* <DEDUP_REMOVED lines=11> */
.L_x_253:
[----:B------:R-:W-:Y:S05]  /*1040*/  BSYNC.RECONVERGENT B0 ;  /* 0x0000000000007941 */ /* 0x000fea0003800200 */
.L_x_251:
        /* <DEDUP_REMOVED lines=38> */
.L_x_255:
[----:B------:R-:W-:Y:S01]  /*12b0*/  IMAD.MOV.U32 R26, RZ, RZ, R16 ;  /* 0x000000ffff1a7224 */ /* 0x000fe200078e0010 */
[----:B------:R-:W-:Y:S01]  /*12c0*/  MOV R20, R17 ;  /* 0x0000001100147202 */ /* 0x000fe20000000f00 */
[----:B------:R-:W-:Y:S01]  /*12d0*/  IMAD.MOV.U32 R9, RZ, RZ, R14 ;  /* 0x000000ffff097224 */ /* 0x000fe200078e000e */
[----:B------:R-:W-:Y:S02]  /*12e0*/  MOV R8, R15 ;  /* 0x0000000f00087202 */ /* 0x000fe40000000f00 */
[----:B------:R-:W-:-:S07]  /*12f0*/  MOV R6, 0x1310 ;  /* 0x0000131000067802 */ /* 0x000fce0000000f00 */
[----:B------:R-:W-:Y:S05]  /*1300*/  CALL.REL.NOINC `($__internal_7_$__cuda_sm20_div_s64) ;  /* 0x0000002c00b07944 */ /* 0x000fea0003c00000 */
        /* <DEDUP_REMOVED lines=11> */
.L_x_256:
[----:B------:R-:W-:Y:S05]  /*13c0*/  BSYNC.RECONVERGENT B0 ;  /* 0x0000000000007941 */ /* 0x000fea0003800200 */
.L_x_254:
        /* <DEDUP_REMOVED lines=38> */
.L_x_258:
        /* <DEDUP_REMOVED lines=17> */
.L_x_259:
[----:B------:R-:W-:Y:S05]  /*1740*/  BSYNC.RECONVERGENT B0 ;  /* 0x0000000000007941 */ /* 0x000fea0003800200 */
.L_x_257:
        /* <DEDUP_REMOVED lines=38> */
.L_x_261:
        /* <DEDUP_REMOVED lines=8> */
[----:B------:R-:W-:-:S03]  /*1a30*/  MOV R6, R16 ;  /* 0x0000001000067202 */ /* 0x000fc60000000f00 */
[----:B------:R-:W-:Y:S02]  /*1a40*/  IMAD.X R9, RZ, RZ, ~R19, P0 ;  /* 0x000000ffff097224 */ /* 0x000fe400000e0e13 */
[----:B------:R-:W-:-:S04]  /*1a50*/  IMAD.WIDE.U32 R6, R14, R21, R6 ;  /* 0x000000150e067225 */ /* 0x000fc800078e0006 */
[----:B------:R-:W-:Y:S02]  /*1a60*/  IMAD R9, R9, R14, RZ ;  /* 0x0000000e09097224 */ /* 0x000fe400078e02ff */
[----:B------:R-:W-:Y:S02]  /*1a70*/  IMAD.MOV.U32 R14, RZ, RZ, R18 ;  /* 0x000000ffff0e7224 */ /* 0x000fe400078e0012 */
[----:B------:R-:W-:Y:S01]  /*1a80*/  IMAD R9, R15, R21, R9 ;  /* 0x000000150f097224 */ /* 0x000fe200078e0209 */
[----:B------:R-:W-:-:S04]  /*1a90*/  MOV R15, R19 ;  /* 0x00000013000f7202 */ /* 0x000fc80000000f00 */
[----:B------:R-:W-:-:S07]  /*1aa0*/  IADD3 R21, PT, PT, R7, R9, RZ ;  /* 0x0000000907157210 */ /* 0x000fce0007ffe0ff */
.L_x_262:
[----:B------:R-:W-:Y:S05]  /*1ab0*/  BSYNC.RECONVERGENT B0 ;  /* 0x0000000000007941 */ /* 0x000fea0003800200 */
.L_x_260:
[----:B------:R-:W-:Y:S01]  /*1ac0*/  VIADD R7, R4, 0xfffffffc ;  /* 0xfffffffc04077836 */ /* 0x000fe20000000000 */
[----:B------:R-:W-:Y:S01]  /*1ad0*/  UMOV UR5, 0x340 ;  /* 0x0000034000057882 */ /* 0x000fe20000000000 */
[----:B------:R0:W1:Y:S01]  /*1ae0*/  LDC.64 R8, c[0x0][R24+0x450] ;  /* 0x0001140018087b82 */ /* 0x0000620000000a00 */
[----:B------:R-:W-:Y:S02]  /*1af0*/  BSSY.RECONVERGENT B0, `(.L_x_263) ;  /* 0x0000034000007945 */ /* 0x000fe40003800200 */
[----:B------:R-:W-:-:S05]  /*1b00*/  LEA R7, R7, UR5, 0x3 ;  /* 0x0000000507077c11 */ /* 0x000fca000f8e18ff */
[----:B------:R-:W2:Y:S01]  /*1b10*/  LDC.64 R16, c[0x0][R7+0x388] ;  /* 0x0000e20007107b82 */ /* 0x000ea20000000a00 */
[----:B0-----:R-:W-:Y:S01]  /*1b20*/  MOV R24, R12 ;  /* 0x0000000c00187202 */ /* 0x001fe20000000f00 */
        /* <DEDUP_REMOVED lines=28> */
[----:B------:R-:W-:Y:S01]  /*1cf0*/  IMAD R15, R16, R15, R14 ;  /* 0x0000000f100f7224 */ /* 0x000fe200078e020e */
[----:B------:R-:W-:Y:S01]  /*1d00*/  MOV R14, R9 ;  /* 0x00000009000e7202 */ /* 0x000fe20000000f00 */
[----:B------:R-:W-:Y:S06]  /*1d10*/  BRA `(.L_x_265) ;  /* 0x0000000000447947 */ /* 0x000fec0003800000 */
.L_x_264:
        /* <DEDUP_REMOVED lines=8> */
[----:B------:R-:W-:Y:S02]  /*1da0*/  MOV R8, R14 ;  /* 0x0000000e00087202 */ /* 0x000fe40000000f00 */
[----:B------:R-:W-:Y:S01]  /*1db0*/  MOV R14, R18 ;  /* 0x00000012000e7202 */ /* 0x000fe20000000f00 */
[----:B------:R-:W-:Y:S02]  /*1dc0*/  IMAD.X R13, RZ, RZ, ~R19, P0 ;  /* 0x000000ffff0d7224 */ /* 0x000fe400000e0e13 */
[----:B------:R-:W-:-:S04]  /*1dd0*/  IMAD.WIDE.U32 R8, R16, R21, R8 ;  /* 0x0000001510087225 */ /* 0x000fc800078e0008 */
[----:B------:R-:W-:Y:S02]  /*1de0*/  IMAD R13, R13, R16, RZ ;  /* 0x000000100d0d7224 */ /* 0x000fe400078e02ff */
[----:B------:R-:W-:Y:S02]  /*1df0*/  IMAD.MOV.U32 R15, RZ, RZ, R8 ;  /* 0x000000ffff0f7224 */ /* 0x000fe400078e0008 */
[----:B------:R-:W-:-:S05]  /*1e00*/  IMAD R13, R17, R21, R13 ;  /* 0x00000015110d7224 */ /* 0x000fca00078e020d */
[----:B------:R-:W-:Y:S01]  /*1e10*/  IADD3 R17, PT, PT, R9, R13, RZ ;  /* 0x0000000d09117210 */ /* 0x000fe20007ffe0ff */
[----:B------:R-:W-:-:S07]  /*1e20*/  IMAD.MOV.U32 R13, RZ, RZ, R19 ;  /* 0x000000ffff0d7224 */ /* 0x000fce00078e0013 */
.L_x_265:
[----:B------:R-:W-:Y:S05]  /*1e30*/  BSYNC.RECONVERGENT B0 ;  /* 0x0000000000007941 */ /* 0x000fea0003800200 */
.L_x_263:
[----:B------:R-:W0:Y:S01]  /*1e40*/  LDC.64 R6, c[0x0][R7+0x450] ;  /* 0x0001140007067b82 */ /* 0x000e220000000a00 */
[----:B------:R-:W-:Y:S01]  /*1e50*/  MOV R8, R24 ;  /* 0x0000001800087202 */ /* 0x000fe20000000f00 */
        /* <DEDUP_REMOVED lines=9> */
.L_x_241:
[----:B------:R-:W-:-:S09]  /*1ef0*/  UISETP.NE.AND UP0, UPT, UR7, URZ, UPT ;  /* 0x000000ff0700728c */ /* 0x000fd2000bf05270 */
[----:B------:R-:W-:Y:S05]  /*1f00*/  BRA.U !UP0, `(.L_x_240) ;  /* 0x00000019083c7547 */ /* 0x000fea000b800000 */
[----:B------:R-:W-:-:S09]  /*1f10*/  UISETP.GE.U32.AND UP0, UPT, UR7, 0x4, UPT ;  /* 0x000000040700788c */ /* 0x000fd2000bf06070 */
[----:B------:R-:W-:Y:S05]  /*1f20*/  BRA.U !UP0, `(.L_x_267) ;  /* 0x0000000d08807547 */ /* 0x000fea000b800000 */
        /* <DEDUP_REMOVED lines=11> */
[----:B------:R-:W-:-:S05]  /*1fe0*/  ISETP.NE.U32.AND P2, PT, R16, RZ, PT ;  /* 0x000000ff1000720c */ /* 0x000fca0003f45070 */
[----:B0-----:R-:W0:Y:S02]  /*1ff0*/  MUFU.RCP R5, R5 ;  /* 0x0000000500057308 */ /* 0x001e240000001000 */
[----:B0-----:R-:W-:-:S06]  /*2000*/  VIADD R8, R5, 0xffffffe ;  /* 0x0ffffffe05087836 */ /* 0x001fcc0000000000 */
[----:B------:R0:W1:Y:S02]  /*2010*/  F2I.FTZ.U32.TRUNC.NTZ R9, R8 ;  /* 0x0000000800097305 */ /* 0x000064000021f000 */
[----:B0-----:R-:W-:Y:S02]  /*2020*/  IMAD.MOV.U32 R8, RZ, RZ, RZ ;  /* 0x000000ffff087224 */ /* 0x001fe400078e00ff */
[----:B-1----:R-:W-:-:S04]  /*2030*/  IMAD R13, R13, R9, RZ ;  /* 0x000000090d0d7224 */ /* 0x002fc800078e02ff */
[----:B------:R-:W-:-:S04]  /*2040*/  IMAD.HI.U32 R9, R9, R13, R8 ;  /* 0x0000000d09097227 */ /* 0x000fc800078e0008 */
[----:B------:R-:W-:Y:S02]  /*2050*/  IMAD.MOV.U32 R13, RZ, RZ, RZ ;  /* 0x000000ffff0d7224 */ /* 0x000fe400078e00ff */
        /* <DEDUP_REMOVED lines=12> */
.L_x_269:
        /* <DEDUP_REMOVED lines=17> */
.L_x_270:
[----:B------:R-:W-:Y:S05]  /*2230*/  BSYNC.RECONVERGENT B0 ;  /* 0x0000000000007941 */ /* 0x000fea0003800200 */
.L_x_268:
        /* <DEDUP_REMOVED lines=38> */
.L_x_272:
        /* <DEDUP_REMOVED lines=17> */
.L_x_273:
[----:B------:R-:W-:Y:S05]  /*25b0*/  BSYNC.RECONVERGENT B0 ;  /* 0x0000000000007941 */ /* 0x000fea0003800200 */
.L_x_271:
        /* <DEDUP_REMOVED lines=38> */
.L_x_275:
        /* <DEDUP_REMOVED lines=17> */
.L_x_276:
[----:B------:R-:W-:Y:S05]  /*2930*/  BSYNC.RECONVERGENT B0 ;  /* 0x0000000000007941 */ /* 0x000fea0003800200 */
.L_x_274:
        /* <DEDUP_REMOVED lines=37> */
.L_x_278:
        /* <DEDUP_REMOVED lines=15> */
[----:B------:R-:W-:Y:S01]  /*2c80*/  IADD3 R17, PT, PT, R7, R13, RZ ;  /* 0x0000000d07117210 */ /* 0x000fe20007ffe0ff */
[----:B------:R-:W-:-:S07]  /*2c90*/  IMAD.MOV.U32 R13, RZ, RZ, R19 ;  /* 0x000000ffff0d7224 */ /* 0x000fce00078e0013 */
.L_x_279:
[----:B------:R-:W-:Y:S05]  /*2ca0*/  BSYNC.RECONVERGENT B0 ;  /* 0x0000000000007941 */ /* 0x000fea0003800200 */
.L_x_277:
[----:B------:R0:W1:Y:S02]  /*2cb0*/  LDC.64 R6, c[0x0][R5+0x450] ;  /* 0x0001140005067b82 */ /* 0x0000640000000a00 */
[----:B0-----:R-:W-:Y:S01]  /*2cc0*/  MOV R5, R4 ;  /* 0x0000000400057202 */ /* 0x001fe20000000f00 */
[----:B------:R-:W-:Y:S02]  /*2cd0*/  IMAD.MOV.U32 R4, RZ, RZ, R24 ;  /* 0x000000ffff047224 */ /* 0x000fe400078e0018 */
[-C--:B-1----:R-:W-:Y:S02]  /*2ce0*/  IMAD R7, R7, R9.reuse, RZ ;  /* 0x0000000907077224 */ /* 0x082fe400078e02ff */
[----:B------:R-:W-:-:S04]  /*2cf0*/  IMAD.WIDE.U32 R8, R6, R9, R4 ;  /* 0x0000000906087225 */ /* 0x000fc800078e0004 */
[----:B------:R-:W-:Y:S01]  /*2d00*/  IMAD R7, R6, R17, R7 ;  /* 0x0000001106077224 */ /* 0x000fe200078e0207 */
[----:B------:R-:W-:-:S03]  /*2d10*/  MOV R12, R8 ;  /* 0x00000008000c7202 */ /* 0x000fc60000000f00 */
[----:B------:R-:W-:-:S07]  /*2d20*/  IMAD.IADD R7, R9, 0x1, R7 ;  /* 0x0000000109077824 */ /* 0x000fce00078e0207 */
.L_x_267:
[----:B------:R-:W-:-:S09]  /*2d30*/  UISETP.NE.AND UP0, UPT, UR8, URZ, UPT ;  /* 0x000000ff0800728c */ /* 0x000fd2000bf05270 */
[----:B------:R-:W-:Y:S05]  /*2d40*/  BRA.U !UP0, `(.L_x_240) ;  /* 0x0000000908ac7547 */ /* 0x000fea000b800000 */
[----:B------:R-:W-:-:S09]  /*2d50*/  UISETP.NE.AND UP0, UPT, UR8, 0x1, UPT ;  /* 0x000000010800788c */ /* 0x000fd2000bf05270 */
        /* <DEDUP_REMOVED lines=32> */
.L_x_282:
        /* <DEDUP_REMOVED lines=17> */
.L_x_283:
[----:B------:R-:W-:Y:S05]  /*3070*/  BSYNC.RECONVERGENT B0 ;  /* 0x0000000000007941 */ /* 0x000fea0003800200 */
.L_x_281:
        /* <DEDUP_REMOVED lines=37> */
.L_x_285:
        /* <DEDUP_REMOVED lines=17> */
.L_x_286:
[----:B------:R-:W-:Y:S05]  /*33e0*/  BSYNC.RECONVERGENT B0 ;  /* 0x0000000000007941 */ /* 0x000fea0003800200 */
.L_x_284:
[----:B------:R0:W1:Y:S02]  /*33f0*/  LDC.64 R6, c[0x0][R4+0x450] ;  /* 0x0001140004067b82 */ /* 0x0000640000000a00 */
[----:B0-----:R-:W-:Y:S01]  /*3400*/  MOV R4, R28 ;  /* 0x0000001c00047202 */ /* 0x001fe20000000f00 */
[----:B-1----:R-:W-:-:S04]  /*3410*/  IMAD R7, R7, R9, RZ ;  /* 0x0000000907077224 */ /* 0x002fc800078e02ff */
[----:B------:R-:W-:-:S04]  /*3420*/  IMAD.WIDE.U32 R8, R6, R9, R4 ;  /* 0x0000000906087225 */ /* 0x000fc800078e0004 */
[----:B------:R-:W-:Y:S02]  /*3430*/  IMAD R7, R6, R17, R7 ;  /* 0x0000001106077224 */ /* 0x000fe400078e0207 */
[----:B------:R-:W-:-:S03]  /*3440*/  IMAD.MOV.U32 R12, RZ, RZ, R8 ;  /* 0x000000ffff0c7224 */ /* 0x000fc600078e0008 */
[----:B------:R-:W-:-:S07]  /*3450*/  IADD3 R7, PT, PT, R9, R7, RZ ;  /* 0x0000000709077210 */ /* 0x000fce0007ffe0ff */
.L_x_280:
[----:B------:R-:W-:-:S04]  /*3460*/  ULOP3.LUT UR5, UR6, 0x1, URZ, 0xc0, !UPT ;  /* 0x0000000106057892 */ /* 0x000fc8000f8ec0ff */
[----:B------:R-:W-:-:S09]  /*3470*/  UISETP.NE.U32.AND UP0, UPT, UR5, 0x1, UPT ;  /* 0x000000010500788c */ /* 0x000fd2000bf05070 */
[----:B------:R-:W-:Y:S05]  /*3480*/  BRA.U UP0, `(.L_x_240) ;  /* 0x0000000100dc7547 */ /* 0x000fea000b800000 */
        /* <DEDUP_REMOVED lines=32> */
.L_x_288:
[----:B------:R-:W-:Y:S01]  /*3690*/  IMAD.MOV.U32 R26, RZ, RZ, R14 ;  /* 0x000000ffff1a7224 */ /* 0x000fe200078e000e */
[----:B------:R-:W-:Y:S01]  /*36a0*/  MOV R20, R13 ;  /* 0x0000000d00147202 */ /* 0x000fe20000000f00 */
[----:B------:R-:W-:Y:S01]  /*36b0*/  IMAD.MOV.U32 R9, RZ, RZ, R16 ;  /* 0x000000ffff097224 */ /* 0x000fe200078e0010 */
[----:B------:R-:W-:Y:S02]  /*36c0*/  MOV R8, R17 ;  /* 0x0000001100087202 */ /* 0x000fe40000000f00 */
[----:B------:R-:W-:-:S07]  /*36d0*/  MOV R6, 0x36f0 ;  /* 0x000036f000067802 */ /* 0x000fce0000000f00 */
[----:B------:R-:W-:Y:S05]  /*36e0*/  CALL.REL.NOINC `($__internal_7_$__cuda_sm20_div_s64) ;  /* 0x0000000800b87944 */ /* 0x000fea0003c00000 */
[----:B------:R-:W-:Y:S02]  /*36f0*/  IADD3 R21, P0, PT, RZ, -R18, RZ ;  /* 0x80000012ff157210 */ /* 0x000fe40007f1e0ff */
[----:B------:R-:W-:Y:S01]  /*3700*/  MOV R15, R13 ;  /* 0x0000000d000f7202 */ /* 0x000fe20000000f00 */
[--C-:B------:R-:W-:Y:S02]  /*3710*/  IMAD.MOV.U32 R13, RZ, RZ, R19.reuse ;  /* 0x000000ffff0d7224 */ /* 0x100fe400078e0013 */
[----:B------:R-:W-:Y:S02]  /*3720*/  IMAD.X R5, RZ, RZ, ~R19, P0 ;  /* 0x000000ffff057224 */ /* 0x000fe400000e0e13 */
[----:B------:R-:W-:-:S04]  /*3730*/  IMAD.WIDE.U32 R8, R16, R21, R14 ;  /* 0x0000001510087225 */ /* 0x000fc800078e000e */
[----:B------:R-:W-:Y:S02]  /*3740*/  IMAD R5, R5, R16, RZ ;  /* 0x0000001005057224 */ /* 0x000fe400078e02ff */
[----:B------:R-:W-:Y:S02]  /*3750*/  IMAD.MOV.U32 R14, RZ, RZ, R18 ;  /* 0x000000ffff0e7224 */ /* 0x000fe400078e0012 */
[----:B------:R-:W-:-:S05]  /*3760*/  IMAD R5, R17, R21, R5 ;  /* 0x0000001511057224 */ /* 0x000fca00078e0205 */
[----:B------:R-:W-:-:S07]  /*3770*/  IADD3 R15, PT, PT, R9, R5, RZ ;  /* 0x00000005090f7210 */ /* 0x000fce0007ffe0ff */
.L_x_289:
[----:B------:R-:W-:Y:S05]  /*3780*/  BSYNC.RECONVERGENT B0 ;  /* 0x0000000000007941 */ /* 0x000fea0003800200 */
.L_x_287:
[----:B------:R-:W0:Y:S01]  /*3790*/  LDC.64 R4, c[0x0][R4+0x450] ;  /* 0x0001140004047b82 */ /* 0x000e220000000a00 */
[----:B------:R-:W-:Y:S01]  /*37a0*/  MOV R6, R12 ;  /* 0x0000000c00067202 */ /* 0x000fe20000000f00 */
[----:B0-----:R-:W-:-:S04]  /*37b0*/  IMAD R5, R5, R8, RZ ;  /* 0x0000000805057224 */ /* 0x001fc800078e02ff */
[----:B------:R-:W-:-:S04]  /*37c0*/  IMAD.WIDE.U32 R6, R4, R8, R6 ;  /* 0x0000000804067225 */ /* 0x000fc800078e0006 */
[----:B------:R-:W-:Y:S02]  /*37d0*/  IMAD R5, R4, R15, R5 ;  /* 0x0000000f04057224 */ /* 0x000fe400078e0205 */
[----:B------:R-:W-:-:S03]  /*37e0*/  IMAD.MOV.U32 R12, RZ, RZ, R6 ;  /* 0x000000ffff0c7224 */ /* 0x000fc600078e0006 */
[----:B------:R-:W-:-:S07]  /*37f0*/  IADD3 R7, PT, PT, R7, R5, RZ ;  /* 0x0000000507077210 */ /* 0x000fce0007ffe0ff */
.L_x_240:
[----:B------:R-:W0:Y:S01]  /*3800*/  LDCU.64 UR12, c[0x0][0x790] ;  /* 0x0000f200ff0c77ac */ /* 0x000e220008000a00 */
[----:B------:R-:W1:Y:S01]  /*3810*/  LDCU.64 UR14, c[0x0][0x6c0] ;  /* 0x0000d800ff0e77ac */ /* 0x000e620008000a00 */
[----:B0-----:R-:W-:Y:S02]  /*3820*/  IMAD R9, R13, UR12, RZ ;  /* 0x0000000c0d097c24 */ /* 0x001fe4000f8e02ff */
[----:B------:R-:W-:Y:S02]  /*3830*/  IMAD.MOV.U32 R13, RZ, RZ, R7 ;  /* 0x000000ffff0d7224 */ /* 0x000fe400078e0007 */
[C---:B------:R-:W-:Y:S02]  /*3840*/  IMAD R9, R14.reuse, UR13, R9 ;  /* 0x0000000d0e097c24 */ /* 0x040fe4000f8e0209 */
[----:B------:R-:W-:Y:S01]  /*3850*/  IMAD.WIDE.U32 R4, R14, UR12, R12 ;  /* 0x0000000c0e047c25 */ /* 0x000fe2000f8e000c */
[----:B------:R-:W0:Y:S01]  /*3860*/  LDCU.64 UR12, c[0x0][0x870] ;  /* 0x00010e00ff0c77ac */ /* 0x000e220008000a00 */
[----:B------:R-:W2:Y:S01]  /*3870*/  LDC.64 R14, c[0x0][0x868] ;  /* 0x00021a00ff0e7b82 */ /* 0x000ea20000000a00 */
[----:B-1----:R-:W-:-:S02]  /*3880*/  LEA R6, P0, R4, UR14, 0x3 ;  /* 0x0000000e04067c11 */ /* 0x002fc4000f8018ff */
[----:B------:R-:W-:-:S04]  /*3890*/  IADD3 R5, PT, PT, R5, R9, RZ ;  /* 0x0000000905057210 */ /* 0x000fc80007ffe0ff */
[----:B------:R-:W-:-:S05]  /*38a0*/  LEA.HI.X R7, R4, UR15, R5, 0x3, P0 ;  /* 0x0000000f04077c11 */ /* 0x000fca00080f1c05 */
[----:B------:R-:W0:Y:S01]  /*38b0*/  LDG.E.64 R12, desc[UR10][R6.64] ;  /* 0x0000000a060c7981 */ /* 0x000e22000c1e1b00 */
[----:B------:R-:W-:Y:S01]  /*38c0*/  BSSY.RECONVERGENT B0, `(.L_x_290) ;  /* 0x000002d000007945 */ /* 0x000fe20003800200 */
[----:B0-----:R-:W-:-:S06]  /*38d0*/  DSETP.GTU.AND P0, PT, R12, UR12, PT ;  /* 0x0000000c0c007e2a */ /* 0x001fcc000bf0c000 */
[----:B--2---:R-:W-:-:S14]  /*38e0*/  DSETP.LTU.OR P0, PT, R12, R14, P0 ;  /* 0x0000000e0c00722a */ /* 0x004fdc0000709400 */
[----:B------:R-:W-:Y:S05]  /*38f0*/  @P0 BRA `(.L_x_291) ;  /* 0x0000000000a40947 */ /* 0x000fea0003800000 */
[----:B------:R-:W0:Y:S01]  /*3900*/  MUFU.RCP64H R7, R11 ;  /* 0x0000000b00077308 */ /* 0x000e220000001800 */
[----:B------:R-:W-:Y:S01]  /*3910*/  IMAD.MOV.U32 R6, RZ, RZ, 0x1 ;  /* 0x00000001ff067424 */ /* 0x000fe200078e00ff */
[----:B------:R-:W1:Y:S01]  /*3920*/  LDCU.64 UR12, c[0x0][0x860] ;  /* 0x00010c00ff0c77ac */ /* 0x000e620008000a00 */
[----:B------:R-:W-:Y:S04]  /*3930*/  BSSY.RECONVERGENT B1, `(.L_x_292) ;  /* 0x0000012000017945 */ /* 0x000fe80003800200 */
[----:B0-----:R-:W-:-:S08]  /*3940*/  DFMA R4, -R10, R6, 1 ;  /* 0x3ff000000a04742b */ /* 0x001fd00000000106 */
[----:B------:R-:W-:Y:S02]  /*3950*/  DFMA R8, R4, R4, R4 ;  /* 0x000000040408722b */ /* 0x000fe40000000004 */
[----:B-1----:R-:W0:Y:S06]  /*3960*/  I2F.F64.S64 R4, UR12 ;  /* 0x0000000c00047d12 */ /* 0x002e2c0008301c00 */
[----:B------:R-:W-:Y:S02]  /*3970*/  DFMA R8, R6, R8, R6 ;  /* 0x000000080608722b */ /* 0x000fe40000000006 */
[----:B------:R-:W-:-:S06]  /*3980*/  DADD R6, R12, -R14 ;  /* 0x000000000c067229 */ /* 0x000fcc000000080e */
[----:B------:R-:W-:Y:S02]  /*3990*/  DFMA R12, -R10, R8, 1 ;  /* 0x3ff000000a0c742b */ /* 0x000fe40000000108 */
[----:B0-----:R-:W-:-:S06]  /*39a0*/  DMUL R6, R6, R4 ;  /* 0x0000000406067228 */ /* 0x001fcc0000000000 */
[----:B------:R-:W-:-:S04]  /*39b0*/  DFMA R12, R8, R12, R8 ;  /* 0x0000000c080c722b */ /* 0x000fc80000000008 */
[----:B------:R-:W-:-:S04]  /*39c0*/  FSETP.GEU.AND P1, PT, |R7|, 6.5827683646048100446e-37, PT ;  /* 0x036000000700780b */ /* 0x000fc80003f2e200 */
[----:B------:R-:W-:-:S08]  /*39d0*/  DMUL R4, R6, R12 ;  /* 0x0000000c06047228 */ /* 0x000fd00000000000 */
[----:B------:R-:W-:-:S08]  /*39e0*/  DFMA R8, -R10, R4, R6 ;  /* 0x000000040a08722b */ /* 0x000fd00000000106 */
[----:B------:R-:W-:-:S10]  /*39f0*/  DFMA R4, R12, R8, R4 ;  /* 0x000000080c04722b */ /* 0x000fd40000000004 */
[----:B------:R-:W-:-:S05]  /*3a00*/  FFMA R8, RZ, R11, R5 ;  /* 0x0000000bff087223 */ /* 0x000fca0000000005 */
[----:B------:R-:W-:-:S13]  /*3a10*/  FSETP.GT.AND P0, PT, |R8|, 1.469367938527859385e-39, PT ;  /* 0x001000000800780b */ /* 0x000fda0003f04200 */
[----:B------:R-:W-:Y:S05]  /*3a20*/  @P0 BRA P1, `(.L_x_293) ;  /* 0x0000000000080947 */ /* 0x000fea0000800000 */
[----:B------:R-:W-:-:S07]  /*3a30*/  MOV R18, 0x3a50 ;  /* 0x00003a5000127802 */ /* 0x000fce0000000f00 */
[----:B------:R-:W-:Y:S05]  /*3a40*/  CALL.REL.NOINC `($__internal_6_$__cuda_sm20_div_rn_f64_full) ;  /* 0x0000000000707944 */ /* 0x000fea0003c00000 */
.L_x_293:
[----:B------:R-:W-:Y:S05]  /*3a50*/  BSYNC.RECONVERGENT B1 ;  /* 0x0000000000017941 */ /* 0x000fea0003800200 */
.L_x_292:
[----:B------:R-:W0:Y:S01]  /*3a60*/  LDCU.64 UR12, c[0x0][0x860] ;  /* 0x00010c00ff0c77ac */ /* 0x000e220008000a00 */
[----:B------:R-:W1:Y:S01]  /*3a70*/  F2I.F64.TRUNC R4, R4 ;  /* 0x0000000400047311 */ /* 0x000e62000030d100 */
[----:B------:R-:W2:Y:S01]  /*3a80*/  LDCU.64 UR14, c[0x0][0x450] ;  /* 0x00008a00ff0e77ac */ /* 0x000ea20008000a00 */
[----:B-1----:R-:W-:Y:S02]  /*3a90*/  SHF.R.S32.HI R6, RZ, 0x1f, R4 ;  /* 0x0000001fff067819 */ /* 0x002fe40000011404 */
[----:B0-----:R-:W-:-:S04]  /*3aa0*/  ISETP.NE.U32.AND P0, PT, R4, UR12, PT ;  /* 0x0000000c04007c0c */ /* 0x001fc8000bf05070 */
[----:B------:R-:W-:Y:S01]  /*3ab0*/  ISETP.NE.AND.EX P0, PT, R6, UR13, PT, P0 ;  /* 0x0000000d06007c0c */ /* 0x000fe2000bf05300 */
[----:B------:R-:W0:Y:S03]  /*3ac0*/  LDCU.64 UR12, c[0x0][0x380] ;  /* 0x00007000ff0c77ac */ /* 0x000e260008000a00 */
[----:B------:R-:W-:-:S04]  /*3ad0*/  SEL R7, RZ, 0xffffffff, P0 ;  /* 0xffffffffff077807 */ /* 0x000fc80000000000 */
[----:B------:R-:W-:-:S04]  /*3ae0*/  IADD3 R8, P0, PT, R4, R7, RZ ;  /* 0x0000000704087210 */ /* 0x000fc80007f1e0ff */
[----:B------:R-:W-:-:S05]  /*3af0*/  IADD3.X R6, PT, PT, R6, R7, RZ, P0, !PT ;  /* 0x0000000706067210 */ /* 0x000fca00007fe4ff */
[----:B--2---:R-:W-:Y:S02]  /*3b00*/  IMAD R9, R6, UR14, RZ ;  /* 0x0000000e06097c24 */ /* 0x004fe4000f8e02ff */
[----:B------:R-:W-:-:S04]  /*3b10*/  IMAD.WIDE.U32 R6, R8, UR14, RZ ;  /* 0x0000000e08067c25 */ /* 0x000fc8000f8e00ff */
[----:B------:R-:W-:Y:S01]  /*3b20*/  IMAD R5, R8, UR15, R9 ;  /* 0x0000000f08057c24 */ /* 0x000fe2000f8e0209 */
[----:B0-----:R-:W-:-:S03]  /*3b30*/  LEA R4, P0, R6, UR12, 0x3 ;  /* 0x0000000c06047c11 */ /* 0x001fc6000f8018ff */
[----:B------:R-:W-:Y:S02]  /*3b40*/  IMAD.IADD R5, R7, 0x1, R5 ;  /* 0x0000000107057824 */ /* 0x000fe400078e0205 */
[----:B------:R-:W-:-:S03]  /*3b50*/  IMAD.MOV.U32 R7, RZ, RZ, 0x3ff00000 ;  /* 0x3ff00000ff077424 */ /* 0x000fc600078e00ff */
[----:B------:R-:W-:Y:S02]  /*3b60*/  LEA.HI.X R5, R6, UR13, R5, 0x3, P0 ;  /* 0x0000000d06057c11 */ /* 0x000fe400080f1c05 */
[----:B------:R-:W-:-:S05]  /*3b70*/  MOV R6, 0x0 ;  /* 0x0000000000067802 */ /* 0x000fca0000000f00 */
[----:B------:R0:W-:Y:S02]  /*3b80*/  REDG.E.ADD.F64.RN.STRONG.GPU desc[UR10][R4.64], R6 ;  /* 0x00000006040079a6 */ /* 0x0001e4000c12ff0a */
.L_x_291:
[----:B------:R-:W-:Y:S05]  /*3b90*/  BSYNC.RECONVERGENT B0 ;  /* 0x0000000000007941 */ /* 0x000fea0003800200 */
.L_x_290:
[----:B------:R-:W1:Y:S01]  /*3ba0*/  LDCU.64 UR12, c[0x0][0x878] ;  /* 0x00010f00ff0c77ac */ /* 0x000e620008000a00 */
[----:B------:R-:W-:-:S04]  /*3bb0*/  IADD3 R0, P0, PT, R3, R0, RZ ;  /* 0x0000000003007210 */ /* 0x000fc80007f1e0ff */
[----:B------:R-:W-:Y:S02]  /*3bc0*/  IADD3.X R2, PT, PT, RZ, R2, RZ, P0, !PT ;  /* 0x00000002ff027210 */ /* 0x000fe400007fe4ff */
[----:B-1----:R-:W-:-:S04]  /*3bd0*/  ISETP.GE.U32.AND P0, PT, R0, UR12, PT ;  /* 0x0000000c00007c0c */ /* 0x002fc8000bf06070 */
[----:B------:R-:W-:-:S13]  /*3be0*/  ISETP.GE.AND.EX P0, PT, R2, UR13, PT, P0 ;  /* 0x0000000d02007c0c */ /* 0x000fda000bf06300 */
[----:B------:R-:W-:Y:S05]  /*3bf0*/  @!P0 BRA `(.L_x_294) ;  /* 0xffffffc400548947 */ /* 0x000fea000383ffff */
[----:B------:R-:W-:Y:S05]  /*3c00*/  EXIT ;  /* 0x000000000000794d */ /* 0x000fea0003800000 */
        .weak           $__internal_6_$__cuda_sm20_div_rn_f64_full
        .type           $__internal_6_$__cuda_sm20_div_rn_f64_full,@function
        .size           $__internal_6_$__cuda_sm20_div_rn_f64_full,($__internal_7_$__cuda_sm20_div_s64 - $__internal_6_$__cuda_sm20_div_rn_f64_full)
$__internal_6_$__cuda_sm20_div_rn_f64_full:
[C---:B------:R-:W-:Y:S01]  /*3c10*/  FSETP.GEU.AND P0, PT, |R11|.reuse, 1.469367938527859385e-39, PT ;  /* 0x001000000b00780b */ /* 0x040fe20003f0e200 */
[----:B------:R-:W-:Y:S01]  /*3c20*/  IMAD.MOV.U32 R20, RZ, RZ, 0x1ca00000 ;  /* 0x1ca00000ff147424 */ /* 0x000fe200078e00ff */
[----:B------:R-:W-:Y:S01]  /*3c30*/  LOP3.LUT R4, R11, 0x800fffff, RZ, 0xc0, !PT ;  /* 0x800fffff0b047812 */ /* 0x000fe200078ec0ff */
[----:B------:R-:W-:Y:S01]  /*3c40*/  BSSY.RECONVERGENT B2, `(.L_x_295) ;  /* 0x0000054000027945 */ /* 0x000fe20003800200 */
[C---:B------:R-:W-:Y:S02]  /*3c50*/  FSETP.GEU.AND P2, PT, |R7|.reuse, 1.469367938527859385e-39, PT ;  /* 0x001000000700780b */ /* 0x040fe40003f4e200 */
[----:B------:R-:W-:Y:S01]  /*3c60*/  LOP3.LUT R5, R4, 0x3ff00000, RZ, 0xfc, !PT ;  /* 0x3ff0000004057812 */ /* 0x000fe200078efcff */
[----:B------:R-:W-:Y:S01]  /*3c70*/  IMAD.MOV.U32 R4, RZ, RZ, R10 ;  /* 0x000000ffff047224 */ /* 0x000fe200078e000a */
[----:B------:R-:W-:Y:S02]  /*3c80*/  MOV R12, 0x1 ;  /* 0x00000001000c7802 */ /* 0x000fe40000000f00 */
[----:B------:R-:W-:-:S02]  /*3c90*/  LOP3.LUT R19, R7, 0x7ff00000, RZ, 0xc0, !PT ;  /* 0x7ff0000007137812 */ /* 0x000fc400078ec0ff */
[----:B------:R-:W-:Y:S01]  /*3ca0*/  LOP3.LUT R22, R11, 0x7ff00000, RZ, 0xc0, !PT ;  /* 0x7ff000000b167812 */ /* 0x000fe200078ec0ff */
[----:B------:R-:W-:Y:S01]  /*3cb0*/  @!P0 DMUL R4, R10, 8.98846567431157953865e+307 ;  /* 0x7fe000000a048828 */ /* 0x000fe20000000000 */
[----:B------:R-:W-:Y:S02]  /*3cc0*/  MOV R21, R19 ;  /* 0x0000001300157202 */ /* 0x000fe40000000f00 */
[----:B------:R-:W-:Y:S02]  /*3cd0*/  ISETP.GE.U32.AND P1, PT, R19, R22, PT ;  /* 0x000000161300720c */ /* 0x000fe40003f26070 */
[----:B------:R-:W-:Y:S01]  /*3ce0*/  @!P2 LOP3.LUT R14, R11, 0x7ff00000, RZ, 0xc0, !PT ;  /* 0x7ff000000b0ea812 */ /* 0x000fe200078ec0ff */
[----:B------:R-:W0:Y:S03]  /*3cf0*/  MUFU.RCP64H R13, R5 ;  /* 0x00000005000d7308 */ /* 0x000e260000001800 */
[----:B------:R-:W-:-:S02]  /*3d00*/  @!P2 ISETP.GE.U32.AND P3, PT, R19, R14, PT ;  /* 0x0000000e1300a20c */ /* 0x000fc40003f66070 */
[----:B------:R-:W-:Y:S02]  /*3d10*/  @!P0 LOP3.LUT R22, R5, 0x7ff00000, RZ, 0xc0, !PT ;  /* 0x7ff0000005168812 */ /* 0x000fe400078ec0ff */
[----:B------:R-:W-:-:S04]  /*3d20*/  @!P2 SEL R15, R20, 0x63400000, !P3 ;  /* 0x63400000140fa807 */ /* 0x000fc80005800000 */
[----:B------:R-:W-:-:S04]  /*3d30*/  @!P2 LOP3.LUT R16, R15, 0x80000000, R7, 0xf8, !PT ;  /* 0x800000000f10a812 */ /* 0x000fc800078ef807 */
[----:B------:R-:W-:Y:S01]  /*3d40*/  @!P2 LOP3.LUT R17, R16, 0x100000, RZ, 0xfc, !PT ;  /* 0x001000001011a812 */ /* 0x000fe200078efcff */
[----:B------:R-:W-:Y:S01]  /*3d50*/  @!P2 IMAD.MOV.U32 R16, RZ, RZ, RZ ;  /* 0x000000ffff10a224 */ /* 0x000fe200078e00ff */
[----:B0-----:R-:W-:-:S08]  /*3d60*/  DFMA R8, R12, -R4, 1 ;  /* 0x3ff000000c08742b */ /* 0x001fd00000000804 */
[----:B------:R-:W-:-:S08]  /*3d70*/  DFMA R8, R8, R8, R8 ;  /* 0x000000080808722b */ /* 0x000fd00000000008 */
[----:B------:R-:W-:Y:S01]  /*3d80*/  DFMA R12, R12, R8, R12 ;  /* 0x000000080c0c722b */ /* 0x000fe2000000000c */
[----:B------:R-:W-:Y:S02]  /*3d90*/  SEL R9, R20, 0x63400000, !P1 ;  /* 0x6340000014097807 */ /* 0x000fe40004800000 */
[----:B------:R-:W-:Y:S02]  /*3da0*/  MOV R8, R6 ;  /* 0x0000000600087202 */ /* 0x000fe40000000f00 */
[----:B------:R-:W-:-:S03]  /*3db0*/  LOP3.LUT R9, R9, 0x800fffff, R7, 0xf8, !PT ;  /* 0x800fffff09097812 */ /* 0x000fc600078ef807 */
[----:B------:R-:W-:-:S03]  /*3dc0*/  DFMA R14, R12, -R4, 1 ;  /* 0x3ff000000c0e742b */ /* 0x000fc60000000804 */
[----:B------:R-:W-:-:S05]  /*3dd0*/  @!P2 DFMA R8, R8, 2, -R16 ;  /* 0x400000000808a82b */ /* 0x000fca0000000810 */
[----:B------:R-:W-:-:S05]  /*3de0*/  DFMA R14, R12, R14, R12 ;  /* 0x0000000e0c0e722b */ /* 0x000fca000000000c */
[----:B------:R-:W-:-:S03]  /*3df0*/  @!P2 LOP3.LUT R21, R9, 0x7ff00000, RZ, 0xc0, !PT ;  /* 0x7ff000000915a812 */ /* 0x000fc600078ec0ff */
[----:B------:R-:W-:Y:S02]  /*3e00*/  DMUL R12, R14, R8 ;  /* 0x000000080e0c7228 */ /* 0x000fe40000000000 */
[----:B------:R-:W-:-:S05]  /*3e10*/  VIADD R23, R21, 0xffffffff ;  /* 0xffffffff15177836 */ /* 0x000fca0000000000 */
[----:B------:R-:W-:Y:S01]  /*3e20*/  ISETP.GT.U32.AND P0, PT, R23, 0x7feffffe, PT ;  /* 0x7feffffe1700780c */ /* 0x000fe20003f04070 */
[----:B------:R-:W-:Y:S01]  /*3e30*/  DFMA R16, R12, -R4, R8 ;  /* 0x800000040c10722b */ /* 0x000fe20000000008 */
[----:B------:R-:W-:-:S04]  /*3e40*/  IADD3 R23, PT, PT, R22, -0x1, RZ ;  /* 0xffffffff16177810 */ /* 0x000fc80007ffe0ff */
[----:B------:R-:W-:-:S03]  /*3e50*/  ISETP.GT.U32.OR P0, PT, R23, 0x7feffffe, P0 ;  /* 0x7feffffe1700780c */ /* 0x000fc60000704470 */
[----:B------:R-:W-:-:S10]  /*3e60*/  DFMA R12, R14, R16, R12 ;  /* 0x000000100e0c722b */ /* 0x000fd4000000000c */
[----:B------:R-:W-:Y:S05]  /*3e70*/  @P0 BRA `(.L_x_296) ;  /* 0x00000000006c0947 */ /* 0x000fea0003800000 */
[----:B------:R-:W-:Y:S01]  /*3e80*/  LOP3.LUT R14, R11, 0x7ff00000, RZ, 0xc0, !PT ;  /* 0x7ff000000b0e7812 */ /* 0x000fe200078ec0ff */
[----:B------:R-:W-:-:S03]  /*3e90*/  IMAD.MOV.U32 R16, RZ, RZ, RZ ;  /* 0x000000ffff107224 */ /* 0x000fc600078e00ff */
[CC--:B------:R-:W-:Y:S02]  /*3ea0*/  VIADDMNMX R6, R19.reuse, -R14.reuse, 0xb9600000, !PT ;  /* 0xb960000013067446 */ /* 0x0c0fe4000780090e */
[----:B------:R-:W-:Y:S02]  /*3eb0*/  ISETP.GE.U32.AND P0, PT, R19, R14, PT ;  /* 0x0000000e1300720c */ /* 0x000fe40003f06070 */
[----:B------:R-:W-:Y:S02]  /*3ec0*/  VIMNMX R6, PT, PT, R6, 0x46a00000, PT ;  /* 0x46a0000006067848 */ /* 0x000fe40003fe0100 */
[----:B------:R-:W-:-:S05]  /*3ed0*/  SEL R7, R20, 0x63400000, !P0 ;  /* 0x6340000014077807 */ /* 0x000fca0004000000 */
[----:B------:R-:W-:-:S05]  /*3ee0*/  IMAD.IADD R6, R6, 0x1, -R7 ;  /* 0x0000000106067824 */ /* 0x000fca00078e0a07 */
[----:B------:R-:W-:-:S06]  /*3ef0*/  IADD3 R17, PT, PT, R6, 0x7fe00000, RZ ;  /* 0x7fe0000006117810 */ /* 0x000fcc0007ffe0ff */
[----:B------:R-:W-:-:S10]  /*3f00*/  DMUL R14, R12, R16 ;  /* 0x000000100c0e7228 */ /* 0x000fd40000000000 */
[----:B------:R-:W-:-:S13]  /*3f10*/  FSETP.GTU.AND P0, PT, |R15|, 1.469367938527859385e-39, PT ;  /* 0x001000000f00780b */ /* 0x000fda0003f0c200 */
[----:B------:R-:W-:Y:S05]  /*3f20*/  @P0 BRA `(.L_x_297) ;  /* 0x0000000000940947 */ /* 0x000fea0003800000 */
[----:B------:R-:W-:Y:S01]  /*3f30*/  DFMA R4, R12, -R4, R8 ;  /* 0x800000040c04722b */ /* 0x000fe20000000008 */
[----:B------:R-:W-:-:S09]  /*3f40*/  MOV R16, RZ ;  /* 0x000000ff00107202 */ /* 0x000fd20000000f00 */
[C---:B------:R-:W-:Y:S02]  /*3f50*/  FSETP.NEU.AND P0, PT, R5.reuse, RZ, PT ;  /* 0x000000ff0500720b */ /* 0x040fe40003f0d000 */
[----:B------:R-:W-:-:S04]  /*3f60*/  LOP3.LUT R7, R5, 0x80000000, R11, 0x48, !PT ;  /* 0x8000000005077812 */ /* 0x000fc800078e480b */
[----:B------:R-:W-:-:S07]  /*3f70*/  LOP3.LUT R17, R7, R17, RZ, 0xfc, !PT ;  /* 0x0000001107117212 */ /* 0x000fce00078efcff */
[----:B------:R-:W-:Y:S05]  /*3f80*/  @!P0 BRA `(.L_x_297) ;  /* 0x00000000007c8947 */ /* 0x000fea0003800000 */
[----:B------:R-:W-:Y:S01]  /*3f90*/  IMAD.MOV R5, RZ, RZ, -R6 ;  /* 0x000000ffff057224 */ /* 0x000fe200078e0a06 */
[----:B------:R-:W-:-:S06]  /*3fa0*/  MOV R4, RZ ;  /* 0x000000ff00047202 */ /* 0x000fcc0000000f00 */
[----:B------:R-:W-:Y:S02]  /*3fb0*/  DFMA R4, R14, -R4, R12 ;  /* 0x800000040e04722b */ /* 0x000fe4000000000c */
[----:B------:R-:W-:-:S04]  /*3fc0*/  DMUL.RP R12, R12, R16 ;  /* 0x000000100c0c7228 */ /* 0x000fc80000008000 */
[----:B------:R-:W-:-:S04]  /*3fd0*/  IADD3 R4, PT, PT, -R6, -0x43300000, RZ ;  /* 0xbcd0000006047810 */ /* 0x000fc80007ffe1ff */
[----:B------:R-:W-:Y:S02]  /*3fe0*/  FSETP.NEU.AND P0, PT, |R5|, R4, PT ;  /* 0x000000040500720b */ /* 0x000fe40003f0d200 */
[----:B------:R-:W-:Y:S02]  /*3ff0*/  LOP3.LUT R7, R13, R7, RZ, 0x3c, !PT ;  /* 0x000000070d077212 */ /* 0x000fe400078e3cff */
[----:B------:R-:W-:Y:S02]  /*4000*/  FSEL R14, R12, R14, !P0 ;  /* 0x0000000e0c0e7208 */ /* 0x000fe40004000000 */
[----:B------:R-:W-:Y:S01]  /*4010*/  FSEL R15, R7, R15, !P0 ;  /* 0x0000000f070f7208 */ /* 0x000fe20004000000 */
[----:B------:R-:W-:Y:S06]  /*4020*/  BRA `(.L_x_297) ;  /* 0x0000000000547947 */ /* 0x000fec0003800000 */
.L_x_296:
[----:B------:R-:W-:-:S14]  /*4030*/  DSETP.NAN.AND P0, PT, R6, R6, PT ;  /* 0x000000060600722a */ /* 0x000fdc0003f08000 */
[----:B------:R-:W-:Y:S05]  /*4040*/  @P0 BRA `(.L_x_298) ;  /* 0x0000000000440947 */ /* 0x000fea0003800000 */
[----:B------:R-:W-:-:S14]  /*4050*/  DSETP.NAN.AND P0, PT, R10, R10, PT ;  /* 0x0000000a0a00722a */ /* 0x000fdc0003f08000 */
[----:B------:R-:W-:Y:S05]  /*4060*/  @P0 BRA `(.L_x_299) ;  /* 0x0000000000300947 */ /* 0x000fea0003800000 */
[----:B------:R-:W-:Y:S01]  /*4070*/  ISETP.NE.AND P0, PT, R21, R22, PT ;  /* 0x000000161500720c */ /* 0x000fe20003f05270 */
[----:B------:R-:W-:Y:S01]  /*4080*/  IMAD.MOV.U32 R14, RZ, RZ, 0x0 ;  /* 0x00000000ff0e7424 */ /* 0x000fe200078e00ff */
[----:B------:R-:W-:-:S11]  /*4090*/  MOV R15, 0xfff80000 ;  /* 0xfff80000000f7802 */ /* 0x000fd60000000f00 */
[----:B------:R-:W-:Y:S05]  /*40a0*/  @!P0 BRA `(.L_x_297) ;  /* 0x0000000000348947 */ /* 0x000fea0003800000 */
[----:B------:R-:W-:Y:S02]  /*40b0*/  ISETP.NE.AND P0, PT, R21, 0x7ff00000, PT ;  /* 0x7ff000001500780c */ /* 0x000fe40003f05270 */
[----:B------:R-:W-:Y:S02]  /*40c0*/  LOP3.LUT R15, R7, 0x80000000, R11, 0x48, !PT ;  /* 0x80000000070f7812 */ /* 0x000fe400078e480b */
[----:B------:R-:W-:-:S13]  /*40d0*/  ISETP.EQ.OR P0, PT, R22, RZ, !P0 ;  /* 0x000000ff1600720c */ /* 0x000fda0004702670 */
[----:B------:R-:W-:Y:S01]  /*40e0*/  @P0 LOP3.LUT R4, R15, 0x7ff00000, RZ, 0xfc, !PT ;  /* 0x7ff000000f040812 */ /* 0x000fe200078efcff */
[----:B------:R-:W-:Y:S01]  /*40f0*/  @!P0 IMAD.MOV.U32 R14, RZ, RZ, RZ ;  /* 0x000000ffff0e8224 */ /* 0x000fe200078e00ff */
[----:B------:R-:W-:-:S03]  /*4100*/  @P0 MOV R14, RZ ;  /* 0x000000ff000e0202 */ /* 0x000fc60000000f00 */
[----:B------:R-:W-:Y:S01]  /*4110*/  @P0 IMAD.MOV.U32 R15, RZ, RZ, R4 ;  /* 0x000000ffff0f0224 */ /* 0x000fe200078e0004 */
[----:B------:R-:W-:Y:S06]  /*4120*/  BRA `(.L_x_297) ;  /* 0x0000000000147947 */ /* 0x000fec0003800000 */
.L_x_299:
[----:B------:R-:W-:Y:S02]  /*4130*/  LOP3.LUT R15, R11, 0x80000, RZ, 0xfc, !PT ;  /* 0x000800000b0f7812 */ /* 0x000fe400078efcff */
[----:B------:R-:W-:Y:S01]  /*4140*/  MOV R14, R10 ;  /* 0x0000000a000e7202 */ /* 0x000fe20000000f00 */
[----:B------:R-:W-:Y:S06]  /*4150*/  BRA `(.L_x_297) ;  /* 0x0000000000087947 */ /* 0x000fec0003800000 */
.L_x_298:
[----:B------:R-:W-:Y:S01]  /*4160*/  LOP3.LUT R15, R7, 0x80000, RZ, 0xfc, !PT ;  /* 0x00080000070f7812 */ /* 0x000fe200078efcff */
[----:B------:R-:W-:-:S07]  /*4170*/  IMAD.MOV.U32 R14, RZ, RZ, R6 ;  /* 0x000000ffff0e7224 */ /* 0x000fce00078e0006 */
.L_x_297:
[----:B------:R-:W-:Y:S05]  /*4180*/  BSYNC.RECONVERGENT B2 ;  /* 0x0000000000027941 */ /* 0x000fea0003800200 */
.L_x_295:
[----:B------:R-:W-:Y:S01]  /*4190*/  HFMA2 R19, -RZ, RZ, 0, 0 ;  /* 0x00000000ff137431 */ /* 0x000fe200000001ff */
[----:B------:R-:W-:Y:S01]  /*41a0*/  MOV R4, R14 ;  /* 0x0000000e00047202 */ /* 0x000fe20000000f00 */
[----:B------:R-:W-:Y:S02]  /*41b0*/  IMAD.MOV.U32 R5, RZ, RZ, R15 ;  /* 0x000000ffff057224 */ /* 0x000fe400078e000f */
[----:B------:R-:W-:Y:S05]  /*41c0*/  RET.REL.NODEC R18 `(_ZN2at4cuda17kernelHistogram1DIddlLi1ELi2ELin1ELNS0_23CUDAHistogramMemoryTypeE1EZNS0_21CUDA_tensor_histogramIddLb0EEEbNS_6TensorES4_S4_lNS_14AccumulateTypeIT0_Lb1EE4typeES8_NS0_13TensorArgTypeES9_S9_EUllE0_EEvNS0_6detail10TensorInfoIT_T1_EESF_NSC_IKS6_SE_EElS8_S8_SE_T6_) ;  /* 0xffffffbc128c7950 */ /* 0x000fea0003c3ffff */
        .weak           $__internal_7_$__cuda_sm20_div_s64
        .type           $__internal_7_$__cuda_sm20_div_s64,@function
        .size           $__internal_7_$__cuda_sm20_div_s64,(.L_x_6383 - $__internal_7_$__cuda_sm20_div_s64)
$__internal_7_$__cuda_sm20_div_s64:
        /* <DEDUP_REMOVED lines=12> */
[----:B------:R-:W-:Y:S02]  /*4290*/  IADD3 R23, P0, PT, RZ, -R30, RZ ;  /* 0x8000001eff177210 */ /* 0x000fe40007f1e0ff */
[----:B------:R-:W-:Y:S01]  /*42a0*/  MOV R31, R32 ;  /* 0x00000020001f7202 */ /* 0x000fe20000000f00 */
[----:B------:R-:W-:Y:S02]  /*42b0*/  IMAD R22, R33, R18, R22 ;  /* 0x0000001221167224 */ /* 0x000fe400078e0216 */
[----:B------:R-:W-:-:S04]  /*42c0*/  IMAD.HI.U32 R30, R32, R23, RZ ;  /* 0x00000017201e7227 */ /* 0x000fc800078e00ff */
[----:B------:R-:W-:-:S04]  /*42d0*/  IMAD.X R22, RZ, RZ, ~R22, P0 ;  /* 0x000000ffff167224 */ /* 0x000fc800000e0e16 */
[----:B------:R-:W-:-:S04]  /*42e0*/  IMAD.WIDE.U32 R30, P0, R32, R22, R30 ;  /* 0x00000016201e7225 */ /* 0x000fc8000780001e */
[C---:B------:R-:W-:Y:S02]  /*42f0*/  IMAD R21, R33.reuse, R22, RZ ;  /* 0x0000001621157224 */ /* 0x040fe400078e02ff */
[----:B------:R-:W-:-:S04]  /*4300*/  IMAD.HI.U32 R23, P1, R33, R23, R30 ;  /* 0x0000001721177227 */ /* 0x000fc8000782001e */
[----:B------:R-:W-:Y:S01]  /*4310*/  IMAD.HI.U32 R22, R33, R22, RZ ;  /* 0x0000001621167227 */ /* 0x000fe200078e00ff */
[----:B------:R-:W-:-:S03]  /*4320*/  IADD3 R31, P3, PT, R21, R23, RZ ;  /* 0x00000017151f7210 */ /* 0x000fc60007f7e0ff */
[----:B------:R-:W-:Y:S02]  /*4330*/  IMAD.X R22, R22, 0x1, R33, P0 ;  /* 0x0000000116167824 */ /* 0x000fe400000e0621 */
        /* <DEDUP_REMOVED lines=10> */
[----:B------:R-:W-:Y:S01]  /*43e0*/  IMAD.HI.U32 R23, R22, R23, RZ ;  /* 0x0000001716177227 */ /* 0x000fe200078e00ff */
[----:B------:R-:W-:Y:S02]  /*43f0*/  IADD3 R21, P3, PT, R21, R27, RZ ;  /* 0x0000001b15157210 */ /* 0x000fe40007f7e0ff */
[----:B------:R-:W-:Y:S01]  /*4400*/  IADD3 R27, P5, PT, RZ, -R26, RZ ;  /* 0x8000001aff1b7210 */ /* 0x000fe20007fbe0ff */
[----:B------:R-:W-:Y:S01]  /*4410*/  IMAD.MOV.U32 R31, RZ, RZ, RZ ;  /* 0x000000ffff1f7224 */ /* 0x000fe200078e00ff */
        /* <DEDUP_REMOVED lines=10> */
[----:B------:R-:W-:-:S04]  /*44c0*/  IADD3 R21, P1, PT, R21, R26, RZ ;  /* 0x0000001a15157210 */ /* 0x000fc80007f3e0ff */
[----:B------:R-:W-:Y:S01]  /*44d0*/  IADD3.X R23, PT, PT, R23, RZ, RZ, P0, !PT ;  /* 0x000000ff17177210 */ /* 0x000fe200007fe4ff */
[----:B------:R-:W-:-:S04]  /*44e0*/  IMAD.WIDE.U32 R30, R21, R18, RZ ;  /* 0x00000012151e7225 */ /* 0x000fc800078e00ff */
[----:B------:R-:W-:Y:S01]  /*44f0*/  IMAD R26, R21, R19, R31 ;  /* 0x00000013151a7224 */ /* 0x000fe200078e021f */
[----:B------:R-:W-:Y:S01]  /*4500*/  IADD3 R27, P0, PT, -R30, R27, RZ ;  /* 0x0000001b1e1b7210 */ /* 0x000fe20007f1e1ff */
[----:B------:R-:W-:-:S04]  /*4510*/  IMAD.X R23, RZ, RZ, R23, P1 ;  /* 0x000000ffff177224 */ /* 0x000fc800008e0617 */
        /* <DEDUP_REMOVED lines=15> */
[----:B------:R-:W-:Y:S01]  /*4610*/  LOP3.LUT R19, R8, R20, RZ, 0x3c, !PT ;  /* 0x0000001408137212 */ /* 0x000fe200078e3cff */
[----:B------:R-:W-:Y:S01]  /*4620*/  IMAD.X R18, RZ, RZ, R21, P3 ;  /* 0x000000ffff127224 */ /* 0x000fe200018e0615 */
[----:B------:R-:W-:Y:S02]  /*4630*/  SEL R22, R22, R26, P0 ;  /* 0x0000001a16167207 */ /* 0x000fe40000000000 */
[----:B------:R-:W-:-:S02]  /*4640*/  ISETP.GE.AND P1, PT, R19, RZ, PT ;  /* 0x000000ff1300720c */ /* 0x000fc40003f26270 */
[----:B------:R-:W-:Y:S02]  /*4650*/  SEL R21, R18, R21, P0 ;  /* 0x0000001512157207 */ /* 0x000fe40000000000 */
[----:B------:R-:W-:Y:S02]  /*4660*/  IADD3 R18, P3, PT, RZ, -R22, RZ ;  /* 0x80000016ff127210 */ /* 0x000fe40007f7e0ff */
[----:B------:R-:W-:Y:S02]  /*4670*/  ISETP.NE.U32.AND P0, PT, R9, RZ, PT ;  /* 0x000000ff0900720c */ /* 0x000fe40003f05070 */
[-C--:B------:R-:W-:Y:S02]  /*4680*/  IADD3.X R9, PT, PT, RZ, ~R21.reuse, RZ, P3, !PT ;  /* 0x80000015ff097210 */ /* 0x080fe40001ffe4ff */
[----:B------:R-:W-:Y:S01]  /*4690*/  ISETP.NE.AND.EX P0, PT, R8, RZ, PT, P0 ;  /* 0x000000ff0800720c */ /* 0x000fe20003f05300 */
[----:B------:R-:W-:Y:S01]  /*46a0*/  IMAD.MOV.U32 R8, RZ, RZ, R6 ;  /* 0x000000ffff087224 */ /* 0x000fe200078e0006 */
[----:B------:R-:W-:-:S02]  /*46b0*/  SEL R9, R9, R21, !P1 ;  /* 0x0000001509097207 */ /* 0x000fc40004800000 */
[----:B------:R-:W-:Y:S02]  /*46c0*/  SEL R18, R18, R22, !P1 ;  /* 0x0000001612127207 */ /* 0x000fe40004800000 */
[----:B------:R-:W-:Y:S01]  /*46d0*/  SEL R19, R9, 0xffffffff, P0 ;  /* 0xffffffff09137807 */ /* 0x000fe20000000000 */
[----:B------:R-:W-:Y:S01]  /*46e0*/  HFMA2 R9, -RZ, RZ, 0, 0 ;  /* 0x00000000ff097431 */ /* 0x000fe200000001ff */
[----:B------:R-:W-:-:S03]  /*46f0*/  SEL R18, R18, 0xffffffff, P0 ;  /* 0xffffffff12127807 */ /* 0x000fc60000000000 */
[----:B------:R-:W-:Y:S05]  /*4700*/  RET.REL.NODEC R8 `(_ZN2at4cuda17kernelHistogram1DIddlLi1ELi2ELin1ELNS0_23CUDAHistogramMemoryTypeE1EZNS0_21CUDA_tensor_histogramIddLb0EEEbNS_6TensorES4_S4_lNS_14AccumulateTypeIT0_Lb1EE4typeES8_NS0_13TensorArgTypeES9_S9_EUllE0_EEvNS0_6detail10TensorInfoIT_T1_EESF_NSC_IKS6_SE_EElS8_S8_SE_T6_) ;  /* 0xffffffb8083c7950 */ /* 0x000fea0003c3ffff */
.L_x_300:
        /* <DEDUP_REMOVED lines=15> */
.L_x_6383:


//--------------------- .text._ZN2at4cuda17kernelHistogram1DIddlLi1ELi2ELin1ELNS0_23CUDAHistogramMemoryTypeE0EZNS0_21CUDA_tensor_histogramIddLb0EEEbNS_6TensorES4_S4_lNS_14AccumulateTypeIT0_Lb1EE4typeES8_NS0_13TensorArgTypeES9_S9_EUllE0_EEvNS0_6detail10TensorInfoIT_T1_EESF_NSC_IKS6_SE_EElS8_S8_SE_T6_ --------------------------
	.section	.text._ZN2at4cuda17kernelHistogram1DIddlLi1ELi2ELin1ELNS0_23CUDAHistogramMemoryTypeE0EZNS0_21CUDA_tensor_histogramIddLb0EEEbNS_6TensorES4_S4_lNS_14AccumulateTypeIT0_Lb1EE4typeES8_NS0_13TensorArgTypeES9_S9_EUllE0_EEvNS0_6detail10TensorInfoIT_T1_EESF_NSC_IKS6_SE_EElS8_S8_SE_T6_,"ax",@progbits
	.align	128
        .global         _ZN2at4cuda17kernelHistogram1DIddlLi1ELi2ELin1ELNS0_23CUDAHistogramMemoryTypeE0EZNS0_21CUDA_tensor_histogramIddLb0EEEbNS_6TensorES4_S4_lNS_14AccumulateTypeIT0_Lb1EE4typeES8_NS0_13TensorArgTypeES9_S9_EUllE0_EEvNS0_6detail10TensorInfoIT_T1_EESF_NSC_IKS6_SE_EElS8_S8_SE_T6_
        .type           _ZN2at4cuda17kernelHistogram1DIddlLi1ELi2ELin1ELNS0_23CUDAHistogramMemoryTypeE0EZNS0_21CUDA_tensor_histogramIddLb0EEEbNS_6TensorES4_S4_lNS_14AccumulateTypeIT0_Lb1EE4typeES8_NS0_13TensorArgTypeES9_S9_EUllE0_EEvNS0_6detail10TensorInfoIT_T1_EESF_NSC_IKS6_SE_EElS8_S8_SE_T6_,@function
        .size           _ZN2at4cuda17kernelHistogram1DIddlLi1ELi2ELin1ELNS0_23CUDAHistogramMemoryTypeE0EZNS0_21CUDA_tensor_histogramIddLb0EEEbNS_6TensorES4_S4_lNS_14AccumulateTypeIT0_Lb1EE4typeES8_NS0_13TensorArgTypeES9_S9_EUllE0_EEvNS0_6detail10TensorInfoIT_T1_EESF_NSC_IKS6_SE_EElS8_S8_SE_T6_,(.L_x_6386 - _ZN2at4cuda17kernelHistogram1DIddlLi1ELi2ELin1ELNS0_23CUDAHistogramMemoryTypeE0EZNS0_21CUDA_tensor_histogramIddLb0EEEbNS_6TensorES4_S4_lNS_14AccumulateTypeIT0_Lb1EE4typeES8_NS0_13TensorArgTypeES9_S9_EUllE0_EEvNS0_6detail10TensorInfoIT_T1_EESF_NSC_IKS6_SE_EElS8_S8_SE_T6_)
        .other          _ZN2at4cuda17kernelHistogram1DIddlLi1ELi2ELin1ELNS0_23CUDAHistogramMemoryTypeE0EZNS0_21CUDA_tensor_histogramIddLb0EEEbNS_6TensorES4_S4_lNS_14AccumulateTypeIT0_Lb1EE4typeES8_NS0_13TensorArgTypeES9_S9_EUllE0_EEvNS0_6detail10TensorInfoIT_T1_EESF_NSC_IKS6_SE_EElS8_S8_SE_T6_,@"STO_CUDA_ENTRY STV_DEFAULT"
_ZN2at4cuda17kernelHistogram1DIddlLi1ELi2ELin1ELNS0_23CUDAHistogramMemoryTypeE0EZNS0_21CUDA_tensor_histogramIddLb0EEEbNS_6TensorES4_S4_lNS_14AccumulateTypeIT0_Lb1EE4typeES8_NS0_13TensorArgTypeES9_S9_EUllE0_EEvNS0_6detail10TensorInfoIT_T1_EESF_NSC_IKS6_SE_EElS8_S8_SE_T6_:
.text._ZN2at4cuda17kernelHistogram1DIddlLi1ELi2ELin1ELNS0_23CUDAHistogramMemoryTypeE0EZNS0_21CUDA_tensor_histogramIddLb0EEEbNS_6TensorES4_S4_lNS_14AccumulateTypeIT0_Lb1EE4typeES8_NS0_13TensorArgTypeES9_S9_EUllE0_EEvNS0_6detail10TensorInfoIT_T1_EESF_NSC_IKS6_SE_EElS8_S8_SE_T6_:
        /* <DEDUP_REMOVED lines=45> */
.L_x_304:
[----:B------:R-:W-:-:S07]  /*02d0*/  MOV R8, 0x2f0 ;  /* 0x000002f000087802 */ /* 0x000fce0000000f00 */
[----:B------:R-:W-:Y:S05]  /*02e0*/  CALL.REL.NOINC `($__internal_10_$__cuda_sm20_div_u64) ;  /* 0x00000048008c7944 */ /* 0x000fea0003c00000 */
.L_x_305:
[----:B------:R-:W-:Y:S05]  /*02f0*/  BSYNC.RECONVERGENT B1 ;  /* 0x0000000000017941 */ /* 0x000fea0003800200 */
.L_x_303:
        /* <DEDUP_REMOVED lines=19> */
.L_x_308:
[----:B------:R-:W-:Y:S02]  /*0430*/  LEA R5, R10, R4, 0x3 ;  /* 0x000000040a057211 */ /* 0x000fe400078e18ff */
[----:B------:R-:W-:Y:S02]  /*0440*/  IADD3 R6, P0, PT, R6, 0x1, RZ ;  /* 0x0000000106067810 */ /* 0x000fe40007f1e0ff */
[----:B------:R-:W-:Y:S01]  /*0450*/  IADD3 R10, P2, PT, R3, R10, RZ ;  /* 0x0000000a030a7210 */ /* 0x000fe20007f5e0ff */
[----:B------:R0:W-:Y:S02]  /*0460*/  STS.64 [R5], RZ ;  /* 0x000000ff05007388 */ /* 0x0001e40000000a00 */
[----:B------:R-:W-:Y:S01]  /*0470*/  IMAD.X R7, RZ, RZ, R7, P0 ;  /* 0x000000ffff077224 */ /* 0x000fe200000e0607 */
[----:B------:R-:W-:Y:S01]  /*0480*/  ISETP.NE.U32.AND P0, PT, R6, R9, PT ;  /* 0x000000090600720c */ /* 0x000fe20003f05070 */
[----:B------:R-:W-:-:S03]  /*0490*/  IMAD.X R12, RZ, RZ, R12, P2 ;  /* 0x000000ffff0c7224 */ /* 0x000fc600010e060c */
[----:B------:R-:W-:-:S13]  /*04a0*/  ISETP.NE.AND.EX P0, PT, R7, RZ, PT, P0 ;  /* 0x000000ff0700720c */ /* 0x000fda0003f05300 */
[----:B0-----:R-:W-:Y:S05]  /*04b0*/  @P0 BRA `(.L_x_308) ;  /* 0xfffffffc00dc0947 */ /* 0x001fea000383ffff */
.L_x_307:
[----:B------:R-:W-:Y:S05]  /*04c0*/  BSYNC.RECONVERGENT B1 ;  /* 0x0000000000017941 */ /* 0x000fea0003800200 */
.L_x_306:
[----:B------:R-:W-:Y:S05]  /*04d0*/  @!P1 BRA `(.L_x_302) ;  /* 0x0000000000409947 */ /* 0x000fea0003800000 */
[----:B------:R-:W0:Y:S01]  /*04e0*/  S2R R5, SR_CgaCtaId ;  /* 0x0000000000057919 */ /* 0x000e220000008800 */
[----:B------:R-:W-:-:S04]  /*04f0*/  MOV R4, 0x400 ;  /* 0x0000040000047802 */ /* 0x000fc80000000f00 */
[----:B0-----:R-:W-:-:S07]  /*0500*/  LEA R7, R5, R4, 0x18 ;  /* 0x0000000405077211 */ /* 0x001fce00078ec0ff */
.L_x_309:
[----:B------:R-:W-:Y:S02]  /*0510*/  LEA R8, R10, R7, 0x3 ;  /* 0x000000070a087211 */ /* 0x000fe400078e18ff */
[----:B------:R-:W-:-:S03]  /*0520*/  LEA R10, P0, R3, R10, 0x2 ;  /* 0x0000000a030a7211 */ /* 0x000fc600078010ff */
[C---:B------:R-:W-:Y:S01]  /*0530*/  IMAD R4, R3.reuse, 0x8, R8 ;  /* 0x0000000803047824 */ /* 0x040fe200078e0208 */
[----:B------:R0:W-:Y:S01]  /*0540*/  STS.64 [R8], RZ ;  /* 0x000000ff08007388 */ /* 0x0001e20000000a00 */
[C---:B------:R-:W-:Y:S02]  /*0550*/  LEA.HI.X R12, R3.reuse, R12, RZ, 0x2, P0 ;  /* 0x0000000c030c7211 */ /* 0x040fe400000f14ff */
[----:B------:R-:W-:Y:S01]  /*0560*/  IMAD R6, R3, 0x8, R4 ;  /* 0x0000000803067824 */ /* 0x000fe200078e0204 */
[----:B------:R0:W-:Y:S01]  /*0570*/  STS.64 [R4], RZ ;  /* 0x000000ff04007388 */ /* 0x0001e20000000a00 */
[----:B------:R-:W-:-:S03]  /*0580*/  ISETP.GE.U32.AND P0, PT, R10, UR6, PT ;  /* 0x000000060a007c0c */ /* 0x000fc6000bf06070 */
[----:B------:R-:W-:Y:S01]  /*0590*/  LEA R5, R3, R6, 0x3 ;  /* 0x0000000603057211 */ /* 0x000fe200078e18ff */
[----:B------:R0:W-:Y:S01]  /*05a0*/  STS.64 [R6], RZ ;  /* 0x000000ff06007388 */ /* 0x0001e20000000a00 */
[----:B------:R-:W-:-:S03]  /*05b0*/  ISETP.GE.AND.EX P0, PT, R12, UR7, PT, P0 ;  /* 0x000000070c007c0c */ /* 0x000fc6000bf06300 */
[----:B------:R0:W-:Y:S10]  /*05c0*/  STS.64 [R5], RZ ;  /* 0x000000ff05007388 */ /* 0x0001f40000000a00 */
[----:B0-----:R-:W-:Y:S05]  /*05d0*/  @!P0 BRA `(.L_x_309) ;  /* 0xfffffffc00cc8947 */ /* 0x001fea000383ffff */
.L_x_302:
[----:B------:R-:W-:Y:S05]  /*05e0*/  BSYNC.RECONVERGENT B0 ;  /* 0x0000000000007941 */ /* 0x000fea0003800200 */
.L_x_301:
        /* <DEDUP_REMOVED lines=9> */
[----:B------:R-:W0:Y:S01]  /*0680*/  LDC.64 R16, c[0x0][0x860] ;  /* 0x00021800ff107b82 */ /* 0x000e220000000a00 */
[----:B------:R-:W1:Y:S01]  /*0690*/  LDCU.64 UR4, c[0x0][0x870] ;  /* 0x00010e00ff0477ac */ /* 0x000e620008000a00 */
[----:B------:R-:W-:-:S06]  /*06a0*/  IMAD.MOV.U32 R6, RZ, RZ, RZ ;  /* 0x000000ffff067224 */ /* 0x000fcc00078e00ff */
[----:B------:R-:W2:Y:S08]  /*06b0*/  LDC R7, c[0x0][0x858] ;  /* 0x00021600ff077b82 */ /* 0x000eb00000000800 */
[----:B------:R-:W1:Y:S01]  /*06c0*/  LDC.64 R14, c[0x0][0x868] ;  /* 0x00021a00ff0e7b82 */ /* 0x000e620000000a00 */
[----:B0-----:R-:W0:Y:S01]  /*06d0*/  I2F.F64.S64 R16, R16 ;  /* 0x0000001000107312 */ /* 0x001e220000301c00 */
[C---:B--2---:R-:W-:Y:S01]  /*06e0*/  VIADD R4, R7.reuse, 0xffffffff ;  /* 0xffffffff07047836 */ /* 0x044fe20000000000 */
[----:B------:R-:W-:-:S04]  /*06f0*/  IADD3 R7, PT, PT, R7, -0x2, RZ ;  /* 0xfffffffe07077810 */ /* 0x000fc80007ffe0ff */
[----:B------:R-:W-:Y:S01]  /*0700*/  LOP3.LUT R12, R4, 0x7, RZ, 0xc0, !PT ;  /* 0x00000007040c7812 */ /* 0x000fe200078ec0ff */
[----:B01----:R-:W-:-:S11]  /*0710*/  DADD R14, -R14, UR4 ;  /* 0x000000040e0e7e29 */ /* 0x003fd60008000100 */
.L_x_366:
        /* <DEDUP_REMOVED lines=23> */
.L_x_337:
        /* <DEDUP_REMOVED lines=13> */
[----:B------:R-:W-:-:S05]  /*0960*/  HFMA2 R37, -RZ, RZ, 0, 0 ;  /* 0x00000000ff257431 */ /* 0x000fca00000001ff */
        /* <DEDUP_REMOVED lines=12> */
[----:B------:R-:W-:Y:S01]  /*0a30*/  ISETP.GE.U32.AND P1, PT, R11, R32, PT ;  /* 0x000000200b00720c */ /* 0x000fe20003f26070 */
[----:B------:R-:W-:-:S12]  /*0a40*/  IMAD.MOV.U32 R11, RZ, RZ, RZ ;  /* 0x000000ffff0b7224 */ /* 0x000fd800078e00ff */
[----:B------:R-:W-:Y:S02]  /*0a50*/  @P1 IADD3 R36, PT, PT, R36, 0x1, RZ ;  /* 0x0000000124241810 */ /* 0x000fe40007ffe0ff */
[----:B------:R-:W-:-:S05]  /*0a60*/  @!P3 LOP3.LUT R36, RZ, R32, RZ, 0x33, !PT ;  /* 0x00000020ff24b212 */ /* 0x000fca00078e33ff */
[----:B------:R-:W-:-:S04]  /*0a70*/  IMAD.MOV R13, RZ, RZ, -R36 ;  /* 0x000000ffff0d7224 */ /* 0x000fc800078e0a24 */
[----:B------:R-:W-:Y:S01]  /*0a80*/  IMAD R18, R32, R13, R20 ;  /* 0x0000000d20127224 */ /* 0x000fe200078e0214 */
[----:B------:R-:W-:Y:S06]  /*0a90*/  BRA `(.L_x_315) ;  /* 0x0000000000387947 */ /* 0x000fec0003800000 */
.L_x_314:
[----:B------:R-:W-:Y:S01]  /*0aa0*/  IMAD.MOV.U32 R26, RZ, RZ, R20 ;  /* 0x000000ffff1a7224 */ /* 0x000fe200078e0014 */
[----:B------:R-:W-:Y:S01]  /*0ab0*/  MOV R11, R33 ;  /* 0x00000021000b7202 */ /* 0x000fe20000000f00 */
[----:B------:R-:W-:Y:S01]  /*0ac0*/  IMAD.MOV.U32 R18, RZ, RZ, R32 ;  /* 0x000000ffff127224 */ /* 0x000fe200078e0020 */
[----:B------:R-:W-:-:S07]  /*0ad0*/  MOV R10, 0xaf0 ;  /* 0x00000af0000a7802 */ /* 0x000fce0000000f00 */
[----:B------:R-:W-:Y:S05]  /*0ae0*/  CALL.REL.NOINC `($__internal_9_$__cuda_sm20_div_s64) ;  /* 0x0000003c00407944 */ /* 0x000fea0003c00000 */
[----:B------:R-:W-:Y:S01]  /*0af0*/  IADD3 R13, P0, PT, RZ, -R26, RZ ;  /* 0x8000001aff0d7210 */ /* 0x000fe20007f1e0ff */
[----:B------:R-:W-:Y:S02]  /*0b00*/  IMAD.MOV.U32 R18, RZ, RZ, R20 ;  /* 0x000000ffff127224 */ /* 0x000fe400078e0014 */
[----:B------:R-:W-:Y:S02]  /*0b10*/  IMAD.MOV.U32 R36, RZ, RZ, R26 ;  /* 0x000000ffff247224 */ /* 0x000fe400078e001a */
[----:B------:R-:W-:Y:S02]  /*0b20*/  IMAD.X R11, RZ, RZ, ~R27, P0 ;  /* 0x000000ffff0b7224 */ /* 0x000fe400000e0e1b */
[----:B------:R-:W-:-:S04]  /*0b30*/  IMAD.WIDE.U32 R18, R32, R13, R18 ;  /* 0x0000000d20127225 */ /* 0x000fc800078e0012 */
[----:B------:R-:W-:Y:S02]  /*0b40*/  IMAD R11, R11, R32, RZ ;  /* 0x000000200b0b7224 */ /* 0x000fe400078e02ff */
[----:B------:R-:W-:Y:S02]  /*0b50*/  IMAD.MOV.U32 R37, RZ, RZ, R27 ;  /* 0x000000ffff257224 */ /* 0x000fe400078e001b */
[----:B------:R-:W-:-:S05]  /*0b60*/  IMAD R11, R33, R13, R11 ;  /* 0x0000000d210b7224 */ /* 0x000fca00078e020b */
[----:B------:R-:W-:-:S07]  /*0b70*/  IADD3 R11, PT, PT, R19, R11, RZ ;  /* 0x0000000b130b7210 */ /* 0x000fce0007ffe0ff */
.L_x_315:
[----:B------:R-:W-:Y:S05]  /*0b80*/  BSYNC.RECONVERGENT B0 ;  /* 0x0000000000007941 */ /* 0x000fea0003800200 */
.L_x_313:
        /* <DEDUP_REMOVED lines=19> */
[----:B0-----:R-:W-:Y:S01]  /*0cc0*/  IADD3 R10, PT, PT, R13, 0xffffffe, RZ ;  /* 0x0ffffffe0d0a7810 */ /* 0x001fe20007ffe0ff */
[----:B------:R-:W-:-:S05]  /*0cd0*/  IMAD.MOV.U32 R13, RZ, RZ, RZ ;  /* 0x000000ffff0d7224 */ /* 0x000fca00078e00ff */
        /* <DEDUP_REMOVED lines=17> */
.L_x_317:
[----:B------:R-:W-:Y:S01]  /*0df0*/  IMAD.MOV.U32 R26, RZ, RZ, R36 ;  /* 0x000000ffff1a7224 */ /* 0x000fe200078e0024 */
[----:B------:R-:W-:Y:S01]  /*0e00*/  MOV R19, R37 ;  /* 0x0000002500137202 */ /* 0x000fe20000000f00 */
[----:B------:R-:W-:Y:S01]  /*0e10*/  IMAD.MOV.U32 R18, RZ, RZ, R32 ;  /* 0x000000ffff127224 */ /* 0x000fe200078e0020 */
[----:B------:R-:W-:Y:S01]  /*0e20*/  MOV R10, 0xe50 ;  /* 0x00000e50000a7802 */ /* 0x000fe20000000f00 */
[----:B------:R-:W-:-:S07]  /*0e30*/  IMAD.MOV.U32 R11, RZ, RZ, R33 ;  /* 0x000000ffff0b7224 */ /* 0x000fce00078e0021 */
[----:B------:R-:W-:Y:S05]  /*0e40*/  CALL.REL.NOINC `($__internal_9_$__cuda_sm20_div_s64) ;  /* 0x0000003800687944 */ /* 0x000fea0003c00000 */
[----:B------:R-:W-:Y:S01]  /*0e50*/  IADD3 R19, P0, PT, RZ, -R26, RZ ;  /* 0x8000001aff137210 */ /* 0x000fe20007f1e0ff */
[----:B------:R-:W-:Y:S02]  /*0e60*/  IMAD.MOV.U32 R10, RZ, RZ, R36 ;  /* 0x000000ffff0a7224 */ /* 0x000fe400078e0024 */
[----:B------:R-:W-:Y:S01]  /*0e70*/  IMAD.MOV.U32 R11, RZ, RZ, R37 ;  /* 0x000000ffff0b7224 */ /* 0x000fe200078e0025 */
[-C--:B------:R-:W-:Y:S01]  /*0e80*/  IADD3.X R13, PT, PT, RZ, ~R27.reuse, RZ, P0, !PT ;  /* 0x8000001bff0d7210 */ /* 0x080fe200007fe4ff */
[----:B------:R-:W-:Y:S01]  /*0e90*/  IMAD.MOV.U32 R36, RZ, RZ, R26 ;  /* 0x000000ffff247224 */ /* 0x000fe200078e001a */
[----:B------:R-:W-:Y:S01]  /*0ea0*/  MOV R37, R27 ;  /* 0x0000001b00257202 */ /* 0x000fe20000000f00 */
[----:B------:R-:W-:-:S04]  /*0eb0*/  IMAD.WIDE.U32 R10, R32, R19, R10 ;  /* 0x00000013200a7225 */ /* 0x000fc800078e000a */
[----:B------:R-:W-:-:S04]  /*0ec0*/  IMAD R13, R13, R32, RZ ;  /* 0x000000200d0d7224 */ /* 0x000fc800078e02ff */
[----:B------:R-:W-:Y:S01]  /*0ed0*/  IMAD R13, R33, R19, R13 ;  /* 0x00000013210d7224 */ /* 0x000fe200078e020d */
[----:B------:R-:W-:-:S03]  /*0ee0*/  MOV R19, R10 ;  /* 0x0000000a00137202 */ /* 0x000fc60000000f00 */
[----:B------:R-:W-:-:S07]  /*0ef0*/  IMAD.IADD R13, R11, 0x1, R13 ;  /* 0x000000010b0d7824 */ /* 0x000fce00078e020d */
.L_x_318:
[----:B------:R-:W-:Y:S05]  /*0f00*/  BSYNC.RECONVERGENT B0 ;  /* 0x0000000000007941 */ /* 0x000fea0003800200 */
.L_x_316:
[----:B------:R-:W-:Y:S01]  /*0f10*/  VIADD R24, R8, 0x1 ;  /* 0x0000000108187836 */ /* 0x000fe20000000000 */
[----:B------:R-:W-:Y:S01]  /*0f20*/  UMOV UR4, 0x340 ;  /* 0x0000034000047882 */ /* 0x000fe20000000000 */
[----:B------:R0:W1:Y:S01]  /*0f30*/  LDC.64 R10, c[0x0][R20+0x450] ;  /* 0x00011400140a7b82 */ /* 0x0000620000000a00 */
[----:B------:R-:W-:Y:S02]  /*0f40*/  BSSY.RECONVERGENT B0, `(.L_x_319) ;  /* 0x0000034000007945 */ /* 0x000fe40003800200 */
[----:B------:R-:W-:-:S05]  /*0f50*/  LEA R24, R24, UR4, 0x3 ;  /* 0x0000000418187c11 */ /* 0x000fca000f8e18ff */
[----:B------:R-:W2:Y:S01]  /*0f60*/  LDC.64 R32, c[0x0][R24+0x388] ;  /* 0x0000e20018207b82 */ /* 0x000ea20000000a00 */
[----:B0-----:R-:W-:Y:S02]  /*0f70*/  IMAD.MOV.U32 R20, RZ, RZ, R34 ;  /* 0x000000ffff147224 */ /* 0x001fe400078e0022 */
        /* <DEDUP_REMOVED lines=28> */
[----:B------:R-:W-:Y:S02]  /*1140*/  IMAD R13, R32, R13, R36 ;  /* 0x0000000d200d7224 */ /* 0x000fe400078e0224 */
[----:B------:R-:W-:Y:S01]  /*1150*/  IMAD.MOV.U32 R36, RZ, RZ, R18 ;  /* 0x000000ffff247224 */ /* 0x000fe200078e0012 */
[----:B------:R-:W-:Y:S06]  /*1160*/  BRA `(.L_x_321) ;  /* 0x0000000000447947 */ /* 0x000fec0003800000 */
.L_x_320:
[----:B------:R-:W-:Y:S01]  /*1170*/  MOV R26, R36 ;  /* 0x00000024001a7202 */ /* 0x000fe20000000f00 */
[----:B------:R-:W-:Y:S01]  /*1180*/  IMAD.MOV.U32 R19, RZ, RZ, R37 ;  /* 0x000000ffff137224 */ /* 0x000fe200078e0025 */
[----:B------:R-:W-:Y:S01]  /*1190*/  MOV R11, R33 ;  /* 0x00000021000b7202 */ /* 0x000fe20000000f00 */
[----:B------:R-:W-:Y:S01]  /*11a0*/  IMAD.MOV.U32 R18, RZ, RZ, R32 ;  /* 0x000000ffff127224 */ /* 0x000fe200078e0020 */
[----:B------:R-:W-:-:S07]  /*11b0*/  MOV R10, 0x11d0 ;  /* 0x000011d0000a7802 */ /* 0x000fce0000000f00 */
[----:B------:R-:W-:Y:S05]  /*11c0*/  CALL.REL.NOINC `($__internal_9_$__cuda_sm20_div_s64) ;  /* 0x0000003400887944 */ /* 0x000fea0003c00000 */
[-C--:B------:R-:W-:Y:S01]  /*11d0*/  IADD3 R19, P0, PT, RZ, -R26.reuse, RZ ;  /* 0x8000001aff137210 */ /* 0x080fe20007f1e0ff */
        /* <DEDUP_REMOVED lines=8> */
[----:B------:R-:W-:Y:S02]  /*1260*/  IMAD.MOV.U32 R13, RZ, RZ, R10 ;  /* 0x000000ffff0d7224 */ /* 0x000fe400078e000a */
[----:B------:R-:W-:-:S07]  /*1270*/  IMAD.IADD R11, R11, 0x1, R33 ;  /* 0x000000010b0b7824 */ /* 0x000fce00078e0221 */
.L_x_321:
[----:B------:R-:W-:Y:S05]  /*1280*/  BSYNC.RECONVERGENT B0 ;  /* 0x0000000000007941 */ /* 0x000fea0003800200 */
.L_x_319:
        /* <DEDUP_REMOVED lines=18> */
[----:B0-----:R-:W-:Y:S01]  /*13b0*/  VIADD R10, R13, 0xffffffe ;  /* 0x0ffffffe0d0a7836 */ /* 0x001fe20000000000 */
[----:B------:R-:W-:-:S05]  /*13c0*/  MOV R13, RZ ;  /* 0x000000ff000d7202 */ /* 0x000fca0000000f00 */
        /* <DEDUP_REMOVED lines=17> */
.L_x_323:
        /* <DEDUP_REMOVED lines=17> */
.L_x_324:
[----:B------:R-:W-:Y:S05]  /*15f0*/  BSYNC.RECONVERGENT B0 ;  /* 0x0000000000007941 */ /* 0x000fea0003800200 */
.L_x_322:
        /* <DEDUP_REMOVED lines=38> */
.L_x_326:
[----:B------:R-:W-:Y:S01]  /*1860*/  IMAD.MOV.U32 R26, RZ, RZ, R36 ;  /* 0x000000ffff1a7224 */ /* 0x000fe200078e0024 */
[----:B------:R-:W-:Y:S01]  /*1870*/  MOV R18, R32 ;  /* 0x0000002000127202 */ /* 0x000fe20000000f00 */
[----:B------:R-:W-:Y:S01]  /*1880*/  IMAD.MOV.U32 R19, RZ, RZ, R37 ;  /* 0x000000ffff137224 */ /* 0x000fe200078e0025 */
[----:B------:R-:W-:Y:S01]  /*1890*/  MOV R10, 0x18c0 ;  /* 0x000018c0000a7802 */ /* 0x000fe20000000f00 */
[----:B------:R-:W-:-:S07]  /*18a0*/  IMAD.MOV.U32 R11, RZ, RZ, R33 ;  /* 0x000000ffff0b7224 */ /* 0x000fce00078e0021 */
[----:B------:R-:W-:Y:S05]  /*18b0*/  CALL.REL.NOINC `($__internal_9_$__cuda_sm20_div_s64) ;  /* 0x0000002c00cc7944 */ /* 0x000fea0003c00000 */
        /* <DEDUP_REMOVED lines=8> */
[----:B------:R-:W-:-:S04]  /*1940*/  IMAD R13, R33, R19, R13 ;  /* 0x00000013210d7224 */ /* 0x000fc800078e020d */
[----:B------:R-:W-:-:S07]  /*1950*/  IMAD.IADD R11, R11, 0x1, R13 ;  /* 0x000000010b0b7824 */ /* 0x000fce00078e020d */
.L_x_327:
[----:B------:R-:W-:Y:S05]  /*1960*/  BSYNC.RECONVERGENT B0 ;  /* 0x0000000000007941 */ /* 0x000fea0003800200 */
.L_x_325:
        /* <DEDUP_REMOVED lines=32> */
[----:B------:R-:W-:Y:S01]  /*1b70*/  @P1 VIADD R11, R11, 0x1 ;  /* 0x000000010b0b1836 */ /* 0x000fe20000000000 */
[----:B------:R-:W-:-:S04]  /*1b80*/  @!P3 LOP3.LUT R11, RZ, R32, RZ, 0x33, !PT ;  /* 0x00000020ff0bb212 */ /* 0x000fc800078e33ff */
[----:B------:R-:W-:-:S05]  /*1b90*/  IADD3 R19, PT, PT, -R11, RZ, RZ ;  /* 0x000000ff0b137210 */ /* 0x000fca0007ffe1ff */
[----:B------:R-:W-:Y:S02]  /*1ba0*/  IMAD R19, R32, R19, R36 ;  /* 0x0000001320137224 */ /* 0x000fe400078e0224 */
[----:B------:R-:W-:Y:S01]  /*1bb0*/  IMAD.MOV.U32 R36, RZ, RZ, R11 ;  /* 0x000000ffff247224 */ /* 0x000fe200078e000b */
[----:B------:R-:W-:Y:S06]  /*1bc0*/  BRA `(.L_x_330) ;  /* 0x0000000000447947 */ /* 0x000fec0003800000 */
.L_x_329:
        /* <DEDUP_REMOVED lines=9> */
[----:B------:R-:W-:Y:S02]  /*1c60*/  IMAD.MOV.U32 R36, RZ, RZ, R26 ;  /* 0x000000ffff247224 */ /* 0x000fe400078e001a */
[----:B------:R-:W-:Y:S02]  /*1c70*/  IMAD.X R13, RZ, RZ, ~R27, P0 ;  /* 0x000000ffff0d7224 */ /* 0x000fe400000e0e1b */
[----:B------:R-:W-:-:S04]  /*1c80*/  IMAD.WIDE.U32 R10, R32, R19, R10 ;  /* 0x00000013200a7225 */ /* 0x000fc800078e000a */
[----:B------:R-:W-:Y:S02]  /*1c90*/  IMAD R13, R13, R32, RZ ;  /* 0x000000200d0d7224 */ /* 0x000fe400078e02ff */
[----:B------:R-:W-:Y:S02]  /*1ca0*/  IMAD.MOV.U32 R37, RZ, RZ, R27 ;  /* 0x000000ffff257224 */ /* 0x000fe400078e001b */
[----:B------:R-:W-:Y:S02]  /*1cb0*/  IMAD R13, R33, R19, R13 ;  /* 0x00000013210d7224 */ /* 0x000fe400078e020d */
[----:B------:R-:W-:-:S03]  /*1cc0*/  IMAD.MOV.U32 R19, RZ, RZ, R10 ;  /* 0x000000ffff137224 */ /* 0x000fc600078e000a */
[----:B------:R-:W-:-:S07]  /*1cd0*/  IADD3 R13, PT, PT, R11, R13, RZ ;  /* 0x0000000d0b0d7210 */ /* 0x000fce0007ffe0ff */
.L_x_330:
[----:B------:R-:W-:Y:S05]  /*1ce0*/  BSYNC.RECONVERGENT B0 ;  /* 0x0000000000007941 */ /* 0x000fea0003800200 */
.L_x_328:
[----:B------:R-:W-:Y:S01]  /*1cf0*/  IADD3 R30, PT, PT, R8, -0x3, RZ ;  /* 0xfffffffd081e7810 */ /* 0x000fe20007ffe0ff */
[----:B------:R-:W-:Y:S01]  /*1d00*/  UMOV UR4, 0x340 ;  /* 0x0000034000047882 */ /* 0x000fe20000000000 */
[----:B------:R0:W1:Y:S01]  /*1d10*/  LDC.64 R10, c[0x0][R20+0x450] ;  /* 0x00011400140a7b82 */ /* 0x0000620000000a00 */
[----:B------:R-:W-:Y:S01]  /*1d20*/  BSSY.RECONVERGENT B0, `(.L_x_331) ;  /* 0x0000033000007945 */ /* 0x000fe20003800200 */
[----:B------:R-:W-:-:S06]  /*1d30*/  LEA R30, R30, UR4, 0x3 ;  /* 0x000000041e1e7c11 */ /* 0x000fcc000f8e18ff */
[----:B------:R-:W2:Y:S01]  /*1d40*/  LDC.64 R32, c[0x0][R30+0x388] ;  /* 0x0000e2001e207b82 */ /* 0x000ea20000000a00 */
[----:B0-----:R-:W-:Y:S02]  /*1d50*/  IMAD.MOV.U32 R20, RZ, RZ, R34 ;  /* 0x000000ffff147224 */ /* 0x001fe400078e0022 */
        /* <DEDUP_REMOVED lines=31> */
.L_x_332:
        /* <DEDUP_REMOVED lines=9> */
[----:B------:R-:W-:Y:S01]  /*1fe0*/  IADD3.X R13, PT, PT, RZ, ~R27, RZ, P0, !PT ;  /* 0x8000001bff0d7210 */ /* 0x000fe200007fe4ff */
[----:B------:R-:W-:-:S04]  /*1ff0*/  IMAD.WIDE.U32 R10, R32, R19, R10 ;  /* 0x00000013200a7225 */ /* 0x000fc800078e000a */
[----:B------:R-:W-:Y:S02]  /*2000*/  IMAD R13, R13, R32, RZ ;  /* 0x000000200d0d7224 */ /* 0x000fe400078e02ff */
[----:B------:R-:W-:Y:S02]  /*2010*/  IMAD.MOV.U32 R32, RZ, RZ, R26 ;  /* 0x000000ffff207224 */ /* 0x000fe400078e001a */
[----:B------:R-:W-:Y:S02]  /*2020*/  IMAD R13, R33, R19, R13 ;  /* 0x00000013210d7224 */ /* 0x000fe400078e020d */
[----:B------:R-:W-:-:S03]  /*2030*/  IMAD.MOV.U32 R33, RZ, RZ, R27 ;  /* 0x000000ffff217224 */ /* 0x000fc600078e001b */
[----:B------:R-:W-:-:S07]  /*2040*/  IADD3 R11, PT, PT, R11, R13, RZ ;  /* 0x0000000d0b0b7210 */ /* 0x000fce0007ffe0ff */
.L_x_333:
[----:B------:R-:W-:Y:S05]  /*2050*/  BSYNC.RECONVERGENT B0 ;  /* 0x0000000000007941 */ /* 0x000fea0003800200 */
.L_x_331:
        /* <DEDUP_REMOVED lines=16> */
[----:B------:R-:W-:-:S06]  /*2160*/  ISETP.NE.U32.AND P3, PT, R20, RZ, PT ;  /* 0x000000ff1400720c */ /* 0x000fcc0003f65070 */
[----:B0-----:R-:W0:Y:S02]  /*2170*/  MUFU.RCP R13, R13 ;  /* 0x0000000d000d7308 */ /* 0x001e240000001000 */
[----:B0-----:R-:W-:Y:S01]  /*2180*/  IADD3 R10, PT, PT, R13, 0xffffffe, RZ ;  /* 0x0ffffffe0d0a7810 */ /* 0x001fe20007ffe0ff */
[----:B------:R-:W-:-:S05]  /*2190*/  HFMA2 R13, -RZ, RZ, 0, 0 ;  /* 0x00000000ff0d7431 */ /* 0x000fca00000001ff */
        /* <DEDUP_REMOVED lines=15> */
[----:B------:R-:W-:Y:S02]  /*2290*/  IMAD R10, R20, R21, R32 ;  /* 0x00000015140a7224 */ /* 0x000fe400078e0220 */
[----:B------:R-:W-:Y:S01]  /*22a0*/  IMAD.MOV.U32 R20, RZ, RZ, R11 ;  /* 0x000000ffff147224 */ /* 0x000fe200078e000b */
[----:B------:R-:W-:Y:S06]  /*22b0*/  BRA `(.L_x_336) ;  /* 0x0000000000407947 */ /* 0x000fec0003800000 */
.L_x_335:
        /* <DEDUP_REMOVED lines=11> */
[----:B------:R-:W-:Y:S01]  /*2370*/  IMAD R13, R13, R20, RZ ;  /* 0x000000140d0d7224 */ /* 0x000fe200078e02ff */
[----:B------:R-:W-:-:S03]  /*2380*/  MOV R20, R26 ;  /* 0x0000001a00147202 */ /* 0x000fc60000000f00 */
[----:B------:R-:W-:Y:S02]  /*2390*/  IMAD R13, R21, R19, R13 ;  /* 0x00000013150d7224 */ /* 0x000fe400078e020d */
[----:B------:R-:W-:Y:S02]  /*23a0*/  IMAD.MOV.U32 R19, RZ, RZ, R27 ;  /* 0x000000ffff137224 */ /* 0x000fe400078e001b */
[----:B------:R-:W-:-:S07]  /*23b0*/  IMAD.IADD R13, R11, 0x1, R13 ;  /* 0x000000010b0d7824 */ /* 0x000fce00078e020d */
.L_x_336:
[----:B------:R-:W-:Y:S05]  /*23c0*/  BSYNC.RECONVERGENT B0 ;  /* 0x0000000000007941 */ /* 0x000fea0003800200 */
.L_x_334:
[----:B------:R-:W0:Y:S01]  /*23d0*/  LDC.64 R24, c[0x0][R24+0x450] ;  /* 0x0001140018187b82 */ /* 0x000e220000000a00 */
[----:B------:R-:W-:Y:S01]  /*23e0*/  MOV R28, R34 ;  /* 0x00000022001c7202 */ /* 0x000fe20000000f00 */
[----:B------:R-:W-:Y:S02]  /*23f0*/  VIADD R8, R8, 0xfffffff8 ;  /* 0xfffffff808087836 */ /* 0x000fe40000000000 */
[-C--:B0-----:R-:W-:Y:S02]  /*2400*/  IMAD R11, R25, R10.reuse, RZ ;  /* 0x0000000a190b7224 */ /* 0x081fe400078e02ff */
[----:B------:R-:W-:-:S04]  /*2410*/  IMAD.WIDE.U32 R30, R24, R10, R28 ;  /* 0x0000000a181e7225 */ /* 0x000fc800078e001c */
[----:B------:R-:W-:-:S04]  /*2420*/  IMAD R11, R24, R13, R11 ;  /* 0x0000000d180b7224 */ /* 0x000fc800078e020b */
[----:B------:R-:W-:Y:S01]  /*2430*/  IMAD.IADD R21, R31, 0x1, R11 ;  /* 0x000000011f157824 */ /* 0x000fe200078e020b */
[----:B------:R-:W-:Y:S06]  /*2440*/  @P2 BRA `(.L_x_337) ;  /* 0xffffffe400102947 */ /* 0x000fec000383ffff */
[----:B------:R-:W-:-:S07]  /*2450*/  IADD3 R24, PT, PT, R8, 0x4, RZ ;  /* 0x0000000408187810 */ /* 0x000fce0007ffe0ff */
.L_x_312:
        /* <DEDUP_REMOVED lines=33> */
[----:B------:R-:W-:Y:S01]  /*2670*/  IMAD R37, R32, R37, R20 ;  /* 0x0000002520257224 */ /* 0x000fe200078e0214 */
[----:B------:R-:W-:Y:S06]  /*2680*/  BRA `(.L_x_341) ;  /* 0x00000000003c7947 */ /* 0x000fec0003800000 */
.L_x_340:
[----:B------:R-:W-:Y:S01]  /*2690*/  MOV R26, R20 ;  /* 0x00000014001a7202 */ /* 0x000fe20000000f00 */
[----:B------:R-:W-:Y:S01]  /*26a0*/  IMAD.MOV.U32 R18, RZ, RZ, R32 ;  /* 0x000000ffff127224 */ /* 0x000fe200078e0020 */
[----:B------:R-:W-:Y:S01]  /*26b0*/  MOV R10, 0x26e0 ;  /* 0x000026e0000a7802 */ /* 0x000fe20000000f00 */
[----:B------:R-:W-:-:S07]  /*26c0*/  IMAD.MOV.U32 R11, RZ, RZ, R33 ;  /* 0x000000ffff0b7224 */ /* 0x000fce00078e0021 */
[----:B------:R-:W-:Y:S05]  /*26d0*/  CALL.REL.NOINC `($__internal_9_$__cuda_sm20_div_s64) ;  /* 0x0000002000447944 */ /* 0x000fea0003c00000 */
[----:B------:R-:W-:Y:S01]  /*26e0*/  IADD3 R13, P0, PT, RZ, -R26, RZ ;  /* 0x8000001aff0d7210 */ /* 0x000fe20007f1e0ff */
[----:B------:R-:W-:Y:S01]  /*26f0*/  IMAD.MOV.U32 R18, RZ, RZ, R20 ;  /* 0x000000ffff127224 */ /* 0x000fe200078e0014 */
[-C--:B------:R-:W-:Y:S01]  /*2700*/  MOV R35, R27.reuse ;  /* 0x0000001b00237202 */ /* 0x080fe20000000f00 */
[----:B------:R-:W-:Y:S01]  /*2710*/  IMAD.MOV.U32 R34, RZ, RZ, R26 ;  /* 0x000000ffff227224 */ /* 0x000fe200078e001a */
[----:B------:R-:W-:Y:S01]  /*2720*/  IADD3.X R9, PT, PT, RZ, ~R27, RZ, P0, !PT ;  /* 0x8000001bff097210 */ /* 0x000fe200007fe4ff */
[----:B------:R-:W-:-:S04]  /*2730*/  IMAD.WIDE.U32 R10, R32, R13, R18 ;  /* 0x0000000d200a7225 */ /* 0x000fc800078e0012 */
[----:B------:R-:W-:Y:S02]  /*2740*/  IMAD R9, R9, R32, RZ ;  /* 0x0000002009097224 */ /* 0x000fe400078e02ff */
[----:B------:R-:W-:Y:S02]  /*2750*/  IMAD.MOV.U32 R37, RZ, RZ, R10 ;  /* 0x000000ffff257224 */ /* 0x000fe400078e000a */
[----:B------:R-:W-:-:S05]  /*2760*/  IMAD R9, R33, R13, R9 ;  /* 0x0000000d21097224 */ /* 0x000fca00078e0209 */
[----:B------:R-:W-:-:S07]  /*2770*/  IADD3 R13, PT, PT, R11, R9, RZ ;  /* 0x000000090b0d7210 */ /* 0x000fce0007ffe0ff */
.L_x_341:
[----:B------:R-:W-:Y:S05]  /*2780*/  BSYNC.RECONVERGENT B0 ;  /* 0x0000000000007941 */ /* 0x000fea0003800200 */
.L_x_339:
        /* <DEDUP_REMOVED lines=38> */
.L_x_343:
[----:B------:R-:W-:Y:S01]  /*29f0*/  IMAD.MOV.U32 R26, RZ, RZ, R34 ;  /* 0x000000ffff1a7224 */ /* 0x000fe200078e0022 */
[----:B------:R-:W-:Y:S01]  /*2a00*/  MOV R19, R35 ;  /* 0x0000002300137202 */ /* 0x000fe20000000f00 */
[----:B------:R-:W-:Y:S01]  /*2a10*/  IMAD.MOV.U32 R18, RZ, RZ, R32 ;  /* 0x000000ffff127224 */ /* 0x000fe200078e0020 */
[----:B------:R-:W-:Y:S02]  /*2a20*/  MOV R11, R33 ;  /* 0x00000021000b7202 */ /* 0x000fe40000000f00 */
[----:B------:R-:W-:-:S07]  /*2a30*/  MOV R10, 0x2a50 ;  /* 0x00002a50000a7802 */ /* 0x000fce0000000f00 */
        /* <DEDUP_REMOVED lines=12> */
.L_x_344:
[----:B------:R-:W-:Y:S05]  /*2b00*/  BSYNC.RECONVERGENT B0 ;  /* 0x0000000000007941 */ /* 0x000fea0003800200 */
.L_x_342:
        /* <DEDUP_REMOVED lines=38> */
.L_x_346:
[----:B------:R-:W-:Y:S01]  /*2d70*/  MOV R26, R34 ;  /* 0x00000022001a7202 */ /* 0x000fe20000000f00 */
[----:B------:R-:W-:Y:S01]  /*2d80*/  IMAD.MOV.U32 R19, RZ, RZ, R35 ;  /* 0x000000ffff137224 */ /* 0x000fe200078e0023 */
[----:B------:R-:W-:Y:S01]  /*2d90*/  MOV R18, R32 ;  /* 0x0000002000127202 */ /* 0x000fe20000000f00 */
[----:B------:R-:W-:Y:S01]  /*2da0*/  IMAD.MOV.U32 R11, RZ, RZ, R33 ;  /* 0x000000ffff0b7224 */ /* 0x000fe200078e0021 */
[----:B------:R-:W-:-:S07]  /*2db0*/  MOV R10, 0x2dd0 ;  /* 0x00002dd0000a7802 */ /* 0x000fce0000000f00 */
[----:B------:R-:W-:Y:S05]  /*2dc0*/  CALL.REL.NOINC `($__internal_9_$__cuda_sm20_div_s64) ;  /* 0x0000001800887944 */ /* 0x000fea0003c00000 */
        /* <DEDUP_REMOVED lines=11> */
.L_x_347:
[----:B------:R-:W-:Y:S05]  /*2e80*/  BSYNC.RECONVERGENT B0 ;  /* 0x0000000000007941 */ /* 0x000fea0003800200 */
.L_x_345:
        /* <DEDUP_REMOVED lines=19> */
[----:B------:R-:W-:-:S05]  /*2fc0*/  IMAD.MOV.U32 R13, RZ, RZ, RZ ;  /* 0x000000ffff0d7224 */ /* 0x000fca00078e00ff */
[----:B------:R0:W1:Y:S02]  /*2fd0*/  F2I.FTZ.U32.TRUNC.NTZ R11, R10 ;  /* 0x0000000a000b7305 */ /* 0x000064000021f000 */
[----:B0-----:R-:W-:Y:S02]  /*2fe0*/  HFMA2 R10, -RZ, RZ, 0, 0 ;  /* 0x00000000ff0a7431 */ /* 0x001fe400000001ff */
[----:B-1----:R-:W-:-:S04]  /*2ff0*/  IMAD R19, R19, R11, RZ ;  /* 0x0000000b13137224 */ /* 0x002fc800078e02ff */
        /* <DEDUP_REMOVED lines=14> */
.L_x_349:
        /* <DEDUP_REMOVED lines=10> */
[----:B------:R-:W-:Y:S01]  /*3180*/  IADD3.X R13, PT, PT, RZ, ~R27, RZ, P0, !PT ;  /* 0x8000001bff0d7210 */ /* 0x000fe200007fe4ff */
[----:B------:R-:W-:-:S04]  /*3190*/  IMAD.WIDE.U32 R10, R32, R19, R10 ;  /* 0x00000013200a7225 */ /* 0x000fc800078e000a */
[----:B------:R-:W-:Y:S01]  /*31a0*/  IMAD R13, R13, R32, RZ ;  /* 0x000000200d0d7224 */ /* 0x000fe200078e02ff */
[----:B------:R-:W-:-:S03]  /*31b0*/  MOV R31, R10 ;  /* 0x0000000a001f7202 */ /* 0x000fc60000000f00 */
[----:B------:R-:W-:Y:S01]  /*31c0*/  IMAD R13, R33, R19, R13 ;  /* 0x00000013210d7224 */ /* 0x000fe200078e020d */
[----:B------:R-:W-:-:S03]  /*31d0*/  MOV R19, R27 ;  /* 0x0000001b00137202 */ /* 0x000fc60000000f00 */
[----:B------:R-:W-:-:S07]  /*31e0*/  IMAD.IADD R13, R11, 0x1, R13 ;  /* 0x000000010b0d7824 */ /* 0x000fce00078e020d */
.L_x_350:
[----:B------:R-:W-:Y:S05]  /*31f0*/  BSYNC.RECONVERGENT B0 ;  /* 0x0000000000007941 */ /* 0x000fea0003800200 */
.L_x_348:
[----:B------:R0:W1:Y:S02]  /*3200*/  LDC.64 R10, c[0x0][R8+0x450] ;  /* 0x00011400080a7b82 */ /* 0x0000640000000a00 */
[----:B0-----:R-:W-:Y:S02]  /*3210*/  IMAD.MOV.U32 R8, RZ, RZ, R36 ;  /* 0x000000ffff087224 */ /* 0x001fe400078e0024 */
[-C--:B-1----:R-:W-:Y:S02]  /*3220*/  IMAD R11, R11, R31.reuse, RZ ;  /* 0x0000001f0b0b7224 */ /* 0x082fe400078e02ff */
[----:B------:R-:W-:-:S04]  /*3230*/  IMAD.WIDE.U32 R30, R10, R31, R8 ;  /* 0x0000001f0a1e7225 */ /* 0x000fc800078e0008 */
[----:B------:R-:W-:-:S05]  /*3240*/  IMAD R11, R10, R13, R11 ;  /* 0x0000000d0a0b7224 */ /* 0x000fca00078e020b */
[----:B------:R-:W-:-:S07]  /*3250*/  IADD3 R21, PT, PT, R31, R11, RZ ;  /* 0x0000000b1f157210 */ /* 0x000fce0007ffe0ff */
.L_x_338:
[----:B------:R-:W-:-:S13]  /*3260*/  LOP3.LUT P0, RZ, R4, 0x3, RZ, 0xc0, !PT ;  /* 0x0000000304ff7812 */ /* 0x000fda000780c0ff */
[----:B------:R-:W-:Y:S05]  /*3270*/  @!P0 BRA `(.L_x_311) ;  /* 0x00000008009c8947 */ /* 0x000fea0003800000 */
[----:B------:R-:W-:-:S04]  /*3280*/  LOP3.LUT R8, R4, 0x3, RZ, 0xc0, !PT ;  /* 0x0000000304087812 */ /* 0x000fc800078ec0ff */
        /* <DEDUP_REMOVED lines=33> */
.L_x_353:
[----:B------:R-:W-:Y:S01]  /*34a0*/  MOV R26, R20 ;  /* 0x00000014001a7202 */ /* 0x000fe20000000f00 */
[----:B------:R-:W-:Y:S01]  /*34b0*/  IMAD.MOV.U32 R18, RZ, RZ, R32 ;  /* 0x000000ffff127224 */ /* 0x000fe200078e0020 */
[----:B------:R-:W-:Y:S02]  /*34c0*/  MOV R11, R33 ;  /* 0x00000021000b7202 */ /* 0x000fe40000000f00 */
[----:B------:R-:W-:-:S07]  /*34d0*/  MOV R10, 0x34f0 ;  /* 0x000034f0000a7802 */ /* 0x000fce0000000f00 */
[----:B------:R-:W-:Y:S05]  /*34e0*/  CALL.REL.NOINC `($__internal_9_$__cuda_sm20_div_s64) ;  /* 0x0000001000c07944 */ /* 0x000fea0003c00000 */
        /* <DEDUP_REMOVED lines=9> */
[----:B------:R-:W-:-:S07]  /*3580*/  IADD3 R13, PT, PT, R11, R13, RZ ;  /* 0x0000000d0b0d7210 */ /* 0x000fce0007ffe0ff */
.L_x_354:
[----:B------:R-:W-:Y:S05]  /*3590*/  BSYNC.RECONVERGENT B0 ;  /* 0x0000000000007941 */ /* 0x000fea0003800200 */
.L_x_352:
        /* <DEDUP_REMOVED lines=37> */
.L_x_356:
        /* <DEDUP_REMOVED lines=11> */
[----:B------:R-:W-:Y:S02]  /*38a0*/  IMAD.MOV.U32 R19, RZ, RZ, R27 ;  /* 0x000000ffff137224 */ /* 0x000fe400078e001b */
[----:B------:R-:W-:-:S04]  /*38b0*/  IMAD.WIDE.U32 R10, R32, R13, R10 ;  /* 0x0000000d200a7225 */ /* 0x000fc800078e000a */
[----:B------:R-:W-:-:S04]  /*38c0*/  IMAD R9, R9, R32, RZ ;  /* 0x0000002009097224 */ /* 0x000fc800078e02ff */
[----:B------:R-:W-:-:S05]  /*38d0*/  IMAD R9, R33, R13, R9 ;  /* 0x0000000d21097224 */ /* 0x000fca00078e0209 */
[----:B------:R-:W-:-:S07]  /*38e0*/  IADD3 R11, PT, PT, R11, R9, RZ ;  /* 0x000000090b0b7210 */ /* 0x000fce0007ffe0ff */
.L_x_357:
[----:B------:R-:W-:Y:S05]  /*38f0*/  BSYNC.RECONVERGENT B0 ;  /* 0x0000000000007941 */ /* 0x000fea0003800200 */
.L_x_355:
[----:B------:R-:W0:Y:S01]  /*3900*/  LDC.64 R8, c[0x0][R8+0x450] ;  /* 0x0001140008087b82 */ /* 0x000e220000000a00 */
[----:B------:R-:W-:Y:S01]  /*3910*/  MOV R30, R36 ;  /* 0x00000024001e7202 */ /* 0x000fe20000000f00 */
[----:B------:R-:W-:Y:S02]  /*3920*/  IMAD.MOV.U32 R31, RZ, RZ, R21 ;  /* 0x000000ffff1f7224 */ /* 0x000fe400078e0015 */
[-C--:B0-----:R-:W-:Y:S02]  /*3930*/  IMAD R9, R9, R10.reuse, RZ ;  /* 0x0000000a09097224 */ /* 0x081fe400078e02ff */
[----:B------:R-:W-:-:S04]  /*3940*/  IMAD.WIDE.U32 R30, R8, R10, R30 ;  /* 0x0000000a081e7225 */ /* 0x000fc800078e001e */
[----:B------:R-:W-:-:S05]  /*3950*/  IMAD R9, R8, R11, R9 ;  /* 0x0000000b08097224 */ /* 0x000fca00078e0209 */
[----:B------:R-:W-:-:S07]  /*3960*/  IADD3 R21, PT, PT, R31, R9, RZ ;  /* 0x000000091f157210 */ /* 0x000fce0007ffe0ff */
.L_x_351:
        /* <DEDUP_REMOVED lines=35> */
.L_x_359:
[----:B------:R-:W-:Y:S01]  /*3ba0*/  IMAD.MOV.U32 R26, RZ, RZ, R20 ;  /* 0x000000ffff1a7224 */ /* 0x000fe200078e0014 */
[----:B------:R-:W-:Y:S01]  /*3bb0*/  MOV R18, R32 ;  /* 0x0000002000127202 */ /* 0x000fe20000000f00 */
[----:B------:R-:W-:Y:S01]  /*3bc0*/  IMAD.MOV.U32 R11, RZ, RZ, R33 ;  /* 0x000000ffff0b7224 */ /* 0x000fe200078e0021 */
[----:B------:R-:W-:-:S07]  /*3bd0*/  MOV R10, 0x3bf0 ;  /* 0x00003bf0000a7802 */ /* 0x000fce0000000f00 */
[----:B------:R-:W-:Y:S05]  /*3be0*/  CALL.REL.NOINC `($__internal_9_$__cuda_sm20_div_s64) ;  /* 0x0000000c00007944 */ /* 0x000fea0003c00000 */
        /* <DEDUP_REMOVED lines=9> */
.L_x_360:
[----:B------:R-:W-:Y:S05]  /*3c80*/  BSYNC.RECONVERGENT B0 ;  /* 0x0000000000007941 */ /* 0x000fea0003800200 */
.L_x_358:
[----:B------:R-:W0:Y:S01]  /*3c90*/  LDC.64 R8, c[0x0][R8+0x450] ;  /* 0x0001140008087b82 */ /* 0x000e220000000a00 */
[----:B------:R-:W-:Y:S02]  /*3ca0*/  IMAD.MOV.U32 R31, RZ, RZ, R21 ;  /* 0x000000ffff1f7224 */ /* 0x000fe400078e0015 */
[-C--:B0-----:R-:W-:Y:S02]  /*3cb0*/  IMAD R9, R9, R10.reuse, RZ ;  /* 0x0000000a09097224 */ /* 0x081fe400078e02ff */
[----:B------:R-:W-:-:S04]  /*3cc0*/  IMAD.WIDE.U32 R30, R8, R10, R30 ;  /* 0x0000000a081e7225 */ /* 0x000fc800078e001e */
[----:B------:R-:W-:-:S05]  /*3cd0*/  IMAD R9, R8, R13, R9 ;  /* 0x0000000d08097224 */ /* 0x000fca00078e0209 */
[----:B------:R-:W-:-:S07]  /*3ce0*/  IADD3 R21, PT, PT, R31, R9, RZ ;  /* 0x000000091f157210 */ /* 0x000fce0007ffe0ff */
.L_x_311:
[----:B------:R-:W0:Y:S01]  /*3cf0*/  LDCU.64 UR4, c[0x0][0x790] ;  /* 0x0000f200ff0477ac */ /* 0x000e220008000a00 */
[----:B------:R-:W-:Y:S01]  /*3d00*/  IMAD.MOV.U32 R31, RZ, RZ, R21 ;  /* 0x000000ffff1f7224 */ /* 0x000fe200078e0015 */
[----:B------:R-:W1:Y:S01]  /*3d10*/  LDCU.64 UR8, c[0x0][0x6c0] ;  /* 0x0000d800ff0877ac */ /* 0x000e620008000a00 */
[----:B0-----:R-:W-:Y:S02]  /*3d20*/  IMAD R11, R19, UR4, RZ ;  /* 0x00000004130b7c24 */ /* 0x001fe4000f8e02ff */
[----:B------:R-:W-:-:S04]  /*3d30*/  IMAD.WIDE.U32 R8, R20, UR4, R30 ;  /* 0x0000000414087c25 */ /* 0x000fc8000f8e001e */
[----:B------:R-:W-:Y:S01]  /*3d40*/  IMAD R11, R20, UR5, R11 ;  /* 0x00000005140b7c24 */ /* 0x000fe2000f8e020b */
[----:B-1----:R-:W-:Y:S01]  /*3d50*/  LEA R10, P0, R8, UR8, 0x3 ;  /* 0x00000008080a7c11 */ /* 0x002fe2000f8018ff */
[----:B------:R-:W0:Y:S01]  /*3d60*/  LDCU.64 UR4, c[0x0][0x870] ;  /* 0x00010e00ff0477ac */ /* 0x000e220008000a00 */
[----:B------:R-:W1:Y:S02]  /*3d70*/  LDC.64 R20, c[0x0][0x868] ;  /* 0x00021a00ff147b82 */ /* 0x000e640000000a00 */
[----:B------:R-:W-:-:S04]  /*3d80*/  IADD3 R9, PT, PT, R9, R11, RZ ;  /* 0x0000000b09097210 */ /* 0x000fc80007ffe0ff */
[----:B------:R-:W-:-:S05]  /*3d90*/  LEA.HI.X R11, R8, UR9, R9, 0x3, P0 ;  /* 0x00000009080b7c11 */ /* 0x000fca00080f1c09 */
[----:B------:R-:W0:Y:S01]  /*3da0*/  LDG.E.64 R18, desc[UR6][R10.64] ;  /* 0x000000060a127981 */ /* 0x000e22000c1e1b00 */
[----:B------:R-:W-:Y:S01]  /*3db0*/  BSSY.RECONVERGENT B0, `(.L_x_361) ;  /* 0x0000027000007945 */ /* 0x000fe20003800200 */
[----:B0-----:R-:W-:-:S06]  /*3dc0*/  DSETP.GTU.AND P0, PT, R18, UR4, PT ;  /* 0x0000000412007e2a */ /* 0x001fcc000bf0c000 */
[----:B-1----:R-:W-:-:S14]  /*3dd0*/  DSETP.LTU.OR P0, PT, R18, R20, P0 ;  /* 0x000000141200722a */ /* 0x002fdc0000709400 */
[----:B------:R-:W-:Y:S05]  /*3de0*/  @P0 BRA `(.L_x_362) ;  /* 0x00000000008c0947 */ /* 0x000fea0003800000 */
[----:B------:R-:W0:Y:S01]  /*3df0*/  MUFU.RCP64H R9, R15 ;  /* 0x0000000f00097308 */ /* 0x000e220000001800 */
[----:B------:R-:W-:Y:S01]  /*3e00*/  IMAD.MOV.U32 R8, RZ, RZ, 0x1 ;  /* 0x00000001ff087424 */ /* 0x000fe200078e00ff */
[----:B------:R-:W-:Y:S01]  /*3e10*/  DADD R18, R18, -R20 ;  /* 0x0000000012127229 */ /* 0x000fe20000000814 */
[----:B------:R-:W-:Y:S07]  /*3e20*/  BSSY.RECONVERGENT B1, `(.L_x_363) ;  /* 0x0000010000017945 */ /* 0x000fee0003800200 */
[----:B------:R-:W-:-:S02]  /*3e30*/  DMUL R18, R16, R18 ;  /* 0x0000001210127228 */ /* 0x000fc40000000000 */
[----:B0-----:R-:W-:-:S08]  /*3e40*/  DFMA R10, -R14, R8, 1 ;  /* 0x3ff000000e0a742b */ /* 0x001fd00000000108 */
[----:B------:R-:W-:Y:S01]  /*3e50*/  FSETP.GEU.AND P1, PT, |R19|, 6.5827683646048100446e-37, PT ;  /* 0x036000001300780b */ /* 0x000fe20003f2e200 */
[----:B------:R-:W-:-:S08]  /*3e60*/  DFMA R10, R10, R10, R10 ;  /* 0x0000000a0a0a722b */ /* 0x000fd0000000000a */
[----:B------:R-:W-:-:S08]  /*3e70*/  DFMA R10, R8, R10, R8 ;  /* 0x0000000a080a722b */ /* 0x000fd00000000008 */
[----:B------:R-:W-:-:S08]  /*3e80*/  DFMA R8, -R14, R10, 1 ;  /* 0x3ff000000e08742b */ /* 0x000fd0000000010a */
[----:B------:R-:W-:-:S08]  /*3e90*/  DFMA R8, R10, R8, R10 ;  /* 0x000000080a08722b */ /* 0x000fd0000000000a */
[----:B------:R-:W-:-:S08]  /*3ea0*/  DMUL R10, R18, R8 ;  /* 0x00000008120a7228 */ /* 0x000fd00000000000 */
[----:B------:R-:W-:-:S08]  /*3eb0*/  DFMA R20, -R14, R10, R18 ;  /* 0x0000000a0e14722b */ /* 0x000fd00000000112 */
[----:B------:R-:W-:-:S10]  /*3ec0*/  DFMA R8, R8, R20, R10 ;  /* 0x000000140808722b */ /* 0x000fd4000000000a */
[----:B------:R-:W-:-:S05]  /*3ed0*/  FFMA R10, RZ, R15, R9 ;  /* 0x0000000fff0a7223 */ /* 0x000fca0000000009 */
[----:B------:R-:W-:-:S13]  /*3ee0*/  FSETP.GT.AND P0, PT, |R10|, 1.469367938527859385e-39, PT ;  /* 0x001000000a00780b */ /* 0x000fda0003f04200 */
[----:B------:R-:W-:Y:S05]  /*3ef0*/  @P0 BRA P1, `(.L_x_364) ;  /* 0x0000000000080947 */ /* 0x000fea0000800000 */
[----:B------:R-:W-:-:S07]  /*3f00*/  MOV R28, 0x3f20 ;  /* 0x00003f20001c7802 */ /* 0x000fce0000000f00 */
[----:B------:R-:W-:Y:S05]  /*3f10*/  CALL.REL.NOINC `($__internal_8_$__cuda_sm20_div_rn_f64_full) ;  /* 0x0000000000cc7944 */ /* 0x000fea0003c00000 */
.L_x_364:
[----:B------:R-:W-:Y:S05]  /*3f20*/  BSYNC.RECONVERGENT B1 ;  /* 0x0000000000017941 */ /* 0x000fea0003800200 */
.L_x_363:
[----:B------:R-:W0:Y:S01]  /*3f30*/  LDCU.64 UR8, c[0x0][0x860] ;  /* 0x00010c00ff0877ac */ /* 0x000e220008000a00 */
[----:B------:R-:W1:Y:S01]  /*3f40*/  F2I.F64.TRUNC R8, R8 ;  /* 0x0000000800087311 */ /* 0x000e62000030d100 */
[----:B------:R-:W2:Y:S01]  /*3f50*/  S2UR UR5, SR_CgaCtaId ;  /* 0x00000000000579c3 */ /* 0x000ea20000008800 */
[----:B------:R-:W-:Y:S01]  /*3f60*/  UMOV UR4, 0x400 ;  /* 0x0000040000047882 */ /* 0x000fe20000000000 */
[----:B-1----:R-:W-:Y:S02]  /*3f70*/  SHF.R.S32.HI R10, RZ, 0x1f, R8 ;  /* 0x0000001fff0a7819 */ /* 0x002fe40000011408 */
[----:B0-----:R-:W-:-:S04]  /*3f80*/  ISETP.NE.U32.AND P0, PT, R8, UR8, PT ;  /* 0x0000000808007c0c */ /* 0x001fc8000bf05070 */
[----:B------:R-:W-:Y:S02]  /*3f90*/  ISETP.NE.AND.EX P0, PT, R10, UR9, PT, P0 ;  /* 0x000000090a007c0c */ /* 0x000fe4000bf05300 */
[----:B------:R-:W-:Y:S01]  /*3fa0*/  IADD3 R10, PT, PT, R8, -0x1, RZ ;  /* 0xffffffff080a7810 */ /* 0x000fe20007ffe0ff */
[----:B--2---:R-:W-:-:S10]  /*3fb0*/  ULEA UR4, UR5, UR4, 0x18 ;  /* 0x0000000405047291 */ /* 0x004fd4000f8ec0ff */
[----:B------:R-:W-:-:S05]  /*3fc0*/  @P0 IMAD.MOV R10, RZ, RZ, R8 ;  /* 0x000000ffff0a0224 */ /* 0x000fca00078e0208 */
[----:B------:R-:W-:-:S07]  /*3fd0*/  LEA R13, R10, UR4, 0x3 ;  /* 0x000000040a0d7c11 */ /* 0x000fce000f8e18ff */
.L_x_365:
[----:B------:R-:W0:Y:S02]  /*3fe0*/  LDS.64 R8, [R13] ;  /* 0x000000000d087984 */ /* 0x000e240000000a00 */
[----:B0-----:R-:W-:-:S07]  /*3ff0*/  DADD R10, R8, 1 ;  /* 0x3ff00000080a7429 */ /* 0x001fce0000000000 */
[----:B------:R-:W0:Y:S02]  /*4000*/  ATOMS.CAST.SPIN.64 P0, [R13], R8, R10 ;  /* 0x000000080d00758d */ /* 0x000e24000180040a */
[----:B0-----:R-:W-:Y:S05]  /*4010*/  @!P0 BRA `(.L_x_365) ;  /* 0xfffffffc00f08947 */ /* 0x001fea000383ffff */
.L_x_362:
[----:B------:R-:W-:Y:S05]  /*4020*/  BSYNC.RECONVERGENT B0 ;  /* 0x0000000000007941 */ /* 0x000fea0003800200 */
.L_x_361:
[----:B------:R-:W0:Y:S01]  /*4030*/  LDCU UR4, c[0x0][0x370] ;  /* 0x00006e00ff0477ac */ /* 0x000e220008000800 */
[----:B------:R-:W1:Y:S01]  /*4040*/  LDCU.64 UR8, c[0x0][0x878] ;  /* 0x00010f00ff0877ac */ /* 0x000e620008000a00 */
[----:B0-----:R-:W-:-:S05]  /*4050*/  IMAD R8, R3, UR4, RZ ;  /* 0x0000000403087c24 */ /* 0x001fca000f8e02ff */
[----:B------:R-:W-:-:S04]  /*4060*/  IADD3 R5, P0, PT, R8, R5, RZ ;  /* 0x0000000508057210 */ /* 0x000fc80007f1e0ff */
[----:B------:R-:W-:Y:S02]  /*4070*/  IADD3.X R6, PT, PT, RZ, R6, RZ, P0, !PT ;  /* 0x00000006ff067210 */ /* 0x000fe400007fe4ff */
[----:B-1----:R-:W-:-:S04]  /*4080*/  ISETP.GE.U32.AND P0, PT, R5, UR8, PT ;  /* 0x0000000805007c0c */ /* 0x002fc8000bf06070 */
[----:B------:R-:W-:-:S13]  /*4090*/  ISETP.GE.AND.EX P0, PT, R6, UR9, PT, P0 ;  /* 0x0000000906007c0c */ /* 0x000fda000bf06300 */
[----:B------:R-:W-:Y:S05]  /*40a0*/  @!P0 BRA `(.L_x_366) ;  /* 0xffffffc4009c8947 */ /* 0x000fea000383ffff */
.L_x_310:
        /* <DEDUP_REMOVED lines=11> */
.L_x_367:
[----:B0-----:R-:W-:Y:S01]  /*4160*/  LEA R4, R0, UR4, 0x3 ;  /* 0x0000000400047c11 */ /* 0x001fe2000f8e18ff */
[----:B------:R-:W-:Y:S02]  /*4170*/  IMAD R9, R2, UR8, RZ ;  /* 0x0000000802097c24 */ /* 0x000fe4000f8e02ff */
[----:B------:R-:W-:-:S03]  /*4180*/  IMAD.WIDE.U32 R6, R0, UR8, RZ ;  /* 0x0000000800067c25 */ /* 0x000fc6000f8e00ff */
[----:B------:R-:W0:Y:S01]  /*4190*/  LDS.64 R4, [R4] ;  /* 0x0000000004047984 */ /* 0x000e220000000a00 */
[----:B------:R-:W-:Y:S01]  /*41a0*/  IMAD R9, R0, UR9, R9 ;  /* 0x0000000900097c24 */ /* 0x000fe2000f8e0209 */
[----:B------:R-:W-:-:S03]  /*41b0*/  LEA R8, P0, R6, UR10, 0x3 ;  /* 0x0000000a06087c11 */ /* 0x000fc6000f8018ff */
[----:B------:R-:W-:-:S05]  /*41c0*/  IMAD.IADD R7, R7, 0x1, R9 ;  /* 0x0000000107077824 */ /* 0x000fca00078e0209 */
[----:B------:R-:W-:Y:S02]  /*41d0*/  LEA.HI.X R9, R6, UR11, R7, 0x3, P0 ;  /* 0x0000000b06097c11 */ /* 0x000fe400080f1c07 */
[----:B------:R-:W-:-:S04]  /*41e0*/  IADD3 R0, P0, PT, R3, R0, RZ ;  /* 0x0000000003007210 */ /* 0x000fc80007f1e0ff */
[----:B------:R-:W-:Y:S02]  /*41f0*/  IADD3.X R2, PT, PT, RZ, R2, RZ, P0, !PT ;  /* 0x00000002ff027210 */ /* 0x000fe400007fe4ff */
[----:B------:R-:W-:-:S04]  /*4200*/  ISETP.GE.U32.AND P0, PT, R0, UR12, PT ;  /* 0x0000000c00007c0c */ /* 0x000fc8000bf06070 */
[----:B------:R-:W-:Y:S01]  /*4210*/  ISETP.GE.AND.EX P0, PT, R2, UR13, PT, P0 ;  /* 0x0000000d02007c0c */ /* 0x000fe2000bf06300 */
[----:B0-----:R0:W-:-:S12]  /*4220*/  REDG.E.ADD.F64.RN.STRONG.GPU desc[UR6][R8.64], R4 ;  /* 0x00000004080079a6 */ /* 0x0011d8000c12ff06 */
[----:B------:R-:W-:Y:S05]  /*4230*/  @!P0 BRA `(.L_x_367) ;  /* 0xfffffffc00c88947 */ /* 0x000fea000383ffff */
[----:B------:R-:W-:Y:S05]  /*4240*/  EXIT ;  /* 0x000000000000794d */ /* 0x000fea0003800000 */
        .weak           $__internal_8_$__cuda_sm20_div_rn_f64_full
        .type           $__internal_8_$__cuda_sm20_div_rn_f64_full,@function
        .size           $__internal_8_$__cuda_sm20_div_rn_f64_full,($__internal_9_$__cuda_sm20_div_s64 - $__internal_8_$__cuda_sm20_div_rn_f64_full)
$__internal_8_$__cuda_sm20_div_rn_f64_full:
[C---:B------:R-:W-:Y:S01]  /*4250*/  FSETP.GEU.AND P0, PT, |R15|.reuse, 1.469367938527859385e-39, PT ;  /* 0x001000000f00780b */ /* 0x040fe20003f0e200 */
[----:B------:R-:W-:Y:S01]  /*4260*/  BSSY.RECONVERGENT B2, `(.L_x_368) ;  /* 0x0000056000027945 */ /* 0x000fe20003800200 */
[----:B------:R-:W-:Y:S02]  /*4270*/  LOP3.LUT R10, R15, 0x800fffff, RZ, 0xc0, !PT ;  /* 0x800fffff0f0a7812 */ /* 0x000fe400078ec0ff */
[C---:B------:R-:W-:Y:S02]  /*4280*/  FSETP.GEU.AND P2, PT, |R19|.reuse, 1.469367938527859385e-39, PT ;  /* 0x001000001300780b */ /* 0x040fe40003f4e200 */
[----:B------:R-:W-:Y:S01]  /*4290*/  LOP3.LUT R11, R10, 0x3ff00000, RZ, 0xfc, !PT ;  /* 0x3ff000000a0b7812 */ /* 0x000fe200078efcff */
[----:B------:R-:W-:Y:S01]  /*42a0*/  IMAD.MOV.U32 R10, RZ, RZ, R14 ;  /* 0x000000ffff0a7224 */ /* 0x000fe200078e000e */
[----:B------:R-:W-:Y:S02]  /*42b0*/  MOV R20, 0x1 ;  /* 0x0000000100147802 */ /* 0x000fe40000000f00 */
[----:B------:R-:W-:-:S02]  /*42c0*/  LOP3.LUT R9, R19, 0x7ff00000, RZ, 0xc0, !PT ;  /* 0x7ff0000013097812 */ /* 0x000fc400078ec0ff */
[----:B------:R-:W-:Y:S01]  /*42d0*/  LOP3.LUT R30, R15, 0x7ff00000, RZ, 0xc0, !PT ;  /* 0x7ff000000f1e7812 */ /* 0x000fe200078ec0ff */
[----:B------:R-:W-:-:S03]  /*42e0*/  @!P0 DMUL R10, R14, 8.98846567431157953865e+307 ;  /* 0x7fe000000e0a8828 */ /* 0x000fc60000000000 */
[----:B------:R-:W-:Y:S01]  /*42f0*/  ISETP.GE.U32.AND P1, PT, R9, R30, PT ;  /* 0x0000001e0900720c */ /* 0x000fe20003f26070 */
[----:B------:R-:W-:Y:S01]  /*4300*/  @!P2 IMAD.MOV.U32 R26, RZ, RZ, RZ ;  /* 0x000000ffff1aa224 */ /* 0x000fe200078e00ff */
[----:B------:R-:W-:Y:S01]  /*4310*/  @!P2 LOP3.LUT R8, R15, 0x7ff00000, RZ, 0xc0, !PT ;  /* 0x7ff000000f08a812 */ /* 0x000fe200078ec0ff */
[----:B------:R-:W0:Y:S03]  /*4320*/  MUFU.RCP64H R21, R11 ;  /* 0x0000000b00157308 */ /* 0x000e260000001800 */
[----:B------:R-:W-:Y:S01]  /*4330*/  @!P2 ISETP.GE.U32.AND P3, PT, R9, R8, PT ;  /* 0x000000080900a20c */ /* 0x000fe20003f66070 */
[----:B------:R-:W-:Y:S01]  /*4340*/  IMAD.MOV.U32 R8, RZ, RZ, 0x1ca00000 ;  /* 0x1ca00000ff087424 */ /* 0x000fe200078e00ff */
[----:B------:R-:W-:-:S04]  /*4350*/  @!P0 LOP3.LUT R30, R11, 0x7ff00000, RZ, 0xc0, !PT ;  /* 0x7ff000000b1e8812 */ /* 0x000fc800078ec0ff */
[----:B------:R-:W-:-:S04]  /*4360*/  @!P2 SEL R13, R8, 0x63400000, !P3 ;  /* 0x63400000080da807 */ /* 0x000fc80005800000 */
[----:B------:R-:W-:Y:S01]  /*4370*/  @!P2 LOP3.LUT R13, R13, 0x80000000, R19, 0xf8, !PT ;  /* 0x800000000d0da812 */ /* 0x000fe200078ef813 */
[----:B0-----:R-:W-:-:S03]  /*4380*/  DFMA R22, R20, -R10, 1 ;  /* 0x3ff000001416742b */ /* 0x001fc6000000080a */
[----:B------:R-:W-:Y:S02]  /*4390*/  @!P2 LOP3.LUT R27, R13, 0x100000, RZ, 0xfc, !PT ;  /* 0x001000000d1ba812 */ /* 0x000fe400078efcff */
[----:B------:R-:W-:-:S03]  /*43a0*/  MOV R13, R9 ;  /* 0x00000009000d7202 */ /* 0x000fc60000000f00 */
        /* <DEDUP_REMOVED lines=17> */
[----:B------:R-:W-:-:S04]  /*44c0*/  LOP3.LUT R18, R15, 0x7ff00000, RZ, 0xc0, !PT ;  /* 0x7ff000000f127812 */ /* 0x000fc800078ec0ff */
[CC--:B------:R-:W-:Y:S02]  /*44d0*/  VIADDMNMX R13, R9.reuse, -R18.reuse, 0xb9600000, !PT ;  /* 0xb9600000090d7446 */ /* 0x0c0fe40007800912 */
[----:B------:R-:W-:Y:S01]  /*44e0*/  ISETP.GE.U32.AND P0, PT, R9, R18, PT ;  /* 0x000000120900720c */ /* 0x000fe20003f06070 */
[----:B------:R-:W-:Y:S01]  /*44f0*/  IMAD.MOV.U32 R18, RZ, RZ, RZ ;  /* 0x000000ffff127224 */ /* 0x000fe200078e00ff */
        /* <DEDUP_REMOVED lines=14> */
[----:B------:R-:W-:Y:S01]  /*45e0*/  MOV R10, RZ ;  /* 0x000000ff000a7202 */ /* 0x000fe20000000f00 */
[----:B------:R-:W-:-:S05]  /*45f0*/  DMUL.RP R18, R26, R18 ;  /* 0x000000121a127228 */ /* 0x000fca0000008000 */
[----:B------:R-:W-:-:S05]  /*4600*/  DFMA R10, R8, -R10, R26 ;  /* 0x8000000a080a722b */ /* 0x000fca000000001a */
[----:B------:R-:W-:Y:S02]  /*4610*/  LOP3.LUT R13, R19, R13, RZ, 0x3c, !PT ;  /* 0x0000000d130d7212 */ /* 0x000fe400078e3cff */
[----:B------:R-:W-:-:S04]  /*4620*/  IADD3 R10, PT, PT, -R22, -0x43300000, RZ ;  /* 0xbcd00000160a7810 */ /* 0x000fc80007ffe1ff */
[----:B------:R-:W-:-:S04]  /*4630*/  FSETP.NEU.AND P0, PT, |R11|, R10, PT ;  /* 0x0000000a0b00720b */ /* 0x000fc80003f0d200 */
[----:B------:R-:W-:Y:S02]  /*4640*/  FSEL R8, R18, R8, !P0 ;  /* 0x0000000812087208 */ /* 0x000fe40004000000 */
[----:B------:R-:W-:Y:S01]  /*4650*/  FSEL R9, R13, R9, !P0 ;  /* 0x000000090d097208 */ /* 0x000fe20004000000 */
[----:B------:R-:W-:Y:S06]  /*4660*/  BRA `(.L_x_370) ;  /* 0x0000000000547947 */ /* 0x000fec0003800000 */
.L_x_369:
        /* <DEDUP_REMOVED lines=16> */
.L_x_372:
[----:B------:R-:W-:Y:S02]  /*4770*/  LOP3.LUT R9, R15, 0x80000, RZ, 0xfc, !PT ;  /* 0x000800000f097812 */ /* 0x000fe400078efcff */
[----:B------:R-:W-:Y:S01]  /*4780*/  MOV R8, R14 ;  /* 0x0000000e00087202 */ /* 0x000fe20000000f00 */
[----:B------:R-:W-:Y:S06]  /*4790*/  BRA `(.L_x_370) ;  /* 0x0000000000087947 */ /* 0x000fec0003800000 */
.L_x_371:
[----:B------:R-:W-:Y:S01]  /*47a0*/  LOP3.LUT R9, R19, 0x80000, RZ, 0xfc, !PT ;  /* 0x0008000013097812 */ /* 0x000fe200078efcff */
[----:B------:R-:W-:-:S07]  /*47b0*/  IMAD.MOV.U32 R8, RZ, RZ, R18 ;  /* 0x000000ffff087224 */ /* 0x000fce00078e0012 */
.L_x_370:
[----:B------:R-:W-:Y:S05]  /*47c0*/  BSYNC.RECONVERGENT B2 ;  /* 0x0000000000027941 */ /* 0x000fea0003800200 */
.L_x_368:
[----:B------:R-:W-:-:S04]  /*47d0*/  HFMA2 R29, -RZ, RZ, 0, 0 ;  /* 0x00000000ff1d7431 */ /* 0x000fc800000001ff */
[----:B------:R-:W-:Y:S05]  /*47e0*/  RET.REL.NODEC R28 `(_ZN2at4cuda17kernelHistogram1DIddlLi1ELi2ELin1ELNS0_23CUDAHistogramMemoryTypeE0EZNS0_21CUDA_tensor_histogramIddLb0EEEbNS_6TensorES4_S4_lNS_14AccumulateTypeIT0_Lb1EE4typeES8_NS0_13TensorArgTypeES9_S9_EUllE0_EEvNS0_6detail10TensorInfoIT_T1_EESF_NSC_IKS6_SE_EElS8_S8_SE_T6_) ;  /* 0xffffffb81c047950 */ /* 0x000fea0003c3ffff */
        .weak           $__internal_9_$__cuda_sm20_div_s64
        .type           $__internal_9_$__cuda_sm20_div_s64,@function
        .size           $__internal_9_$__cuda_sm20_div_s64,($__internal_10_$__cuda_sm20_div_u64 - $__internal_9_$__cuda_sm20_div_s64)
$__internal_9_$__cuda_sm20_div_s64:
        /* <DEDUP_REMOVED lines=75> */
[----:B------:R-:W-:Y:S02]  /*4ca0*/  IADD3.X R18, PT, PT, RZ, ~R23, RZ, P3, !PT ;  /* 0x80000017ff127210 */ /* 0x000fe40001ffe4ff */
[----:B------:R-:W-:Y:S01]  /*4cb0*/  ISETP.NE.AND.EX P0, PT, R11, RZ, PT, P0 ;  /* 0x000000ff0b00720c */ /* 0x000fe20003f05300 */
[----:B------:R-:W-:Y:S01]  /*4cc0*/  IMAD.MOV.U32 R11, RZ, RZ, 0x0 ;  /* 0x00000000ff0b7424 */ /* 0x000fe200078e00ff */
[----:B------:R-:W-:-:S02]  /*4cd0*/  SEL R26, R26, R13, !P1 ;  /* 0x0000000d1a1a7207 */ /* 0x000fc40004800000 */
[----:B------:R-:W-:Y:S02]  /*4ce0*/  SEL R18, R18, R23, !P1 ;  /* 0x0000001712127207 */ /* 0x000fe40004800000 */
[----:B------:R-:W-:Y:S02]  /*4cf0*/  SEL R26, R26, 0xffffffff, P0 ;  /* 0xffffffff1a1a7807 */ /* 0x000fe40000000000 */
[----:B------:R-:W-:Y:S01]  /*4d00*/  SEL R27, R18, 0xffffffff, P0 ;  /* 0xffffffff121b7807 */ /* 0x000fe20000000000 */
[----:B------:R-:W-:Y:S06]  /*4d10*/  RET.REL.NODEC R10 `(_ZN2at4cuda17kernelHistogram1DIddlLi1ELi2ELin1ELNS0_23CUDAHistogramMemoryTypeE0EZNS0_21CUDA_tensor_histogramIddLb0EEEbNS_6TensorES4_S4_lNS_14AccumulateTypeIT0_Lb1EE4typeES8_NS0_13TensorArgTypeES9_S9_EUllE0_EEvNS0_6detail10TensorInfoIT_T1_EESF_NSC_IKS6_SE_EElS8_S8_SE_T6_) ;  /* 0xffffffb00ab87950 */ /* 0x000fec0003c3ffff */
        .weak           $__internal_10_$__cuda_sm20_div_u64
        .type           $__internal_10_$__cuda_sm20_div_u64,@function
        .size           $__internal_10_$__cuda_sm20_div_u64,(.L_x_6386 - $__internal_10_$__cuda_sm20_div_u64)
$__internal_10_$__cuda_sm20_div_u64:
        /* <DEDUP_REMOVED lines=65> */
[----:B------:R-:W-:Y:S06]  /*5130*/  RET.REL.NODEC R8 `(_ZN2at4cuda17kernelHistogram1DIddlLi1ELi2ELin1ELNS0_23CUDAHistogramMemoryTypeE0EZNS0_21CUDA_tensor_histogramIddLb0EEEbNS_6TensorES4_S4_lNS_14AccumulateTypeIT0_Lb1EE4typeES8_NS0_13TensorArgTypeES9_S9_EUllE0_EEvNS0_6detail10TensorInfoIT_T1_EESF_NSC_IKS6_SE_EElS8_S8_SE_T6_) ;  /* 0xffffffac08b07950 */ /* 0x000fec0003c3ffff */
.L_x_373:
        /* <DEDUP_REMOVED lines=12> */
.L_x_6386:


//--------------------- .text._ZN2at4cuda17kernelHistogram1DIddlLi1ELi2ELin1ELNS0_23CUDAHistogramMemoryTypeE1EZNS0_21CUDA_tensor_histogramIddLb0EEEbNS_6TensorES4_S4_lNS_14AccumulateTypeIT0_Lb1EE4typeES8_NS0_13TensorArgTypeES9_S9_EUllE_EEvNS0_6detail10TensorInfoIT_T1_EESF_NSC_IKS6_SE_EElS8_S8_SE_T6_ --------------------------
	.section	.text._ZN2at4cuda17kernelHistogram1DIddlLi1ELi2ELin1ELNS0_23CUDAHistogramMemoryTypeE1EZNS0_21CUDA_tensor_histogramIddLb0EEEbNS_6TensorES4_S4_lNS_14AccumulateTypeIT0_Lb1EE4typeES8_NS0_13TensorArgTypeES9_S9_EUllE_EEvNS0_6detail10TensorInfoIT_T1_EESF_NSC_IKS6_SE_EElS8_S8_SE_T6_,"ax",@progbits
	.align	128
        .global         _ZN2at4cuda17kernelHistogram1DIddlLi1ELi2ELin1ELNS0_23CUDAHistogramMemoryTypeE1EZNS0_21CUDA_tensor_histogramIddLb0EEEbNS_6TensorES4_S4_lNS_14AccumulateTypeIT0_Lb1EE4typeES8_NS0_13TensorArgTypeES9_S9_EUllE_EEvNS0_6detail10TensorInfoIT_T1_EESF_NSC_IKS6_SE_EElS8_S8_SE_T6_
        .type           _ZN2at4cuda17kernelHistogram1DIddlLi1ELi2ELin1ELNS0_23CUDAHistogramMemoryTypeE1EZNS0_21CUDA_tensor_histogramIddLb0EEEbNS_6TensorES4_S4_lNS_14AccumulateTypeIT0_Lb1EE4typeES8_NS0_13TensorArgTypeES9_S9_EUllE_EEvNS0_6detail10TensorInfoIT_T1_EESF_NSC_IKS6_SE_EElS8_S8_SE_T6_,@function
        .size           _ZN2at4cuda17kernelHistogram1DIddlLi1ELi2ELin1ELNS0_23CUDAHistogramMemoryTypeE1EZNS0_21CUDA_tensor_histogramIddLb0EEEbNS_6TensorES4_S4_lNS_14AccumulateTypeIT0_Lb1EE4typeES8_NS0_13TensorArgTypeES9_S9_EUllE_EEvNS0_6detail10TensorInfoIT_T1_EESF_NSC_IKS6_SE_EElS8_S8_SE_T6_,(.L_x_6388 - _ZN2at4cuda17kernelHistogram1DIddlLi1ELi2ELin1ELNS0_23CUDAHistogramMemoryTypeE1EZNS0_21CUDA_tensor_histogramIddLb0EEEbNS_6TensorES4_S4_lNS_14AccumulateTypeIT0_Lb1EE4typeES8_NS0_13TensorArgTypeES9_S9_EUllE_EEvNS0_6detail10TensorInfoIT_T1_EESF_NSC_IKS6_SE_EElS8_S8_SE_T6_)
        .other          _ZN2at4cuda17kernelHistogram1DIddlLi1ELi2ELin1ELNS0_23CUDAHistogramMemoryTypeE1EZNS0_21CUDA_tensor_histogramIddLb0EEEbNS_6TensorES4_S4_lNS_14AccumulateTypeIT0_Lb1EE4typeES8_NS0_13TensorArgTypeES9_S9_EUllE_EEvNS0_6detail10TensorInfoIT_T1_EESF_NSC_IKS6_SE_EElS8_S8_SE_T6_,@"STO_CUDA_ENTRY STV_DEFAULT"
_ZN2at4cuda17kernelHistogram1DIddlLi1ELi2ELin1ELNS0_23CUDAHistogramMemoryTypeE1EZNS0_21CUDA_tensor_histogramIddLb0EEEbNS_6TensorES4_S4_lNS_14AccumulateTypeIT0_Lb1EE4typeES8_NS0_13TensorArgTypeES9_S9_EUllE_EEvNS0_6detail10TensorInfoIT_T1_EESF_NSC_IKS6_SE_EElS8_S8_SE_T6_:
.text._ZN2at4cuda17kernelHistogram1DIddlLi1ELi2ELin1ELNS0_23CUDAHistogramMemoryTypeE1EZNS0_21CUDA_tensor_histogramIddLb0EEEbNS_6TensorES4_S4_lNS_14AccumulateTypeIT0_Lb1EE4typeES8_NS0_13TensorArgTypeES9_S9_EUllE_EEvNS0_6detail10TensorInfoIT_T1_EESF_NSC_IKS6_SE_EElS8_S8_SE_T6_:
        /* <DEDUP_REMOVED lines=21> */
.L_x_428:
        /* <DEDUP_REMOVED lines=24> */
.L_x_400:
        /* <DEDUP_REMOVED lines=33> */
.L_x_377:
[----:B------:R-:W-:Y:S01]  /*04e0*/  IMAD.MOV.U32 R26, RZ, RZ, R14 ;  /* 0x000000ffff1a7224 */ /* 0x000fe200078e000e */
[----:B------:R-:W-:Y:S01]  /*04f0*/  MOV R20, R13 ;  /* 0x0000000d00147202 */ /* 0x000fe20000000f00 */
[----:B------:R-:W-:Y:S01]  /*0500*/  IMAD.MOV.U32 R9, RZ, RZ, R16 ;  /* 0x000000ffff097224 */ /* 0x000fe200078e0010 */
[----:B------:R-:W-:Y:S01]  /*0510*/  MOV R6, 0x540 ;  /* 0x0000054000067802 */ /* 0x000fe20000000f00 */
[----:B------:R-:W-:-:S07]  /*0520*/  IMAD.MOV.U32 R8, RZ, RZ, R17 ;  /* 0x000000ffff087224 */ /* 0x000fce00078e0011 */
[----:B------:R-:W-:Y:S05]  /*0530*/  CALL.REL.NOINC `($__internal_12_$__cuda_sm20_div_s64) ;  /* 0x0000003c00407944 */ /* 0x000fea0003c00000 */
        /* <DEDUP_REMOVED lines=11> */
.L_x_378:
[----:B------:R-:W-:Y:S05]  /*05f0*/  BSYNC.RECONVERGENT B0 ;  /* 0x0000000000007941 */ /* 0x000fea0003800200 */
.L_x_376:
        /* <DEDUP_REMOVED lines=37> */
.L_x_380:
[----:B------:R-:W-:Y:S01]  /*0850*/  IMAD.MOV.U32 R26, RZ, RZ, R24 ;  /* 0x000000ffff1a7224 */ /* 0x000fe200078e0018 */
[----:B------:R-:W-:Y:S01]  /*0860*/  MOV R20, R25 ;  /* 0x0000001900147202 */ /* 0x000fe20000000f00 */
[----:B------:R-:W-:Y:S01]  /*0870*/  IMAD.MOV.U32 R9, RZ, RZ, R16 ;  /* 0x000000ffff097224 */ /* 0x000fe200078e0010 */
[----:B------:R-:W-:Y:S01]  /*0880*/  MOV R6, 0x8b0 ;  /* 0x000008b000067802 */ /* 0x000fe20000000f00 */
[----:B------:R-:W-:-:S07]  /*0890*/  IMAD.MOV.U32 R8, RZ, RZ, R17 ;  /* 0x000000ffff087224 */ /* 0x000fce00078e0011 */
[----:B------:R-:W-:Y:S05]  /*08a0*/  CALL.REL.NOINC `($__internal_12_$__cuda_sm20_div_s64) ;  /* 0x0000003800647944 */ /* 0x000fea0003c00000 */
        /* <DEDUP_REMOVED lines=10> */
.L_x_381:
[----:B------:R-:W-:Y:S05]  /*0950*/  BSYNC.RECONVERGENT B0 ;  /* 0x0000000000007941 */ /* 0x000fea0003800200 */
.L_x_379:
        /* <DEDUP_REMOVED lines=38> */
.L_x_383:
        /* <DEDUP_REMOVED lines=17> */
.L_x_384:
[----:B------:R-:W-:Y:S05]  /*0cd0*/  BSYNC.RECONVERGENT B0 ;  /* 0x0000000000007941 */ /* 0x000fea0003800200 */
.L_x_382:
        /* <DEDUP_REMOVED lines=37> */
.L_x_386:
[----:B------:R-:W-:Y:S01]  /*0f30*/  IMAD.MOV.U32 R26, RZ, RZ, R16 ;  /* 0x000000ffff1a7224 */ /* 0x000fe200078e0010 */
[----:B------:R-:W-:Y:S01]  /*0f40*/  MOV R20, R17 ;  /* 0x0000001100147202 */ /* 0x000fe20000000f00 */
[----:B------:R-:W-:Y:S01]  /*0f50*/  IMAD.MOV.U32 R9, RZ, RZ, R14 ;  /* 0x000000ffff097224 */ /* 0x000fe200078e000e */
[----:B------:R-:W-:Y:S02]  /*0f60*/  MOV R8, R15 ;  /* 0x0000000f00087202 */ /* 0x000fe40000000f00 */
[----:B------:R-:W-:-:S07]  /*0f70*/  MOV R6, 0xf90 ;  /* 0x00000f9000067802 */ /* 0x000fce0000000f00 */
[----:B------:R-:W-:Y:S05]  /*0f80*/  CALL.REL.NOINC `($__internal_12_$__cuda_sm20_div_s64) ;  /* 0x0000003000ac7944 */ /* 0x000fea0003c00000 */
        /* <DEDUP_REMOVED lines=11> */
.L_x_387:
[----:B------:R-:W-:Y:S05]  /*1040*/  BSYNC.RECONVERGENT B0 ;  /* 0x0000000000007941 */ /* 0x000fea0003800200 */
.L_x_385:
        /* <DEDUP_REMOVED lines=38> */
.L_x_389:
[----:B------:R-:W-:Y:S01]  /*12b0*/  MOV R26, R16 ;  /* 0x00000010001a7202 */ /* 0x000fe20000000f00 */
[----:B------:R-:W-:Y:S01]  /*12c0*/  IMAD.MOV.U32 R20, RZ, RZ, R17 ;  /* 0x000000ffff147224 */ /* 0x000fe200078e0011 */
[----:B------:R-:W-:Y:S01]  /*12d0*/  MOV R9, R14 ;  /* 0x0000000e00097202 */ /* 0x000fe20000000f00 */
[----:B------:R-:W-:Y:S01]  /*12e0*/  IMAD.MOV.U32 R8, RZ, RZ, R15 ;  /* 0x000000ffff087224 */ /* 0x000fe200078e000f */
[----:B------:R-:W-:-:S07]  /*12f0*/  MOV R6, 0x1310 ;  /* 0x0000131000067802 */ /* 0x000fce0000000f00 */
[----:B------:R-:W-:Y:S05]  /*1300*/  CALL.REL.NOINC `($__internal_12_$__cuda_sm20_div_s64) ;  /* 0x0000002c00cc7944 */ /* 0x000fea0003c00000 */
        /* <DEDUP_REMOVED lines=11> */
.L_x_390:
[----:B------:R-:W-:Y:S05]  /*13c0*/  BSYNC.RECONVERGENT B0 ;  /* 0x0000000000007941 */ /* 0x000fea0003800200 */
.L_x_388:
        /* <DEDUP_REMOVED lines=38> */
.L_x_392:
        /* <DEDUP_REMOVED lines=17> */
.L_x_393:
[----:B------:R-:W-:Y:S05]  /*1740*/  BSYNC.RECONVERGENT B0 ;  /* 0x0000000000007941 */ /* 0x000fea0003800200 */
.L_x_391:
        /* <DEDUP_REMOVED lines=38> */
.L_x_395:
        /* <DEDUP_REMOVED lines=16> */
.L_x_396:
[----:B------:R-:W-:Y:S05]  /*1ab0*/  BSYNC.RECONVERGENT B0 ;  /* 0x0000000000007941 */ /* 0x000fea0003800200 */
.L_x_394:
        /* <DEDUP_REMOVED lines=38> */
.L_x_398:
        /* <DEDUP_REMOVED lines=14> */
[----:B------:R-:W-:-:S04]  /*1e00*/  IMAD R13, R17, R21, R13 ;  /* 0x00000015110d7224 */ /* 0x000fc800078e020d */
[----:B------:R-:W-:Y:S01]  /*1e10*/  IMAD.IADD R17, R9, 0x1, R13 ;  /* 0x0000000109117824 */ /* 0x000fe200078e020d */
[----:B------:R-:W-:-:S07]  /*1e20*/  MOV R13, R19 ;  /* 0x00000013000d7202 */ /* 0x000fce0000000f00 */
.L_x_399:
[----:B------:R-:W-:Y:S05]  /*1e30*/  BSYNC.RECONVERGENT B0 ;  /* 0x0000000000007941 */ /* 0x000fea0003800200 */
.L_x_397:
[----:B------:R-:W0:Y:S01]  /*1e40*/  LDC.64 R6, c[0x0][R7+0x450] ;  /* 0x0001140007067b82 */ /* 0x000e220000000a00 */
[----:B------:R-:W-:Y:S01]  /*1e50*/  MOV R9, R12 ;  /* 0x0000000c00097202 */ /* 0x000fe20000000f00 */
[----:B------:R-:W-:Y:S02]  /*1e60*/  IMAD.MOV.U32 R8, RZ, RZ, R24 ;  /* 0x000000ffff087224 */ /* 0x000fe400078e0018 */
        /* <DEDUP_REMOVED lines=8> */
.L_x_375:
        /* <DEDUP_REMOVED lines=35> */
.L_x_403:
        /* <DEDUP_REMOVED lines=17> */
.L_x_404:
[----:B------:R-:W-:Y:S05]  /*2230*/  BSYNC.RECONVERGENT B0 ;  /* 0x0000000000007941 */ /* 0x000fea0003800200 */
.L_x_402:
        /* <DEDUP_REMOVED lines=38> */
.L_x_406:
        /* <DEDUP_REMOVED lines=17> */
.L_x_407:
[----:B------:R-:W-:Y:S05]  /*25b0*/  BSYNC.RECONVERGENT B0 ;  /* 0x0000000000007941 */ /* 0x000fea0003800200 */
.L_x_405:
        /* <DEDUP_REMOVED lines=38> */
.L_x_409:
        /* <DEDUP_REMOVED lines=17> */
.L_x_410:
[----:B------:R-:W-:Y:S05]  /*2930*/  BSYNC.RECONVERGENT B0 ;  /* 0x0000000000007941 */ /* 0x000fea0003800200 */
.L_x_408:
        /* <DEDUP_REMOVED lines=37> */
.L_x_412:
        /* <DEDUP_REMOVED lines=15> */
[----:B------:R-:W-:Y:S01]  /*2c80*/  IMAD.IADD R17, R7, 0x1, R13 ;  /* 0x0000000107117824 */ /* 0x000fe200078e020d */
[----:B------:R-:W-:-:S07]  /*2c90*/  MOV R13, R19 ;  /* 0x00000013000d7202 */ /* 0x000fce0000000f00 */
.L_x_413:
[----:B------:R-:W-:Y:S05]  /*2ca0*/  BSYNC.RECONVERGENT B0 ;  /* 0x0000000000007941 */ /* 0x000fea0003800200 */
.L_x_411:
[----:B------:R0:W1:Y:S02]  /*2cb0*/  LDC.64 R6, c[0x0][R5+0x450] ;  /* 0x0001140005067b82 */ /* 0x0000640000000a00 */
[----:B0-----:R-:W-:Y:S01]  /*2cc0*/  IMAD.MOV.U32 R5, RZ, RZ, R4 ;  /* 0x000000ffff057224 */ /* 0x001fe200078e0004 */
[----:B------:R-:W-:Y:S01]  /*2cd0*/  MOV R4, R24 ;  /* 0x0000001800047202 */ /* 0x000fe20000000f00 */
[----:B-1----:R-:W-:-:S04]  /*2ce0*/  IMAD R7, R7, R9, RZ ;  /* 0x0000000907077224 */ /* 0x002fc800078e02ff */
[----:B------:R-:W-:-:S04]  /*2cf0*/  IMAD.WIDE.U32 R8, R6, R9, R4 ;  /* 0x0000000906087225 */ /* 0x000fc800078e0004 */
[----:B------:R-:W-:Y:S02]  /*2d00*/  IMAD R7, R6, R17, R7 ;  /* 0x0000001106077224 */ /* 0x000fe400078e0207 */
[----:B------:R-:W-:-:S03]  /*2d10*/  IMAD.MOV.U32 R12, RZ, RZ, R8 ;  /* 0x000000ffff0c7224 */ /* 0x000fc600078e0008 */
[----:B------:R-:W-:-:S07]  /*2d20*/  IADD3 R7, PT, PT, R9, R7, RZ ;  /* 0x0000000709077210 */ /* 0x000fce0007ffe0ff */
.L_x_401:
        /* <DEDUP_REMOVED lines=35> */
.L_x_416:
        /* <DEDUP_REMOVED lines=17> */
.L_x_417:
[----:B------:R-:W-:Y:S05]  /*3070*/  BSYNC.RECONVERGENT B0 ;  /* 0x0000000000007941 */ /* 0x000fea0003800200 */
.L_x_415:
        /* <DEDUP_REMOVED lines=37> */
.L_x_419:
        /* <DEDUP_REMOVED lines=14> */
[----:B------:R-:W-:Y:S02]  /*33b0*/  MOV R9, R6 ;  /* 0x0000000600097202 */ /* 0x000fe40000000f00 */
[----:B------:R-:W-:Y:S01]  /*33c0*/  MOV R13, R19 ;  /* 0x00000013000d7202 */ /* 0x000fe20000000f00 */
[----:B------:R-:W-:-:S07]  /*33d0*/  IMAD.IADD R17, R7, 0x1, R17 ;  /* 0x0000000107117824 */ /* 0x000fce00078e0211 */
.L_x_420:
[----:B------:R-:W-:Y:S05]  /*33e0*/  BSYNC.RECONVERGENT B0 ;  /* 0x0000000000007941 */ /* 0x000fea0003800200 */
.L_x_418:
[----:B------:R0:W1:Y:S02]  /*33f0*/  LDC.64 R6, c[0x0][R4+0x450] ;  /* 0x0001140004067b82 */ /* 0x0000640000000a00 */
[----:B0-----:R-:W-:Y:S02]  /*3400*/  IMAD.MOV.U32 R4, RZ, RZ, R28 ;  /* 0x000000ffff047224 */ /* 0x001fe400078e001c */
[-C--:B-1----:R-:W-:Y:S02]  /*3410*/  IMAD R7, R7, R9.reuse, RZ ;  /* 0x0000000907077224 */ /* 0x082fe400078e02ff */
[----:B------:R-:W-:-:S04]  /*3420*/  IMAD.WIDE.U32 R8, R6, R9, R4 ;  /* 0x0000000906087225 */ /* 0x000fc800078e0004 */
[----:B------:R-:W-:Y:S01]  /*3430*/  IMAD R7, R6, R17, R7 ;  /* 0x0000001106077224 */ /* 0x000fe200078e0207 */
[----:B------:R-:W-:-:S03]  /*3440*/  MOV R12, R8 ;  /* 0x00000008000c7202 */ /* 0x000fc60000000f00 */
[----:B------:R-:W-:-:S07]  /*3450*/  IMAD.IADD R7, R9, 0x1, R7 ;  /* 0x0000000109077824 */ /* 0x000fce00078e0207 */
.L_x_414:
[----:B------:R-:W-:-:S04]  /*3460*/  ULOP3.LUT UR5, UR6, 0x1, URZ, 0xc0, !UPT ;  /* 0x0000000106057892 */ /* 0x000fc8000f8ec0ff */
[----:B------:R-:W-:-:S09]  /*3470*/  UISETP.NE.U32.AND UP0, UPT, UR5, 0x1, UPT ;  /* 0x000000010500788c */ /* 0x000fd2000bf05070 */
[----:B------:R-:W-:Y:S05]  /*3480*/  BRA.U UP0, `(.L_x_374) ;  /* 0x0000000100dc7547 */ /* 0x000fea000b800000 */
        /* <DEDUP_REMOVED lines=32> */
.L_x_422:
[----:B------:R-:W-:Y:S01]  /*3690*/  MOV R26, R14 ;  /* 0x0000000e001a7202 */ /* 0x000fe20000000f00 */
[----:B------:R-:W-:Y:S01]  /*36a0*/  IMAD.MOV.U32 R20, RZ, RZ, R13 ;  /* 0x000000ffff147224 */ /* 0x000fe200078e000d */
[----:B------:R-:W-:Y:S01]  /*36b0*/  MOV R9, R16 ;  /* 0x0000001000097202 */ /* 0x000fe20000000f00 */
[----:B------:R-:W-:Y:S01]  /*36c0*/  IMAD.MOV.U32 R8, RZ, RZ, R17 ;  /* 0x000000ffff087224 */ /* 0x000fe200078e0011 */
[----:B------:R-:W-:-:S07]  /*36d0*/  MOV R6, 0x36f0 ;  /* 0x000036f000067802 */ /* 0x000fce0000000f00 */
[----:B------:R-:W-:Y:S05]  /*36e0*/  CALL.REL.NOINC `($__internal_12_$__cuda_sm20_div_s64) ;  /* 0x0000000800d47944 */ /* 0x000fea0003c00000 */
[-C--:B------:R-:W-:Y:S01]  /*36f0*/  IADD3 R21, P0, PT, RZ, -R18.reuse, RZ ;  /* 0x80000012ff157210 */ /* 0x080fe20007f1e0ff */
[----:B------:R-:W-:Y:S01]  /*3700*/  IMAD.MOV.U32 R15, RZ, RZ, R13 ;  /* 0x000000ffff0f7224 */ /* 0x000fe200078e000d */
[-C--:B------:R-:W-:Y:S02]  /*3710*/  MOV R13, R19.reuse ;  /* 0x00000013000d7202 */ /* 0x080fe40000000f00 */
[----:B------:R-:W-:Y:S01]  /*3720*/  IADD3.X R5, PT, PT, RZ, ~R19, RZ, P0, !PT ;  /* 0x80000013ff057210 */ /* 0x000fe200007fe4ff */
[----:B------:R-:W-:Y:S01]  /*3730*/  IMAD.WIDE.U32 R8, R16, R21, R14 ;  /* 0x0000001510087225 */ /* 0x000fe200078e000e */
[----:B------:R-:W-:-:S03]  /*3740*/  MOV R14, R18 ;  /* 0x00000012000e7202 */ /* 0x000fc60000000f00 */
[----:B------:R-:W-:-:S04]  /*3750*/  IMAD R5, R5, R16, RZ ;  /* 0x0000001005057224 */ /* 0x000fc800078e02ff */
[----:B------:R-:W-:-:S04]  /*3760*/  IMAD R5, R17, R21, R5 ;  /* 0x0000001511057224 */ /* 0x000fc800078e0205 */
[----:B------:R-:W-:-:S07]  /*3770*/  IMAD.IADD R15, R9, 0x1, R5 ;  /* 0x00000001090f7824 */ /* 0x000fce00078e0205 */
.L_x_423:
[----:B------:R-:W-:Y:S05]  /*3780*/  BSYNC.RECONVERGENT B0 ;  /* 0x0000000000007941 */ /* 0x000fea0003800200 */
.L_x_421:
[----:B------:R-:W0:Y:S01]  /*3790*/  LDC.64 R4, c[0x0][R4+0x450] ;  /* 0x0001140004047b82 */ /* 0x000e220000000a00 */
[----:B------:R-:W-:Y:S02]  /*37a0*/  IMAD.MOV.U32 R6, RZ, RZ, R12 ;  /* 0x000000ffff067224 */ /* 0x000fe400078e000c */
[-C--:B0-----:R-:W-:Y:S02]  /*37b0*/  IMAD R5, R5, R8.reuse, RZ ;  /* 0x0000000805057224 */ /* 0x081fe400078e02ff */
[----:B------:R-:W-:-:S04]  /*37c0*/  IMAD.WIDE.U32 R6, R4, R8, R6 ;  /* 0x0000000804067225 */ /* 0x000fc800078e0006 */
[----:B------:R-:W-:Y:S01]  /*37d0*/  IMAD R5, R4, R15, R5 ;  /* 0x0000000f04057224 */ /* 0x000fe200078e0205 */
[----:B------:R-:W-:-:S03]  /*37e0*/  MOV R12, R6 ;  /* 0x00000006000c7202 */ /* 0x000fc60000000f00 */
[----:B------:R-:W-:-:S07]  /*37f0*/  IMAD.IADD R7, R7, 0x1, R5 ;  /* 0x0000000107077824 */ /* 0x000fce00078e0205 */
.L_x_374:
[----:B------:R-:W0:Y:S01]  /*3800*/  LDCU.64 UR12, c[0x0][0x790] ;  /* 0x0000f200ff0c77ac */ /* 0x000e220008000a00 */
[----:B------:R-:W1:Y:S01]  /*3810*/  LDCU.64 UR14, c[0x0][0x6c0] ;  /* 0x0000d800ff0e77ac */ /* 0x000e620008000a00 */
[----:B0-----:R-:W-:Y:S01]  /*3820*/  IMAD R9, R13, UR12, RZ ;  /* 0x0000000c0d097c24 */ /* 0x001fe2000f8e02ff */
[----:B------:R-:W-:-:S03]  /*3830*/  MOV R13, R7 ;  /* 0x00000007000d7202 */ /* 0x000fc60000000f00 */
[C---:B------:R-:W-:Y:S02]  /*3840*/  IMAD R9, R14.reuse, UR13, R9 ;  /* 0x0000000d0e097c24 */ /* 0x040fe4000f8e0209 */
[----:B------:R-:W-:Y:S01]  /*3850*/  IMAD.WIDE.U32 R4, R14, UR12, R12 ;  /* 0x0000000c0e047c25 */ /* 0x000fe2000f8e000c */
[----:B------:R-:W0:Y:S01]  /*3860*/  LDCU.64 UR12, c[0x0][0x870] ;  /* 0x00010e00ff0c77ac */ /* 0x000e220008000a00 */
[----:B------:R-:W2:Y:S02]  /*3870*/  LDC.64 R14, c[0x0][0x868] ;  /* 0x00021a00ff0e7b82 */ /* 0x000ea40000000a00 */
[----:B------:R-:W-:Y:S01]  /*3880*/  IMAD.IADD R5, R5, 0x1, R9 ;  /* 0x0000000105057824 */ /* 0x000fe200078e0209 */
[----:B-1----:R-:W-:-:S04]  /*3890*/  LEA R6, P0, R4, UR14, 0x3 ;  /* 0x0000000e04067c11 */ /* 0x002fc8000f8018ff */
[----:B------:R-:W-:-:S05]  /*38a0*/  LEA.HI.X R7, R4, UR15, R5, 0x3, P0 ;  /* 0x0000000f04077c11 */ /* 0x000fca00080f1c05 */
[----:B------:R-:W0:Y:S01]  /*38b0*/  LDG.E.64 R12, desc[UR10][R6.64] ;  /* 0x0000000a060c7981 */ /* 0x000e22000c1e1b00 */
[----:B------:R-:W-:Y:S01]  /*38c0*/  BSSY.RECONVERGENT B0, `(.L_x_424) ;  /* 0x0000034000007945 */ /* 0x000fe20003800200 */
[----:B0-----:R-:W-:-:S06]  /*38d0*/  DSETP.GTU.AND P0, PT, R12, UR12, PT ;  /* 0x0000000c0c007e2a */ /* 0x001fcc000bf0c000 */
[----:B--2---:R-:W-:-:S14]  /*38e0*/  DSETP.LTU.OR P0, PT, R12, R14, P0 ;  /* 0x0000000e0c00722a */ /* 0x004fdc0000709400 */
[----:B------:R-:W-:Y:S05]  /*38f0*/  @P0 BRA `(.L_x_425) ;  /* 0x0000000000c00947 */ /* 0x000fea0003800000 */
[----:B------:R-:W0:Y:S01]  /*3900*/  MUFU.RCP64H R7, R11 ;  /* 0x0000000b00077308 */ /* 0x000e220000001800 */
[----:B------:R-:W-:Y:S01]  /*3910*/  MOV R6, 0x1 ;  /* 0x0000000100067802 */ /* 0x000fe20000000f00 */
        /* <DEDUP_REMOVED lines=18> */
[----:B------:R-:W-:Y:S05]  /*3a40*/  CALL.REL.NOINC `($__internal_11_$__cuda_sm20_div_rn_f64_full) ;  /* 0x00000000008c7944 */ /* 0x000fea0003c00000 */
.L_x_427:
[----:B------:R-:W-:Y:S05]  /*3a50*/  BSYNC.RECONVERGENT B1 ;  /* 0x0000000000017941 */ /* 0x000fea0003800200 */
.L_x_426:
[----:B------:R-:W0:Y:S01]  /*3a60*/  LDCU.64 UR12, c[0x0][0x950] ;  /* 0x00012a00ff0c77ac */ /* 0x000e220008000a00 */
[----:B------:R-:W1:Y:S01]  /*3a70*/  LDCU.64 UR14, c[0x0][0x880] ;  /* 0x00011000ff0e77ac */ /* 0x000e620008000a00 */
[----:B0-----:R-:W-:Y:S02]  /*3a80*/  IMAD R9, R2, UR12, RZ ;  /* 0x0000000c02097c24 */ /* 0x001fe4000f8e02ff */
[----:B------:R-:W-:-:S04]  /*3a90*/  IMAD.WIDE.U32 R6, R0, UR12, RZ ;  /* 0x0000000c00067c25 */ /* 0x000fc8000f8e00ff */
[----:B------:R-:W-:Y:S01]  /*3aa0*/  IMAD R9, R0, UR13, R9 ;  /* 0x0000000d00097c24 */ /* 0x000fe2000f8e0209 */
[----:B-1----:R-:W-:Y:S01]  /*3ab0*/  LEA R8, P0, R6, UR14, 0x3 ;  /* 0x0000000e06087c11 */ /* 0x002fe2000f8018ff */
[----:B------:R-:W0:Y:S02]  /*3ac0*/  LDCU.64 UR12, c[0x0][0x860] ;  /* 0x00010c00ff0c77ac */ /* 0x000e240008000a00 */
[----:B------:R-:W-:-:S05]  /*3ad0*/  IMAD.IADD R7, R7, 0x1, R9 ;  /* 0x0000000107077824 */ /* 0x000fca00078e0209 */
[----:B------:R-:W-:Y:S01]  /*3ae0*/  LEA.HI.X R9, R6, UR15, R7, 0x3, P0 ;  /* 0x0000000f06097c11 */ /* 0x000fe200080f1c07 */
[----:B------:R-:W0:Y:S01]  /*3af0*/  F2I.F64.TRUNC R4, R4 ;  /* 0x0000000400047311 */ /* 0x000e22000030d100 */
[----:B------:R-:W1:Y:S03]  /*3b00*/  LDCU.64 UR14, c[0x0][0x450] ;  /* 0x00008a00ff0e77ac */ /* 0x000e660008000a00 */
[----:B------:R1:W2:Y:S01]  /*3b10*/  LDG.E.64 R6, desc[UR10][R8.64] ;  /* 0x0000000a08067981 */ /* 0x0002a2000c1e1b00 */
[----:B0-----:R-:W-:Y:S02]  /*3b20*/  ISETP.NE.U32.AND P0, PT, R4, UR12, PT ;  /* 0x0000000c04007c0c */ /* 0x001fe4000bf05070 */
[----:B------:R-:W-:-:S04]  /*3b30*/  SHF.R.S32.HI R12, RZ, 0x1f, R4 ;  /* 0x0000001fff0c7819 */ /* 0x000fc80000011404 */
[----:B------:R-:W-:Y:S01]  /*3b40*/  ISETP.NE.AND.EX P0, PT, R12, UR13, PT, P0 ;  /* 0x0000000d0c007c0c */ /* 0x000fe2000bf05300 */
[----:B------:R-:W0:Y:S03]  /*3b50*/  LDCU.64 UR12, c[0x0][0x380] ;  /* 0x00007000ff0c77ac */ /* 0x000e260008000a00 */
[----:B------:R-:W-:-:S04]  /*3b60*/  SEL R15, RZ, 0xffffffff, P0 ;  /* 0xffffffffff0f7807 */ /* 0x000fc80000000000 */
[----:B------:R-:W-:-:S04]  /*3b70*/  IADD3 R13, P0, PT, R4, R15, RZ ;  /* 0x0000000f040d7210 */ /* 0x000fc80007f1e0ff */
[----:B------:R-:W-:Y:S01]  /*3b80*/  IADD3.X R12, PT, PT, R12, R15, RZ, P0, !PT ;  /* 0x0000000f0c0c7210 */ /* 0x000fe200007fe4ff */
[----:B-1----:R-:W-:-:S04]  /*3b90*/  IMAD.WIDE.U32 R8, R13, UR14, RZ ;  /* 0x0000000e0d087c25 */ /* 0x002fc8000f8e00ff */
[----:B------:R-:W-:Y:S01]  /*3ba0*/  IMAD R12, R12, UR14, RZ ;  /* 0x0000000e0c0c7c24 */ /* 0x000fe2000f8e02ff */
[----:B0-----:R-:W-:-:S03]  /*3bb0*/  LEA R4, P0, R8, UR12, 0x3 ;  /* 0x0000000c08047c11 */ /* 0x001fc6000f8018ff */
[----:B------:R-:W-:-:S04]  /*3bc0*/  IMAD R5, R13, UR15, R12 ;  /* 0x0000000f0d057c24 */ /* 0x000fc8000f8e020c */
[----:B------:R-:W-:-:S05]  /*3bd0*/  IMAD.IADD R5, R9, 0x1, R5 ;  /* 0x0000000109057824 */ /* 0x000fca00078e0205 */
[----:B------:R-:W-:-:S05]  /*3be0*/  LEA.HI.X R5, R8, UR13, R5, 0x3, P0 ;  /* 0x0000000d08057c11 */ /* 0x000fca00080f1c05 */
[----:B--2---:R0:W-:Y:S02]  /*3bf0*/  REDG.E.ADD.F64.RN.STRONG.GPU desc[UR10][R4.64], R6 ;  /* 0x00000006040079a6 */ /* 0x0041e4000c12ff0a */
.L_x_425:
[----:B------:R-:W-:Y:S05]  /*3c00*/  BSYNC.RECONVERGENT B0 ;  /* 0x0000000000007941 */ /* 0x000fea0003800200 */
.L_x_424:
[----:B------:R-:W1:Y:S01]  /*3c10*/  LDCU.64 UR12, c[0x0][0x878] ;  /* 0x00010f00ff0c77ac */ /* 0x000e620008000a00 */
[----:B------:R-:W-:-:S04]  /*3c20*/  IADD3 R0, P0, PT, R3, R0, RZ ;  /* 0x0000000003007210 */ /* 0x000fc80007f1e0ff */
[----:B------:R-:W-:Y:S02]  /*3c30*/  IADD3.X R2, PT, PT, RZ, R2, RZ, P0, !PT ;  /* 0x00000002ff027210 */ /* 0x000fe400007fe4ff */
[----:B-1----:R-:W-:-:S04]  /*3c40*/  ISETP.GE.U32.AND P0, PT, R0, UR12, PT ;  /* 0x0000000c00007c0c */ /* 0x002fc8000bf06070 */
[----:B------:R-:W-:-:S13]  /*3c50*/  ISETP.GE.AND.EX P0, PT, R2, UR13, PT, P0 ;  /* 0x0000000d02007c0c */ /* 0x000fda000bf06300 */
[----:B------:R-:W-:Y:S05]  /*3c60*/  @!P0 BRA `(.L_x_428) ;  /* 0xffffffc400388947 */ /* 0x000fea000383ffff */
[----:B------:R-:W-:Y:S05]  /*3c70*/  EXIT ;  /* 0x000000000000794d */ /* 0x000fea0003800000 */
        .weak           $__internal_11_$__cuda_sm20_div_rn_f64_full
        .type           $__internal_11_$__cuda_sm20_div_rn_f64_full,@function
        .size           $__internal_11_$__cuda_sm20_div_rn_f64_full,($__internal_12_$__cuda_sm20_div_s64 - $__internal_11_$__cuda_sm20_div_rn_f64_full)
$__internal_11_$__cuda_sm20_div_rn_f64_full:
        /* <DEDUP_REMOVED lines=66> */
.L_x_430:
        /* <DEDUP_REMOVED lines=16> */
.L_x_433:
[----:B------:R-:W-:Y:S02]  /*41a0*/  LOP3.LUT R15, R11, 0x80000, RZ, 0xfc, !PT ;  /* 0x000800000b0f7812 */ /* 0x000fe400078efcff */
[----:B------:R-:W-:Y:S01]  /*41b0*/  MOV R14, R10 ;  /* 0x0000000a000e7202 */ /* 0x000fe20000000f00 */
[----:B------:R-:W-:Y:S06]  /*41c0*/  BRA `(.L_x_431) ;  /* 0x0000000000087947 */ /* 0x000fec0003800000 */
.L_x_432:
[----:B------:R-:W-:Y:S01]  /*41d0*/  LOP3.LUT R15, R7, 0x80000, RZ, 0xfc, !PT ;  /* 0x00080000070f7812 */ /* 0x000fe200078efcff */
[----:B------:R-:W-:-:S07]  /*41e0*/  IMAD.MOV.U32 R14, RZ, RZ, R6 ;  /* 0x000000ffff0e7224 */ /* 0x000fce00078e0006 */
.L_x_431:
[----:B------:R-:W-:Y:S05]  /*41f0*/  BSYNC.RECONVERGENT B2 ;  /* 0x0000000000027941 */ /* 0x000fea0003800200 */
.L_x_429:
[----:B------:R-:W-:Y:S01]  /*4200*/  HFMA2 R19, -RZ, RZ, 0, 0 ;  /* 0x00000000ff137431 */ /* 0x000fe200000001ff */
[----:B------:R-:W-:Y:S01]  /*4210*/  MOV R4, R14 ;  /* 0x0000000e00047202 */ /* 0x000fe20000000f00 */
[----:B------:R-:W-:Y:S02]  /*4220*/  IMAD.MOV.U32 R5, RZ, RZ, R15 ;  /* 0x000000ffff057224 */ /* 0x000fe400078e000f */
[----:B------:R-:W-:Y:S05]  /*4230*/  RET.REL.NODEC R18 `(_ZN2at4cuda17kernelHistogram1DIddlLi1ELi2ELin1ELNS0_23CUDAHistogramMemoryTypeE1EZNS0_21CUDA_tensor_histogramIddLb0EEEbNS_6TensorES4_S4_lNS_14AccumulateTypeIT0_Lb1EE4typeES8_NS0_13TensorArgTypeES9_S9_EUllE_EEvNS0_6detail10TensorInfoIT_T1_EESF_NSC_IKS6_SE_EElS8_S8_SE_T6_) ;  /* 0xffffffbc12707950 */ /* 0x000fea0003c3ffff */
        .weak           $__internal_12_$__cuda_sm20_div_s64
        .type           $__internal_12_$__cuda_sm20_div_s64,@function
        .size           $__internal_12_$__cuda_sm20_div_s64,(.L_x_6388 - $__internal_12_$__cuda_sm20_div_s64)
$__internal_12_$__cuda_sm20_div_s64:
        /* <DEDUP_REMOVED lines=83> */
[----:B------:R-:W-:Y:S05]  /*4770*/  RET.REL.NODEC R8 `(_ZN2at4cuda17kernelHistogram1DIddlLi1ELi2ELin1ELNS0_23CUDAHistogramMemoryTypeE1EZNS0_21CUDA_tensor_histogramIddLb0EEEbNS_6TensorES4_S4_lNS_14AccumulateTypeIT0_Lb1EE4typeES8_NS0_13TensorArgTypeES9_S9_EUllE_EEvNS0_6detail10TensorInfoIT_T1_EESF_NSC_IKS6_SE_EElS8_S8_SE_T6_) ;  /* 0xffffffb808207950 */ /* 0x000fea0003c3ffff */
.L_x_434:
        /* <DEDUP_REMOVED lines=16> */
.L_x_6388:


//--------------------- .text._ZN2at4cuda17kernelHistogram1DIddlLi1ELi2ELin1ELNS0_23CUDAHistogramMemoryTypeE0EZNS0_21CUDA_tensor_histogramIddLb0EEEbNS_6TensorES4_S4_lNS_14AccumulateTypeIT0_Lb1EE4typeES8_NS0_13TensorArgTypeES9_S9_EUllE_EEvNS0_6detail10TensorInfoIT_T1_EESF_NSC_IKS6_SE_EElS8_S8_SE_T6_ --------------------------
	.section	.text._ZN2at4cuda17kernelHistogram1DIddlLi1ELi2ELin1ELNS0_23CUDAHistogramMemoryTypeE0EZNS0_21CUDA_tensor_histogramIddLb0EEEbNS_6TensorES4_S4_lNS_14AccumulateTypeIT0_Lb1EE4typeES8_NS0_13TensorArgTypeES9_S9_EUllE_EEvNS0_6detail10TensorInfoIT_T1_EESF_NSC_IKS6_SE_EElS8_S8_SE_T6_,"ax",@progbits
	.align	128
        .global         _ZN2at4cuda17kernelHistogram1DIddlLi1ELi2ELin1ELNS0_23CUDAHistogramMemoryTypeE0EZNS0_21CUDA_tensor_histogramIddLb0EEEbNS_6TensorES4_S4_lNS_14AccumulateTypeIT0_Lb1EE4typeES8_NS0_13TensorArgTypeES9_S9_EUllE_EEvNS0_6detail10TensorInfoIT_T1_EESF_NSC_IKS6_SE_EElS8_S8_SE_T6_
        .type           _ZN2at4cuda17kernelHistogram1DIddlLi1ELi2ELin1ELNS0_23CUDAHistogramMemoryTypeE0EZNS0_21CUDA_tensor_histogramIddLb0EEEbNS_6TensorES4_S4_lNS_14AccumulateTypeIT0_Lb1EE4typeES8_NS0_13TensorArgTypeES9_S9_EUllE_EEvNS0_6detail10TensorInfoIT_T1_EESF_NSC_IKS6_SE_EElS8_S8_SE_T6_,@function
        .size           _ZN2at4cuda17kernelHistogram1DIddlLi1ELi2ELin1ELNS0_23CUDAHistogramMemoryTypeE0EZNS0_21CUDA_tensor_histogramIddLb0EEEbNS_6TensorES4_S4_lNS_14AccumulateTypeIT0_Lb1EE4typeES8_NS0_13TensorArgTypeES9_S9_EUllE_EEvNS0_6detail10TensorInfoIT_T1_EESF_NSC_IKS6_SE_EElS8_S8_SE_T6_,(.L_x_6391 - _ZN2at4cuda17kernelHistogram1DIddlLi1ELi2ELin1ELNS0_23CUDAHistogramMemoryTypeE0EZNS0_21CUDA_tensor_histogramIddLb0EEEbNS_6TensorES4_S4_lNS_14AccumulateTypeIT0_Lb1EE4typeES8_NS0_13TensorArgTypeES9_S9_EUllE_EEvNS0_6detail10TensorInfoIT_T1_EESF_NSC_IKS6_SE_EElS8_S8_SE_T6_)
        .other          _ZN2at4cuda17kernelHistogram1DIddlLi1ELi2ELin1ELNS0_23CUDAHistogramMemoryTypeE0EZNS0_21CUDA_tensor_histogramIddLb0EEEbNS_6TensorES4_S4_lNS_14AccumulateTypeIT0_Lb1EE4typeES8_NS0_13TensorArgTypeES9_S9_EUllE_EEvNS0_6detail10TensorInfoIT_T1_EESF_NSC_IKS6_SE_EElS8_S8_SE_T6_,@"STO_CUDA_ENTRY STV_DEFAULT"
_ZN2at4cuda17kernelHistogram1DIddlLi1ELi2ELin1ELNS0_23CUDAHistogramMemoryTypeE0EZNS0_21CUDA_tensor_histogramIddLb0EEEbNS_6TensorES4_S4_lNS_14AccumulateTypeIT0_Lb1EE4typeES8_NS0_13TensorArgTypeES9_S9_EUllE_EEvNS0_6detail10TensorInfoIT_T1_EESF_NSC_IKS6_SE_EElS8_S8_SE_T6_:
.text._ZN2at4cuda17kernelHistogram1DIddlLi1ELi2ELin1ELNS0_23CUDAHistogramMemoryTypeE0EZNS0_21CUDA_tensor_histogramIddLb0EEEbNS_6TensorES4_S4_lNS_14AccumulateTypeIT0_Lb1EE4typeES8_NS0_13TensorArgTypeES9_S9_EUllE_EEvNS0_6detail10TensorInfoIT_T1_EESF_NSC_IKS6_SE_EElS8_S8_SE_T6_:
        /* <DEDUP_REMOVED lines=45> */
.L_x_438:
[----:B------:R-:W-:-:S07]  /*02d0*/  MOV R8, 0x2f0 ;  /* 0x000002f000087802 */ /* 0x000fce0000000f00 */
[----:B------:R-:W-:Y:S05]  /*02e0*/  CALL.REL.NOINC `($__internal_15_$__cuda_sm20_div_u64) ;  /* 0x0000004800b07944 */ /* 0x000fea0003c00000 */
.L_x_439:
[----:B------:R-:W-:Y:S05]  /*02f0*/  BSYNC.RECONVERGENT B1 ;  /* 0x0000000000017941 */ /* 0x000fea0003800200 */
.L_x_437:
        /* <DEDUP_REMOVED lines=19> */
.L_x_442:
        /* <DEDUP_REMOVED lines=9> */
.L_x_441:
[----:B------:R-:W-:Y:S05]  /*04c0*/  BSYNC.RECONVERGENT B1 ;  /* 0x0000000000017941 */ /* 0x000fea0003800200 */
.L_x_440:
[----:B------:R-:W-:Y:S05]  /*04d0*/  @!P1 BRA `(.L_x_436) ;  /* 0x0000000000409947 */ /* 0x000fea0003800000 */
[----:B------:R-:W0:Y:S01]  /*04e0*/  S2R R5, SR_CgaCtaId ;  /* 0x0000000000057919 */ /* 0x000e220000008800 */
[----:B------:R-:W-:-:S04]  /*04f0*/  MOV R4, 0x400 ;  /* 0x0000040000047802 */ /* 0x000fc80000000f00 */
[----:B0-----:R-:W-:-:S07]  /*0500*/  LEA R7, R5, R4, 0x18 ;  /* 0x0000000405077211 */ /* 0x001fce00078ec0ff */
.L_x_443:
        /* <DEDUP_REMOVED lines=13> */
.L_x_436:
[----:B------:R-:W-:Y:S05]  /*05e0*/  BSYNC.RECONVERGENT B0 ;  /* 0x0000000000007941 */ /* 0x000fea0003800200 */
.L_x_435:
        /* <DEDUP_REMOVED lines=19> */
.L_x_500:
        /* <DEDUP_REMOVED lines=23> */
.L_x_471:
        /* <DEDUP_REMOVED lines=33> */
.L_x_448:
[----:B------:R-:W-:Y:S01]  /*0aa0*/  IMAD.MOV.U32 R26, RZ, RZ, R20 ;  /* 0x000000ffff1a7224 */ /* 0x000fe200078e0014 */
[----:B------:R-:W-:Y:S01]  /*0ab0*/  MOV R11, R33 ;  /* 0x00000021000b7202 */ /* 0x000fe20000000f00 */
[----:B------:R-:W-:Y:S01]  /*0ac0*/  IMAD.MOV.U32 R18, RZ, RZ, R32 ;  /* 0x000000ffff127224 */ /* 0x000fe200078e0020 */
[----:B------:R-:W-:-:S07]  /*0ad0*/  MOV R10, 0xaf0 ;  /* 0x00000af0000a7802 */ /* 0x000fce0000000f00 */
[----:B------:R-:W-:Y:S05]  /*0ae0*/  CALL.REL.NOINC `($__internal_14_$__cuda_sm20_div_s64) ;  /* 0x0000003c00647944 */ /* 0x000fea0003c00000 */
        /* <DEDUP_REMOVED lines=9> */
.L_x_449:
[----:B------:R-:W-:Y:S05]  /*0b80*/  BSYNC.RECONVERGENT B0 ;  /* 0x0000000000007941 */ /* 0x000fea0003800200 */
.L_x_447:
        /* <DEDUP_REMOVED lines=38> */
.L_x_451:
[----:B------:R-:W-:Y:S01]  /*0df0*/  IMAD.MOV.U32 R26, RZ, RZ, R36 ;  /* 0x000000ffff1a7224 */ /* 0x000fe200078e0024 */
[----:B------:R-:W-:Y:S01]  /*0e00*/  MOV R19, R37 ;  /* 0x0000002500137202 */ /* 0x000fe20000000f00 */
[----:B------:R-:W-:Y:S01]  /*0e10*/  IMAD.MOV.U32 R18, RZ, RZ, R32 ;  /* 0x000000ffff127224 */ /* 0x000fe200078e0020 */
[----:B------:R-:W-:Y:S01]  /*0e20*/  MOV R10, 0xe50 ;  /* 0x00000e50000a7802 */ /* 0x000fe20000000f00 */
[----:B------:R-:W-:-:S07]  /*0e30*/  IMAD.MOV.U32 R11, RZ, RZ, R33 ;  /* 0x000000ffff0b7224 */ /* 0x000fce00078e0021 */
[----:B------:R-:W-:Y:S05]  /*0e40*/  CALL.REL.NOINC `($__internal_14_$__cuda_sm20_div_s64) ;  /* 0x00000038008c7944 */ /* 0x000fea0003c00000 */
        /* <DEDUP_REMOVED lines=11> */
.L_x_452:
[----:B------:R-:W-:Y:S05]  /*0f00*/  BSYNC.RECONVERGENT B0 ;  /* 0x0000000000007941 */ /* 0x000fea0003800200 */
.L_x_450:
        /* <DEDUP_REMOVED lines=38> */
.L_x_454:
[----:B------:R-:W-:Y:S01]  /*1170*/  MOV R26, R36 ;  /* 0x00000024001a7202 */ /* 0x000fe20000000f00 */
[----:B------:R-:W-:Y:S01]  /*1180*/  IMAD.MOV.U32 R19, RZ, RZ, R37 ;  /* 0x000000ffff137224 */ /* 0x000fe200078e0025 */
[----:B------:R-:W-:Y:S01]  /*1190*/  MOV R11, R33 ;  /* 0x00000021000b7202 */ /* 0x000fe20000000f00 */
[----:B------:R-:W-:Y:S01]  /*11a0*/  IMAD.MOV.U32 R18, RZ, RZ, R32 ;  /* 0x000000ffff127224 */ /* 0x000fe200078e0020 */
[----:B------:R-:W-:-:S07]  /*11b0*/  MOV R10, 0x11d0 ;  /* 0x000011d0000a7802 */ /* 0x000fce0000000f00 */
[----:B------:R-:W-:Y:S05]  /*11c0*/  CALL.REL.NOINC `($__internal_14_$__cuda_sm20_div_s64) ;  /* 0x0000003400ac7944 */ /* 0x000fea0003c00000 */
        /* <DEDUP_REMOVED lines=11> */
.L_x_455:
[----:B------:R-:W-:Y:S05]  /*1280*/  BSYNC.RECONVERGENT B0 ;  /* 0x0000000000007941 */ /* 0x000fea0003800200 */
.L_x_453:
        /* <DEDUP_REMOVED lines=37> */
.L_x_457:
        /* <DEDUP_REMOVED lines=17> */
.L_x_458:
[----:B------:R-:W-:Y:S05]  /*15f0*/  BSYNC.RECONVERGENT B0 ;  /* 0x0000000000007941 */ /* 0x000fea0003800200 */
.L_x_456:
        /* <DEDUP_REMOVED lines=38> */
.L_x_460:
[----:B------:R-:W-:Y:S01]  /*1860*/  IMAD.MOV.U32 R26, RZ, RZ, R36 ;  /* 0x000000ffff1a7224 */ /* 0x000fe200078e0024 */
[----:B------:R-:W-:Y:S01]  /*1870*/  MOV R18, R32 ;  /* 0x0000002000127202 */ /* 0x000fe20000000f00 */
[----:B------:R-:W-:Y:S01]  /*1880*/  IMAD.MOV.U32 R19, RZ, RZ, R37 ;  /* 0x000000ffff137224 */ /* 0x000fe200078e0025 */
[----:B------:R-:W-:Y:S01]  /*1890*/  MOV R10, 0x18c0 ;  /* 0x000018c0000a7802 */ /* 0x000fe20000000f00 */
[----:B------:R-:W-:-:S07]  /*18a0*/  IMAD.MOV.U32 R11, RZ, RZ, R33 ;  /* 0x000000ffff0b7224 */ /* 0x000fce00078e0021 */
[----:B------:R-:W-:Y:S05]  /*18b0*/  CALL.REL.NOINC `($__internal_14_$__cuda_sm20_div_s64) ;  /* 0x0000002c00f07944 */ /* 0x000fea0003c00000 */
        /* <DEDUP_REMOVED lines=10> */
.L_x_461:
[----:B------:R-:W-:Y:S05]  /*1960*/  BSYNC.RECONVERGENT B0 ;  /* 0x0000000000007941 */ /* 0x000fea0003800200 */
.L_x_459:
        /* <DEDUP_REMOVED lines=38> */
.L_x_463:
        /* <DEDUP_REMOVED lines=17> */
.L_x_464:
[----:B------:R-:W-:Y:S05]  /*1ce0*/  BSYNC.RECONVERGENT B0 ;  /* 0x0000000000007941 */ /* 0x000fea0003800200 */
.L_x_462:
        /* <DEDUP_REMOVED lines=38> */
.L_x_466:
        /* <DEDUP_REMOVED lines=16> */
.L_x_467:
[----:B------:R-:W-:Y:S05]  /*2050*/  BSYNC.RECONVERGENT B0 ;  /* 0x0000000000007941 */ /* 0x000fea0003800200 */
.L_x_465:
        /* <DEDUP_REMOVED lines=38> */
.L_x_469:
        /* <DEDUP_REMOVED lines=16> */
.L_x_470:
[----:B------:R-:W-:Y:S05]  /*23c0*/  BSYNC.RECONVERGENT B0 ;  /* 0x0000000000007941 */ /* 0x000fea0003800200 */
.L_x_468:
        /* <DEDUP_REMOVED lines=9> */
.L_x_446:
        /* <DEDUP_REMOVED lines=35> */
.L_x_474:
[----:B------:R-:W-:Y:S01]  /*2690*/  MOV R26, R20 ;  /* 0x00000014001a7202 */ /* 0x000fe20000000f00 */
[----:B------:R-:W-:Y:S01]  /*26a0*/  IMAD.MOV.U32 R18, RZ, RZ, R32 ;  /* 0x000000ffff127224 */ /* 0x000fe200078e0020 */
[----:B------:R-:W-:Y:S01]  /*26b0*/  MOV R10, 0x26e0 ;  /* 0x000026e0000a7802 */ /* 0x000fe20000000f00 */
[----:B------:R-:W-:-:S07]  /*26c0*/  IMAD.MOV.U32 R11, RZ, RZ, R33 ;  /* 0x000000ffff0b7224 */ /* 0x000fce00078e0021 */
[----:B------:R-:W-:Y:S05]  /*26d0*/  CALL.REL.NOINC `($__internal_14_$__cuda_sm20_div_s64) ;  /* 0x0000002000687944 */ /* 0x000fea0003c00000 */
[-C--:B------:R-:W-:Y:S01]  /*26e0*/  IADD3 R13, P0, PT, RZ, -R26.reuse, RZ ;  /* 0x8000001aff0d7210 */ /* 0x080fe20007f1e0ff */
        /* <DEDUP_REMOVED lines=8> */
[----:B------:R-:W-:-:S07]  /*2770*/  IMAD.IADD R13, R11, 0x1, R9 ;  /* 0x000000010b0d7824 */ /* 0x000fce00078e0209 */
.L_x_475:
[----:B------:R-:W-:Y:S05]  /*2780*/  BSYNC.RECONVERGENT B0 ;  /* 0x0000000000007941 */ /* 0x000fea0003800200 */
.L_x_473:
        /* <DEDUP_REMOVED lines=38> */
.L_x_477:
[----:B------:R-:W-:Y:S01]  /*29f0*/  MOV R26, R34 ;  /* 0x00000022001a7202 */ /* 0x000fe20000000f00 */
[----:B------:R-:W-:Y:S01]  /*2a00*/  IMAD.MOV.U32 R19, RZ, RZ, R35 ;  /* 0x000000ffff137224 */ /* 0x000fe200078e0023 */
[----:B------:R-:W-:Y:S01]  /*2a10*/  MOV R18, R32 ;  /* 0x0000002000127202 */ /* 0x000fe20000000f00 */
[----:B------:R-:W-:Y:S01]  /*2a20*/  IMAD.MOV.U32 R11, RZ, RZ, R33 ;  /* 0x000000ffff0b7224 */ /* 0x000fe200078e0021 */
[----:B------:R-:W-:-:S07]  /*2a30*/  MOV R10, 0x2a50 ;  /* 0x00002a50000a7802 */ /* 0x000fce0000000f00 */
[----:B------:R-:W-:Y:S05]  /*2a40*/  CALL.REL.NOINC `($__internal_14_$__cuda_sm20_div_s64) ;  /* 0x0000001c008c7944 */ /* 0x000fea0003c00000 */
        /* <DEDUP_REMOVED lines=11> */
.L_x_478:
[----:B------:R-:W-:Y:S05]  /*2b00*/  BSYNC.RECONVERGENT B0 ;  /* 0x0000000000007941 */ /* 0x000fea0003800200 */
.L_x_476:
        /* <DEDUP_REMOVED lines=38> */
.L_x_480:
[----:B------:R-:W-:Y:S01]  /*2d70*/  IMAD.MOV.U32 R26, RZ, RZ, R34 ;  /* 0x000000ffff1a7224 */ /* 0x000fe200078e0022 */
[----:B------:R-:W-:Y:S01]  /*2d80*/  MOV R19, R35 ;  /* 0x0000002300137202 */ /* 0x000fe20000000f00 */
[----:B------:R-:W-:Y:S01]  /*2d90*/  IMAD.MOV.U32 R18, RZ, RZ, R32 ;  /* 0x000000ffff127224 */ /* 0x000fe200078e0020 */
[----:B------:R-:W-:Y:S02]  /*2da0*/  MOV R11, R33 ;  /* 0x00000021000b7202 */ /* 0x000fe40000000f00 */
[----:B------:R-:W-:-:S07]  /*2db0*/  MOV R10, 0x2dd0 ;  /* 0x00002dd0000a7802 */ /* 0x000fce0000000f00 */
        /* <DEDUP_REMOVED lines=12> */
.L_x_481:
[----:B------:R-:W-:Y:S05]  /*2e80*/  BSYNC.RECONVERGENT B0 ;  /* 0x0000000000007941 */ /* 0x000fea0003800200 */
.L_x_479:
        /* <DEDUP_REMOVED lines=15> */
[----:B------:R-:W-:Y:S02]  /*2f80*/  IADD3 R19, PT, PT, RZ, -R32, RZ ;  /* 0x80000020ff137210 */ /* 0x000fe40007ffe0ff */
[----:B------:R-:W-:-:S05]  /*2f90*/  ISETP.NE.U32.AND P2, PT, R32, RZ, PT ;  /* 0x000000ff2000720c */ /* 0x000fca0003f45070 */
[----:B0-----:R-:W0:Y:S02]  /*2fa0*/  MUFU.RCP R13, R13 ;  /* 0x0000000d000d7308 */ /* 0x001e240000001000 */
[----:B0-----:R-:W-:Y:S02]  /*2fb0*/  VIADD R10, R13, 0xffffffe ;  /* 0x0ffffffe0d0a7836 */ /* 0x001fe40000000000 */
[----:B------:R-:W-:-:S04]  /*2fc0*/  HFMA2 R13, -RZ, RZ, 0, 0 ;  /* 0x00000000ff0d7431 */ /* 0x000fc800000001ff */
        /* <DEDUP_REMOVED lines=17> */
.L_x_483:
        /* <DEDUP_REMOVED lines=14> */
[----:B------:R-:W-:Y:S02]  /*31c0*/  IMAD R13, R33, R19, R13 ;  /* 0x00000013210d7224 */ /* 0x000fe400078e020d */
[----:B------:R-:W-:-:S03]  /*31d0*/  IMAD.MOV.U32 R19, RZ, RZ, R27 ;  /* 0x000000ffff137224 */ /* 0x000fc600078e001b */
[----:B------:R-:W-:-:S07]  /*31e0*/  IADD3 R13, PT, PT, R11, R13, RZ ;  /* 0x0000000d0b0d7210 */ /* 0x000fce0007ffe0ff */
.L_x_484:
[----:B------:R-:W-:Y:S05]  /*31f0*/  BSYNC.RECONVERGENT B0 ;  /* 0x0000000000007941 */ /* 0x000fea0003800200 */
.L_x_482:
[----:B------:R0:W1:Y:S02]  /*3200*/  LDC.64 R10, c[0x0][R8+0x450] ;  /* 0x00011400080a7b82 */ /* 0x0000640000000a00 */
[----:B0-----:R-:W-:Y:S01]  /*3210*/  MOV R8, R36 ;  /* 0x0000002400087202 */ /* 0x001fe20000000f00 */
[----:B-1----:R-:W-:-:S04]  /*3220*/  IMAD R11, R11, R31, RZ ;  /* 0x0000001f0b0b7224 */ /* 0x002fc800078e02ff */
[----:B------:R-:W-:-:S04]  /*3230*/  IMAD.WIDE.U32 R30, R10, R31, R8 ;  /* 0x0000001f0a1e7225 */ /* 0x000fc800078e0008 */
[----:B------:R-:W-:-:S04]  /*3240*/  IMAD R11, R10, R13, R11 ;  /* 0x0000000d0a0b7224 */ /* 0x000fc800078e020b */
[----:B------:R-:W-:-:S07]  /*3250*/  IMAD.IADD R21, R31, 0x1, R11 ;  /* 0x000000011f157824 */ /* 0x000fce00078e020b */
.L_x_472:
[----:B------:R-:W-:-:S13]  /*3260*/  LOP3.LUT P0, RZ, R4, 0x3, RZ, 0xc0, !PT ;  /* 0x0000000304ff7812 */ /* 0x000fda000780c0ff */
[----:B------:R-:W-:Y:S05]  /*3270*/  @!P0 BRA `(.L_x_445) ;  /* 0x00000008009c8947 */ /* 0x000fea0003800000 */
[----:B------:R-:W-:-:S04]  /*3280*/  LOP3.LUT R8, R4, 0x3, RZ, 0xc0, !PT ;  /* 0x0000000304087812 */ /* 0x000fc800078ec0ff */
        /* <DEDUP_REMOVED lines=33> */
.L_x_487:
        /* <DEDUP_REMOVED lines=15> */
.L_x_488:
[----:B------:R-:W-:Y:S05]  /*3590*/  BSYNC.RECONVERGENT B0 ;  /* 0x0000000000007941 */ /* 0x000fea0003800200 */
.L_x_486:
        /* <DEDUP_REMOVED lines=31> */
[----:B------:R-:W-:-:S12]  /*3790*/  HFMA2 R11, -RZ, RZ, 0, 0 ;  /* 0x00000000ff0b7431 */ /* 0x000fd800000001ff */
[----:B------:R-:W-:Y:S01]  /*37a0*/  @P1 VIADD R20, R20, 0x1 ;  /* 0x0000000114141836 */ /* 0x000fe20000000000 */
[----:B------:R-:W-:-:S04]  /*37b0*/  @!P2 LOP3.LUT R20, RZ, R32, RZ, 0x33, !PT ;  /* 0x00000020ff14a212 */ /* 0x000fc800078e33ff */
[----:B------:R-:W-:-:S05]  /*37c0*/  IADD3 R9, PT, PT, -R20, RZ, RZ ;  /* 0x000000ff14097210 */ /* 0x000fca0007ffe1ff */
[----:B------:R-:W-:Y:S01]  /*37d0*/  IMAD R10, R32, R9, R34 ;  /* 0x00000009200a7224 */ /* 0x000fe200078e0222 */
[----:B------:R-:W-:Y:S06]  /*37e0*/  BRA `(.L_x_491) ;  /* 0x0000000000407947 */ /* 0x000fec0003800000 */
.L_x_490:
        /* <DEDUP_REMOVED lines=10> */
[----:B------:R-:W-:Y:S01]  /*3890*/  IMAD.X R9, RZ, RZ, ~R27, P0 ;  /* 0x000000ffff097224 */ /* 0x000fe200000e0e1b */
[----:B------:R-:W-:Y:S01]  /*38a0*/  MOV R19, R27 ;  /* 0x0000001b00137202 */ /* 0x000fe20000000f00 */
[----:B------:R-:W-:-:S04]  /*38b0*/  IMAD.WIDE.U32 R10, R32, R13, R10 ;  /* 0x0000000d200a7225 */ /* 0x000fc800078e000a */
[----:B------:R-:W-:-:S04]  /*38c0*/  IMAD R9, R9, R32, RZ ;  /* 0x0000002009097224 */ /* 0x000fc800078e02ff */
[----:B------:R-:W-:-:S04]  /*38d0*/  IMAD R9, R33, R13, R9 ;  /* 0x0000000d21097224 */ /* 0x000fc800078e0209 */
[----:B------:R-:W-:-:S07]  /*38e0*/  IMAD.IADD R11, R11, 0x1, R9 ;  /* 0x000000010b0b7824 */ /* 0x000fce00078e0209 */
.L_x_491:
[----:B------:R-:W-:Y:S05]  /*38f0*/  BSYNC.RECONVERGENT B0 ;  /* 0x0000000000007941 */ /* 0x000fea0003800200 */
.L_x_489:
[----:B------:R-:W0:Y:S01]  /*3900*/  LDC.64 R8, c[0x0][R8+0x450] ;  /* 0x0001140008087b82 */ /* 0x000e220000000a00 */
[----:B------:R-:W-:Y:S01]  /*3910*/  MOV R31, R21 ;  /* 0x00000015001f7202 */ /* 0x000fe20000000f00 */
[----:B------:R-:W-:Y:S02]  /*3920*/  IMAD.MOV.U32 R30, RZ, RZ, R36 ;  /* 0x000000ffff1e7224 */ /* 0x000fe400078e0024 */
[-C--:B0-----:R-:W-:Y:S02]  /*3930*/  IMAD R9, R9, R10.reuse, RZ ;  /* 0x0000000a09097224 */ /* 0x081fe400078e02ff */
[----:B------:R-:W-:-:S04]  /*3940*/  IMAD.WIDE.U32 R30, R8, R10, R30 ;  /* 0x0000000a081e7225 */ /* 0x000fc800078e001e */
[----:B------:R-:W-:-:S04]  /*3950*/  IMAD R9, R8, R11, R9 ;  /* 0x0000000b08097224 */ /* 0x000fc800078e0209 */
[----:B------:R-:W-:-:S07]  /*3960*/  IMAD.IADD R21, R31, 0x1, R9 ;  /* 0x000000011f157824 */ /* 0x000fce00078e0209 */
.L_x_485:
        /* <DEDUP_REMOVED lines=35> */
.L_x_493:
[----:B------:R-:W-:Y:S01]  /*3ba0*/  MOV R26, R20 ;  /* 0x00000014001a7202 */ /* 0x000fe20000000f00 */
[----:B------:R-:W-:Y:S01]  /*3bb0*/  IMAD.MOV.U32 R18, RZ, RZ, R32 ;  /* 0x000000ffff127224 */ /* 0x000fe200078e0020 */
[----:B------:R-:W-:Y:S02]  /*3bc0*/  MOV R11, R33 ;  /* 0x00000021000b7202 */ /* 0x000fe40000000f00 */
[----:B------:R-:W-:-:S07]  /*3bd0*/  MOV R10, 0x3bf0 ;  /* 0x00003bf0000a7802 */ /* 0x000fce0000000f00 */
[----:B------:R-:W-:Y:S05]  /*3be0*/  CALL.REL.NOINC `($__internal_14_$__cuda_sm20_div_s64) ;  /* 0x0000000c00247944 */ /* 0x000fea0003c00000 */
[----:B------:R-:W-:Y:S02]  /*3bf0*/  IADD3 R13, P0, PT, RZ, -R26, RZ ;  /* 0x8000001aff0d7210 */ /* 0x000fe40007f1e0ff */
[----:B------:R-:W-:Y:S01]  /*3c00*/  MOV R18, R20 ;  /* 0x0000001400127202 */ /* 0x000fe20000000f00 */
[----:B------:R-:W-:Y:S02]  /*3c10*/  IMAD.MOV.U32 R20, RZ, RZ, R26 ;  /* 0x000000ffff147224 */ /* 0x000fe400078e001a */
[----:B------:R-:W-:Y:S02]  /*3c20*/  IMAD.X R9, RZ, RZ, ~R27, P0 ;  /* 0x000000ffff097224 */ /* 0x000fe400000e0e1b */
[----:B------:R-:W-:-:S04]  /*3c30*/  IMAD.WIDE.U32 R10, R32, R13, R18 ;  /* 0x0000000d200a7225 */ /* 0x000fc800078e0012 */
[----:B------:R-:W-:Y:S02]  /*3c40*/  IMAD R9, R9, R32, RZ ;  /* 0x0000002009097224 */ /* 0x000fe400078e02ff */
[----:B------:R-:W-:Y:S02]  /*3c50*/  IMAD.MOV.U32 R19, RZ, RZ, R27 ;  /* 0x000000ffff137224 */ /* 0x000fe400078e001b */
[----:B------:R-:W-:-:S05]  /*3c60*/  IMAD R9, R33, R13, R9 ;  /* 0x0000000d21097224 */ /* 0x000fca00078e0209 */
[----:B------:R-:W-:-:S07]  /*3c70*/  IADD3 R13, PT, PT, R11, R9, RZ ;  /* 0x000000090b0d7210 */ /* 0x000fce0007ffe0ff */
.L_x_494:
[----:B------:R-:W-:Y:S05]  /*3c80*/  BSYNC.RECONVERGENT B0 ;  /* 0x0000000000007941 */ /* 0x000fea0003800200 */
.L_x_492:
[----:B------:R-:W0:Y:S01]  /*3c90*/  LDC.64 R8, c[0x0][R8+0x450] ;  /* 0x0001140008087b82 */ /* 0x000e220000000a00 */
[----:B------:R-:W-:Y:S01]  /*3ca0*/  MOV R31, R21 ;  /* 0x00000015001f7202 */ /* 0x000fe20000000f00 */
[-C--:B0-----:R-:W-:Y:S02]  /*3cb0*/  IMAD R9, R9, R10.reuse, RZ ;  /* 0x0000000a09097224 */ /* 0x081fe400078e02ff */
[----:B------:R-:W-:-:S04]  /*3cc0*/  IMAD.WIDE.U32 R30, R8, R10, R30 ;  /* 0x0000000a081e7225 */ /* 0x000fc800078e001e */
[----:B------:R-:W-:-:S04]  /*3cd0*/  IMAD R9, R8, R13, R9 ;  /* 0x0000000d08097224 */ /* 0x000fc800078e0209 */
[----:B------:R-:W-:-:S07]  /*3ce0*/  IMAD.IADD R21, R31, 0x1, R9 ;  /* 0x000000011f157824 */ /* 0x000fce00078e0209 */
.L_x_445:
[----:B------:R-:W0:Y:S01]  /*3cf0*/  LDCU.64 UR4, c[0x0][0x790] ;  /* 0x0000f200ff0477ac */ /* 0x000e220008000a00 */
[----:B------:R-:W-:Y:S01]  /*3d00*/  MOV R31, R21 ;  /* 0x00000015001f7202 */ /* 0x000fe20000000f00 */
[----:B------:R-:W1:Y:S01]  /*3d10*/  LDCU.64 UR8, c[0x0][0x6c0] ;  /* 0x0000d800ff0877ac */ /* 0x000e620008000a00 */
[----:B0-----:R-:W-:Y:S02]  /*3d20*/  IMAD R11, R19, UR4, RZ ;  /* 0x00000004130b7c24 */ /* 0x001fe4000f8e02ff */
[----:B------:R-:W-:-:S04]  /*3d30*/  IMAD.WIDE.U32 R8, R20, UR4, R30 ;  /* 0x0000000414087c25 */ /* 0x000fc8000f8e001e */
[----:B------:R-:W-:Y:S01]  /*3d40*/  IMAD R11, R20, UR5, R11 ;  /* 0x00000005140b7c24 */ /* 0x000fe2000f8e020b */
[----:B-1----:R-:W-:Y:S01]  /*3d50*/  LEA R10, P0, R8, UR8, 0x3 ;  /* 0x00000008080a7c11 */ /* 0x002fe2000f8018ff */
[----:B------:R-:W0:Y:S01]  /*3d60*/  LDCU.64 UR4, c[0x0][0x870] ;  /* 0x00010e00ff0477ac */ /* 0x000e220008000a00 */
[----:B------:R-:W1:Y:S01]  /*3d70*/  LDC.64 R20, c[0x0][0x868] ;  /* 0x00021a00ff147b82 */ /* 0x000e620000000a00 */
[----:B------:R-:W-:-:S05]  /*3d80*/  IMAD.IADD R9, R9, 0x1, R11 ;  /* 0x0000000109097824 */ /* 0x000fca00078e020b */
[----:B------:R-:W-:-:S05]  /*3d90*/  LEA.HI.X R11, R8, UR9, R9, 0x3, P0 ;  /* 0x00000009080b7c11 */ /* 0x000fca00080f1c09 */
[----:B------:R-:W0:Y:S01]  /*3da0*/  LDG.E.64 R18, desc[UR6][R10.64] ;  /* 0x000000060a127981 */ /* 0x000e22000c1e1b00 */
[----:B------:R-:W-:Y:S01]  /*3db0*/  BSSY.RECONVERGENT B0, `(.L_x_495) ;  /* 0x0000030000007945 */ /* 0x000fe20003800200 */
[----:B0-----:R-:W-:-:S06]  /*3dc0*/  DSETP.GTU.AND P0, PT, R18, UR4, PT ;  /* 0x0000000412007e2a */ /* 0x001fcc000bf0c000 */
[----:B-1----:R-:W-:-:S14]  /*3dd0*/  DSETP.LTU.OR P0, PT, R18, R20, P0 ;  /* 0x000000141200722a */ /* 0x002fdc0000709400 */
[----:B------:R-:W-:Y:S05]  /*3de0*/  @P0 BRA `(.L_x_496) ;  /* 0x0000000000b00947 */ /* 0x000fea0003800000 */
[----:B------:R-:W0:Y:S01]  /*3df0*/  MUFU.RCP64H R9, R15 ;  /* 0x0000000f00097308 */ /* 0x000e220000001800 */
[----:B------:R-:W-:Y:S01]  /*3e00*/  MOV R8, 0x1 ;  /* 0x0000000100087802 */ /* 0x000fe20000000f00 */
        /* <DEDUP_REMOVED lines=16> */
[----:B------:R-:W-:Y:S05]  /*3f10*/  CALL.REL.NOINC `($__internal_13_$__cuda_sm20_div_rn_f64_full) ;  /* 0x0000000000f07944 */ /* 0x000fea0003c00000 */
.L_x_498:
[----:B------:R-:W-:Y:S05]  /*3f20*/  BSYNC.RECONVERGENT B1 ;  /* 0x0000000000017941 */ /* 0x000fea0003800200 */
.L_x_497:
[----:B------:R-:W0:Y:S01]  /*3f30*/  LDCU.64 UR4, c[0x0][0x950] ;  /* 0x00012a00ff0477ac */ /* 0x000e220008000a00 */
[----:B------:R-:W1:Y:S01]  /*3f40*/  LDCU.64 UR8, c[0x0][0x880] ;  /* 0x00011000ff0877ac */ /* 0x000e620008000a00 */
[----:B0-----:R-:W-:Y:S02]  /*3f50*/  IMAD R18, R6, UR4, RZ ;  /* 0x0000000406127c24 */ /* 0x001fe4000f8e02ff */
[----:B------:R-:W-:-:S04]  /*3f60*/  IMAD.WIDE.U32 R10, R5, UR4, RZ ;  /* 0x00000004050a7c25 */ /* 0x000fc8000f8e00ff */
[----:B------:R-:W-:Y:S01]  /*3f70*/  IMAD R13, R5, UR5, R18 ;  /* 0x00000005050d7c24 */ /* 0x000fe2000f8e0212 */
[----:B-1----:R-:W-:-:S03]  /*3f80*/  LEA R18, P0, R10, UR8, 0x3 ;  /* 0x000000080a127c11 */ /* 0x002fc6000f8018ff */
[----:B------:R-:W-:-:S05]  /*3f90*/  IMAD.IADD R11, R11, 0x1, R13 ;  /* 0x000000010b0b7824 */ /* 0x000fca00078e020d */
[----:B------:R-:W-:Y:S01]  /*3fa0*/  LEA.HI.X R19, R10, UR9, R11, 0x3, P0 ;  /* 0x000000090a137c11 */ /* 0x000fe200080f1c0b */
[----:B------:R-:W0:Y:S05]  /*3fb0*/  LDCU.64 UR8, c[0x0][0x860] ;  /* 0x00010c00ff0877ac */ /* 0x000e2a0008000a00 */
[----:B------:R-:W5:Y:S01]  /*3fc0*/  LDG.E.64 R18, desc[UR6][R18.64] ;  /* 0x0000000612127981 */ /* 0x000f62000c1e1b00 */
[----:B------:R-:W0:Y:S01]  /*3fd0*/  F2I.F64.TRUNC R8, R8 ;  /* 0x0000000800087311 */ /* 0x000e22000030d100 */
[----:B------:R-:W1:Y:S01]  /*3fe0*/  S2UR UR5, SR_CgaCtaId ;  /* 0x00000000000579c3 */ /* 0x000e620000008800 */
[----:B------:R-:W-:Y:S01]  /*3ff0*/  UMOV UR4, 0x400 ;  /* 0x0000040000047882 */ /* 0x000fe20000000000 */
[----:B0-----:R-:W-:-:S02]  /*4000*/  ISETP.NE.U32.AND P0, PT, R8, UR8, PT ;  /* 0x0000000808007c0c */ /* 0x001fc4000bf05070 */
[----:B------:R-:W-:-:S04]  /*4010*/  SHF.R.S32.HI R10, RZ, 0x1f, R8 ;  /* 0x0000001fff0a7819 */ /* 0x000fc80000011408 */
[----:B------:R-:W-:Y:S02]  /*4020*/  ISETP.NE.AND.EX P0, PT, R10, UR9, PT, P0 ;  /* 0x000000090a007c0c */ /* 0x000fe4000bf05300 */
[----:B------:R-:W-:Y:S01]  /*4030*/  IADD3 R10, PT, PT, R8, -0x1, RZ ;  /* 0xffffffff080a7810 */ /* 0x000fe20007ffe0ff */
[----:B-1----:R-:W-:-:S10]  /*4040*/  ULEA UR4, UR5, UR4, 0x18 ;  /* 0x0000000405047291 */ /* 0x002fd4000f8ec0ff */
[----:B------:R-:W-:-:S05]  /*4050*/  @P0 IMAD.MOV R10, RZ, RZ, R8 ;  /* 0x000000ffff0a0224 */ /* 0x000fca00078e0208 */
[----:B------:R-:W-:-:S07]  /*4060*/  LEA R13, R10, UR4, 0x3 ;  /* 0x000000040a0d7c11 */ /* 0x000fce000f8e18ff */
.L_x_499:
[----:B------:R-:W0:Y:S02]  /*4070*/  LDS.64 R8, [R13] ;  /* 0x000000000d087984 */ /* 0x000e240000000a00 */
[----:B0----5:R-:W-:-:S07]  /*4080*/  DADD R10, R18, R8 ;  /* 0x00000000120a7229 */ /* 0x021fce0000000008 */
[----:B------:R-:W0:Y:S02]  /*4090*/  ATOMS.CAST.SPIN.64 P0, [R13], R8, R10 ;  /* 0x000000080d00758d */ /* 0x000e24000180040a */
[----:B0-----:R-:W-:Y:S05]  /*40a0*/  @!P0 BRA `(.L_x_499) ;  /* 0xfffffffc00f08947 */ /* 0x001fea000383ffff */
.L_x_496:
[----:B------:R-:W-:Y:S05]  /*40b0*/  BSYNC.RECONVERGENT B0 ;  /* 0x0000000000007941 */ /* 0x000fea0003800200 */
.L_x_495:
        /* <DEDUP_REMOVED lines=8> */
.L_x_444:
        /* <DEDUP_REMOVED lines=11> */
.L_x_501:
        /* <DEDUP_REMOVED lines=15> */
        .weak           $__internal_13_$__cuda_sm20_div_rn_f64_full
        .type           $__internal_13_$__cuda_sm20_div_rn_f64_full,@function
        .size           $__internal_13_$__cuda_sm20_div_rn_f64_full,($__internal_14_$__cuda_sm20_div_s64 - $__internal_13_$__cuda_sm20_div_rn_f64_full)
$__internal_13_$__cuda_sm20_div_rn_f64_full:
        /* <DEDUP_REMOVED lines=66> */
.L_x_503:
        /* <DEDUP_REMOVED lines=16> */
.L_x_506:
[----:B------:R-:W-:Y:S02]  /*4800*/  LOP3.LUT R9, R15, 0x80000, RZ, 0xfc, !PT ;  /* 0x000800000f097812 */ /* 0x000fe400078efcff */
[----:B------:R-:W-:Y:S01]  /*4810*/  MOV R8, R14 ;  /* 0x0000000e00087202 */ /* 0x000fe20000000f00 */
[----:B------:R-:W-:Y:S06]  /*4820*/  BRA `(.L_x_504) ;  /* 0x0000000000087947 */ /* 0x000fec0003800000 */
.L_x_505:
[----:B------:R-:W-:Y:S01]  /*4830*/  LOP3.LUT R9, R19, 0x80000, RZ, 0xfc, !PT ;  /* 0x0008000013097812 */ /* 0x000fe200078efcff */
[----:B------:R-:W-:-:S07]  /*4840*/  IMAD.MOV.U32 R8, RZ, RZ, R18 ;  /* 0x000000ffff087224 */ /* 0x000fce00078e0012 */
.L_x_504:
[----:B------:R-:W-:Y:S05]  /*4850*/  BSYNC.RECONVERGENT B2 ;  /* 0x0000000000027941 */ /* 0x000fea0003800200 */
.L_x_502:
[----:B------:R-:W-:-:S04]  /*4860*/  HFMA2 R29, -RZ, RZ, 0, 0 ;  /* 0x00000000ff1d7431 */ /* 0x000fc800000001ff */
[----:B------:R-:W-:Y:S05]  /*4870*/  RET.REL.NODEC R28 `(_ZN2at4cuda17kernelHistogram1DIddlLi1ELi2ELin1ELNS0_23CUDAHistogramMemoryTypeE0EZNS0_21CUDA_tensor_histogramIddLb0EEEbNS_6TensorES4_S4_lNS_14AccumulateTypeIT0_Lb1EE4typeES8_NS0_13TensorArgTypeES9_S9_EUllE_EEvNS0_6detail10TensorInfoIT_T1_EESF_NSC_IKS6_SE_EElS8_S8_SE_T6_) ;  /* 0xffffffb41ce07950 */ /* 0x000fea0003c3ffff */
        .weak           $__internal_14_$__cuda_sm20_div_s64
        .type           $__internal_14_$__cuda_sm20_div_s64,@function
        .size           $__internal_14_$__cuda_sm20_div_s64,($__internal_15_$__cuda_sm20_div_u64 - $__internal_14_$__cuda_sm20_div_s64)
$__internal_14_$__cuda_sm20_div_s64:
        /* <DEDUP_REMOVED lines=82> */
[----:B------:R-:W-:Y:S06]  /*4da0*/  RET.REL.NODEC R10 `(_ZN2at4cuda17kernelHistogram1DIddlLi1ELi2ELin1ELNS0_23CUDAHistogramMemoryTypeE0EZNS0_21CUDA_tensor_histogramIddLb0EEEbNS_6TensorES4_S4_lNS_14AccumulateTypeIT0_Lb1EE4typeES8_NS0_13TensorArgTypeES9_S9_EUllE_EEvNS0_6detail10TensorInfoIT_T1_EESF_NSC_IKS6_SE_EElS8_S8_SE_T6_) ;  /* 0xffffffb00a947950 */ /* 0x000fec0003c3ffff */
        .weak           $__internal_15_$__cuda_sm20_div_u64
        .type           $__internal_15_$__cuda_sm20_div_u64,@function
        .size           $__internal_15_$__cuda_sm20_div_u64,(.L_x_6391 - $__internal_15_$__cuda_sm20_div_u64)
$__internal_15_$__cuda_sm20_div_u64:
        /* <DEDUP_REMOVED lines=65> */
[----:B------:R-:W-:Y:S06]  /*51c0*/  RET.REL.NODEC R8 `(_ZN2at4cuda17kernelHistogram1DIddlLi1ELi2ELin1ELNS0_23CUDAHistogramMemoryTypeE0EZNS0_21CUDA_tensor_histogramIddLb0EEEbNS_6TensorES4_S4_lNS_14AccumulateTypeIT0_Lb1EE4typeES8_NS0_13TensorArgTypeES9_S9_EUllE_EEvNS0_6detail10TensorInfoIT_T1_EESF_NSC_IKS6_SE_EElS8_S8_SE_T6_) ;  /* 0xffffffac088c7950 */ /* 0x000fec0003c3ffff */
.L_x_507:
        /* <DEDUP_REMOVED lines=11> */
.L_x_6391:


//--------------------- .text._ZN2at4cuda17kernelHistogram1DIsslLi1ELi2ELin1ELNS0_23CUDAHistogramMemoryTypeE1EZNS0_21CUDA_tensor_histogramIssLb0EEEbNS_6TensorES4_S4_lNS_14AccumulateTypeIT0_Lb1EE4typeES8_NS0_13TensorArgTypeES9_S9_EUllE0_EEvNS0_6detail10TensorInfoIT_T1_EESF_NSC_IKS6_SE_EElS8_S8_SE_T6_ --------------------------
	.section	.text._ZN2at4cuda17kernelHistogram1DIsslLi1ELi2ELin1ELNS0_23CUDAHistogramMemoryTypeE1EZNS0_21CUDA_tensor_histogramIssLb0EEEbNS_6TensorES4_S4_lNS_14AccumulateTypeIT0_Lb1EE4typeES8_NS0_13TensorArgTypeES9_S9_EUllE0_EEvNS0_6detail10TensorInfoIT_T1_EESF_NSC_IKS6_SE_EElS8_S8_SE_T6_,"ax",@progbits
	.align	128
        .global         _ZN2at4cuda17kernelHistogram1DIsslLi1ELi2ELin1ELNS0_23CUDAHistogramMemoryTypeE1EZNS0_21CUDA_tensor_histogramIssLb0EEEbNS_6TensorES4_S4_lNS_14AccumulateTypeIT0_Lb1EE4typeES8_NS0_13TensorArgTypeES9_S9_EUllE0_EEvNS0_6detail10TensorInfoIT_T1_EESF_NSC_IKS6_SE_EElS8_S8_SE_T6_
        .type           _ZN2at4cuda17kernelHistogram1DIsslLi1ELi2ELin1ELNS0_23CUDAHistogramMemoryTypeE1EZNS0_21CUDA_tensor_histogramIssLb0EEEbNS_6TensorES4_S4_lNS_14AccumulateTypeIT0_Lb1EE4typeES8_NS0_13TensorArgTypeES9_S9_EUllE0_EEvNS0_6detail10TensorInfoIT_T1_EESF_NSC_IKS6_SE_EElS8_S8_SE_T6_,@function
        .size           _ZN2at4cuda17kernelHistogram1DIsslLi1ELi2ELin1ELNS0_23CUDAHistogramMemoryTypeE1EZNS0_21CUDA_tensor_histogramIssLb0EEEbNS_6TensorES4_S4_lNS_14AccumulateTypeIT0_Lb1EE4typeES8_NS0_13TensorArgTypeES9_S9_EUllE0_EEvNS0_6detail10TensorInfoIT_T1_EESF_NSC_IKS6_SE_EElS8_S8_SE_T6_,(.L_x_6392 - _ZN2at4cuda17kernelHistogram1DIsslLi1ELi2ELin1ELNS0_23CUDAHistogramMemoryTypeE1EZNS0_21CUDA_tensor_histogramIssLb0EEEbNS_6TensorES4_S4_lNS_14AccumulateTypeIT0_Lb1EE4typeES8_NS0_13TensorArgTypeES9_S9_EUllE0_EEvNS0_6detail10TensorInfoIT_T1_EESF_NSC_IKS6_SE_EElS8_S8_SE_T6_)
        .other          _ZN2at4cuda17kernelHistogram1DIsslLi1ELi2ELin1ELNS0_23CUDAHistogramMemoryTypeE1EZNS0_21CUDA_tensor_histogramIssLb0EEEbNS_6TensorES4_S4_lNS_14AccumulateTypeIT0_Lb1EE4typeES8_NS0_13TensorArgTypeES9_S9_EUllE0_EEvNS0_6detail10TensorInfoIT_T1_EESF_NSC_IKS6_SE_EElS8_S8_SE_T6_,@"STO_CUDA_ENTRY STV_DEFAULT"
_ZN2at4cuda17kernelHistogram1DIsslLi1ELi2ELin1ELNS0_23CUDAHistogramMemoryTypeE1EZNS0_21CUDA_tensor_histogramIssLb0EEEbNS_6TensorES4_S4_lNS_14AccumulateTypeIT0_Lb1EE4typeES8_NS0_13TensorArgTypeES9_S9_EUllE0_EEvNS0_6detail10TensorInfoIT_T1_EESF_NSC_IKS6_SE_EElS8_S8_SE_T6_:
.text._ZN2at4cuda17kernelHistogram1DIsslLi1ELi2ELin1ELNS0_23CUDAHistogramMemoryTypeE1EZNS0_21CUDA_tensor_histogramIssLb0EEEbNS_6TensorES4_S4_lNS_14AccumulateTypeIT0_Lb1EE4typeES8_NS0_13TensorArgTypeES9_S9_EUllE0_EEvNS0_6detail10TensorInfoIT_T1_EESF_NSC_IKS6_SE_EElS8_S8_SE_T6_:
        /* <DEDUP_REMOVED lines=9> */
[----:B------:R-:W0:Y:S01]  /*0090*/  LDCU.64 UR6, c[0x0][0x870] ;  /* 0x00010e00ff0677ac */ /* 0x000e220008000a00 */
[----:B------:R-:W-:Y:S01]  /*00a0*/  IMAD.MOV.U32 R2, RZ, RZ, RZ ;  /* 0x000000ffff027224 */ /* 0x000fe200078e00ff */
[----:B------:R-:W0:Y:S01]  /*00b0*/  LDCU.64 UR8, c[0x0][0x868] ;  /* 0x00010d00ff0877ac */ /* 0x000e220008000a00 */
[----:B------:R-:W1:Y:S01]  /*00c0*/  LDCU UR4, c[0x0][0x858] ;  /* 0x00010b00ff0477ac */ /* 0x000e620008000800 */
[----:B------:R-:W2:Y:S01]  /*00d0*/  LDCU UR5, c[0x0][0x370] ;  /* 0x00006e00ff0577ac */ /* 0x000ea20008000800 */
[----:B------:R-:W3:Y:S01]  /*00e0*/  LDCU.64 UR10, c[0x0][0x358] ;  /* 0x00006b00ff0a77ac */ /* 0x000ee20008000a00 */
[----:B0-----:R-:W-:-:S04]  /*00f0*/  UIADD3 UR6, UP0, UPT, UR6, -UR8, URZ ;  /* 0x8000000806067290 */ /* 0x001fc8000ff1e0ff */
[----:B------:R-:W-:Y:S02]  /*0100*/  UIADD3.X UR7, UPT, UPT, UR7, ~UR9, URZ, UP0, !UPT ;  /* 0x8000000907077290 */ /* 0x000fe400087fe4ff */
[----:B-1----:R-:W-:Y:S01]  /*0110*/  UISETP.GT.AND UP0, UPT, UR4, 0x1, UPT ;  /* 0x000000010400788c */ /* 0x002fe2000bf04270 */
[----:B--2---:R-:W-:-:S08]  /*0120*/  IMAD R3, R3, UR5, RZ ;  /* 0x0000000503037c24 */ /* 0x004fd0000f8e02ff */
[----:B---3--:R-:W-:Y:S05]  /*0130*/  BRA.U UP0, `(.L_x_508) ;  /* 0x0000000500807547 */ /* 0x008fea000b800000 */
.L_x_515:
[----:B0-----:R-:W0:Y:S01]  /*0140*/  LDCU.64 UR4, c[0x0][0x790] ;  /* 0x0000f200ff0477ac */ /* 0x001e220008000a00 */
[----:B------:R-:W1:Y:S01]  /*0150*/  LDCU.64 UR8, c[0x0][0x6c0] ;  /* 0x0000d800ff0877ac */ /* 0x000e620008000a00 */
[----:B------:R-:W2:Y:S01]  /*0160*/  LDCU.128 UR12, c[0x0][0x870] ;  /* 0x00010e00ff0c77ac */ /* 0x000ea20008000c00 */
[----:B0-----:R-:W-:Y:S02]  /*0170*/  IMAD R7, R2, UR4, RZ ;  /* 0x0000000402077c24 */ /* 0x001fe4000f8e02ff */
[----:B------:R-:W-:-:S04]  /*0180*/  IMAD.WIDE.U32 R4, R0, UR4, RZ ;  /* 0x0000000400047c25 */ /* 0x000fc8000f8e00ff */
[----:B------:R-:W-:Y:S01]  /*0190*/  IMAD R7, R0, UR5, R7 ;  /* 0x0000000500077c24 */ /* 0x000fe2000f8e0207 */
[----:B-1----:R-:W-:-:S03]  /*01a0*/  LEA R6, P0, R4, UR8, 0x1 ;  /* 0x0000000804067c11 */ /* 0x002fc6000f8008ff */
[----:B------:R-:W-:-:S05]  /*01b0*/  IMAD.IADD R5, R5, 0x1, R7 ;  /* 0x0000000105057824 */ /* 0x000fca00078e0207 */
[----:B------:R-:W-:Y:S02]  /*01c0*/  LEA.HI.X R7, R4, UR9, R5, 0x1, P0 ;  /* 0x0000000904077c11 */ /* 0x000fe400080f0c05 */
[----:B------:R-:W0:Y:S04]  /*01d0*/  LDC.64 R4, c[0x0][0x868] ;  /* 0x00021a00ff047b82 */ /* 0x000e280000000a00 */
[----:B------:R-:W3:Y:S01]  /*01e0*/  LDG.E.S16 R7, desc[UR10][R6.64] ;  /* 0x0000000a06077981 */ /* 0x000ee2000c1e1700 */
[----:B------:R-:W-:Y:S01]  /*01f0*/  IADD3 R0, P2, PT, R3, R0, RZ ;  /* 0x0000000003007210 */ /* 0x000fe20007f5e0ff */
[----:B------:R-:W-:Y:S03]  /*0200*/  BSSY B0, `(.L_x_509) ;  /* 0x0000051000007945 */ /* 0x000fe60003800000 */
[----:B------:R-:W-:-:S02]  /*0210*/  IADD3.X R2, PT, PT, RZ, R2, RZ, P2, !PT ;  /* 0x00000002ff027210 */ /* 0x000fc400017fe4ff */
[----:B--2---:R-:W-:-:S04]  /*0220*/  ISETP.GE.U32.AND P0, PT, R0, UR14, PT ;  /* 0x0000000e00007c0c */ /* 0x004fc8000bf06070 */
[----:B------:R-:W-:Y:S02]  /*0230*/  ISETP.GE.AND.EX P0, PT, R2, UR15, PT, P0 ;  /* 0x0000000f02007c0c */ /* 0x000fe4000bf06300 */
[C---:B---3--:R-:W-:Y:S02]  /*0240*/  ISETP.GT.U32.AND P1, PT, R7.reuse, UR12, PT ;  /* 0x0000000c07007c0c */ /* 0x048fe4000bf24070 */
[----:B------:R-:W-:Y:S02]  /*0250*/  SHF.R.S32.HI R8, RZ, 0x1f, R7 ;  /* 0x0000001fff087819 */ /* 0x000fe40000011407 */
[----:B0-----:R-:W-:Y:S02]  /*0260*/  ISETP.LT.U32.AND P2, PT, R7, R4, PT ;  /* 0x000000040700720c */ /* 0x001fe40003f41070 */
[----:B------:R-:W-:-:S04]  /*0270*/  ISETP.GT.AND.EX P1, PT, R8, UR13, PT, P1 ;  /* 0x0000000d08007c0c */ /* 0x000fc8000bf24310 */
[----:B------:R-:W-:-:S13]  /*0280*/  ISETP.LT.OR.EX P1, PT, R8, R5, P1, P2 ;  /* 0x000000050800720c */ /* 0x000fda0000f21720 */
[----:B------:R-:W-:Y:S05]  /*0290*/  @P1 BRA `(.L_x_510) ;  /* 0x00000004001c1947 */ /* 0x000fea0003800000 */
[----:B------:R-:W0:Y:S01]  /*02a0*/  LDCU.64 UR4, c[0x0][0x860] ;  /* 0x00010c00ff0477ac */ /* 0x000e220008000a00 */
[----:B------:R-:W-:Y:S01]  /*02b0*/  IADD3 R4, P1, PT, R7, -R4, RZ ;  /* 0x8000000407047210 */ /* 0x000fe20007f3e0ff */
[----:B------:R-:W-:Y:S04]  /*02c0*/  BSSY.RECONVERGENT B1, `(.L_x_511) ;  /* 0x0000021000017945 */ /* 0x000fe80003800200 */
[----:B------:R-:W-:-:S04]  /*02d0*/  IMAD.X R5, R8, 0x1, ~R5, P1 ;  /* 0x0000000108057824 */ /* 0x000fc800008e0e05 */
[----:B0-----:R-:W-:Y:S02]  /*02e0*/  IMAD R5, R5, UR4, RZ ;  /* 0x0000000405057c24 */ /* 0x001fe4000f8e02ff */
[----:B------:R-:W-:-:S04]  /*02f0*/  IMAD.WIDE.U32 R26, R4, UR4, RZ ;  /* 0x00000004041a7c25 */ /* 0x000fc8000f8e00ff */
[----:B------:R-:W-:-:S04]  /*0300*/  IMAD R5, R4, UR5, R5 ;  /* 0x0000000504057c24 */ /* 0x000fc8000f8e0205 */
[----:B------:R-:W-:-:S05]  /*0310*/  IMAD.IADD R20, R27, 0x1, R5 ;  /* 0x000000011b147824 */ /* 0x000fca00078e0205 */
[----:B------:R-:W-:-:S04]  /*0320*/  LOP3.LUT R4, R20, UR7, RZ, 0xfc, !PT ;  /* 0x0000000714047c12 */ /* 0x000fc8000f8efcff */
[----:B------:R-:W-:-:S13]  /*0330*/  ISETP.NE.U32.AND P1, PT, R4, RZ, PT ;  /* 0x000000ff0400720c */ /* 0x000fda0003f25070 */
[----:B------:R-:W-:Y:S05]  /*0340*/  @P1 BRA `(.L_x_512) ;  /* 0x0000000000501947 */ /* 0x000fea0003800000 */
[----:B------:R-:W0:Y:S01]  /*0350*/  I2F.U32.RP R6, UR6 ;  /* 0x0000000600067d06 */ /* 0x000e220008209000 */
[----:B------:R-:W-:-:S07]  /*0360*/  ISETP.NE.U32.AND P3, PT, RZ, UR6, PT ;  /* 0x00000006ff007c0c */ /* 0x000fce000bf65070 */
[----:B0-----:R-:W0:Y:S02]  /*0370*/  MUFU.RCP R6, R6 ;  /* 0x0000000600067308 */ /* 0x001e240000001000 */
[----:B0-----:R-:W-:-:S06]  /*0380*/  IADD3 R4, PT, PT, R6, 0xffffffe, RZ ;  /* 0x0ffffffe06047810 */ /* 0x001fcc0007ffe0ff */
[----:B------:R0:W1:Y:S02]  /*0390*/  F2I.FTZ.U32.TRUNC.NTZ R5, R4 ;  /* 0x0000000400057305 */ /* 0x000064000021f000 */
[----:B0-----:R-:W-:Y:S02]  /*03a0*/  IMAD.MOV.U32 R4, RZ, RZ, RZ ;  /* 0x000000ffff047224 */ /* 0x001fe400078e00ff */
[----:B-1----:R-:W-:-:S04]  /*03b0*/  IMAD.MOV R7, RZ, RZ, -R5 ;  /* 0x000000ffff077224 */ /* 0x002fc800078e0a05 */
[----:B------:R-:W-:-:S04]  /*03c0*/  IMAD R7, R7, UR6, RZ ;  /* 0x0000000607077c24 */ /* 0x000fc8000f8e02ff */
[----:B------:R-:W-:-:S06]  /*03d0*/  IMAD.HI.U32 R5, R5, R7, R4 ;  /* 0x0000000705057227 */ /* 0x000fcc00078e0004 */
[----:B------:R-:W-:-:S05]  /*03e0*/  IMAD.HI.U32 R5, R5, R26, RZ ;  /* 0x0000001a05057227 */ /* 0x000fca00078e00ff */
[----:B------:R-:W-:-:S05]  /*03f0*/  IADD3 R7, PT, PT, -R5, RZ, RZ ;  /* 0x000000ff05077210 */ /* 0x000fca0007ffe1ff */
[----:B------:R-:W-:-:S05]  /*0400*/  IMAD R26, R7, UR6, R26 ;  /* 0x00000006071a7c24 */ /* 0x000fca000f8e021a */
[----:B------:R-:W-:-:S13]  /*0410*/  ISETP.GE.U32.AND P1, PT, R26, UR6, PT ;  /* 0x000000061a007c0c */ /* 0x000fda000bf26070 */
[----:B------:R-:W-:Y:S02]  /*0420*/  @P1 VIADD R26, R26, -UR6 ;  /* 0x800000061a1a1c36 */ /* 0x000fe40008000000 */
[----:B------:R-:W-:-:S03]  /*0430*/  @P1 VIADD R5, R5, 0x1 ;  /* 0x0000000105051836 */ /* 0x000fc60000000000 */
[----:B------:R-:W-:-:S13]  /*0440*/  ISETP.GE.U32.AND P2, PT, R26, UR6, PT ;  /* 0x000000061a007c0c */ /* 0x000fda000bf46070 */
[----:B------:R-:W-:Y:S02]  /*0450*/  @P2 IADD3 R5, PT, PT, R5, 0x1, RZ ;  /* 0x0000000105052810 */ /* 0x000fe40007ffe0ff */
[----:B------:R-:W-:-:S05]  /*0460*/  @!P3 LOP3.LUT R5, RZ, UR6, RZ, 0x33, !PT ;  /* 0x00000006ff05bc12 */ /* 0x000fca000f8e33ff */
[----:B------:R-:W-:Y:S01]  /*0470*/  IMAD.MOV.U32 R18, RZ, RZ, R5 ;  /* 0x000000ffff127224 */ /* 0x000fe200078e0005 */
[----:B------:R-:W-:Y:S06]  /*0480*/  BRA `(.L_x_513) ;  /* 0x0000000000107947 */ /* 0x000fec0003800000 */
.L_x_512:
[----:B------:R-:W-:Y:S01]  /*0490*/  IMAD.U32 R11, RZ, RZ, UR6 ;  /* 0x00000006ff0b7e24 */ /* 0x000fe2000f8e00ff */
[----:B------:R-:W-:Y:S02]  /*04a0*/  MOV R10, UR7 ;  /* 0x00000007000a7c02 */ /* 0x000fe40008000f00 */
[----:B------:R-:W-:-:S07]  /*04b0*/  MOV R8, 0x4d0 ;  /* 0x000004d000087802 */ /* 0x000fce0000000f00 */
[----:B------:R-:W-:Y:S05]  /*04c0*/  CALL.REL.NOINC `($__internal_16_$__cuda_sm20_div_s64) ;  /* 0x0000003c00d07944 */ /* 0x000fea0003c00000 */
.L_x_513:
[----:B------:R-:W-:Y:S05]  /*04d0*/  BSYNC.RECONVERGENT B1 ;  /* 0x0000000000017941 */ /* 0x000fea0003800200 */
.L_x_511:
[----:B------:R-:W0:Y:S01]  /*04e0*/  LDCU.64 UR8, c[0x0][0x860] ;  /* 0x00010c00ff0877ac */ /* 0x000e220008000a00 */
[----:B------:R-:W-:Y:S01]  /*04f0*/  SHF.R.S32.HI R6, RZ, 0x1f, R18 ;  /* 0x0000001fff067819 */ /* 0x000fe20000011412 */
[----:B------:R-:W1:Y:S01]  /*0500*/  LDC.64 R4, c[0x0][0x380] ;  /* 0x0000e000ff047b82 */ /* 0x000e620000000a00 */
[----:B------:R-:W2:Y:S01]  /*0510*/  LDCU.64 UR4, c[0x0][0x450] ;  /* 0x00008a00ff0477ac */ /* 0x000ea20008000a00 */
[----:B0-----:R-:W-:-:S04]  /*0520*/  ISETP.NE.U32.AND P1, PT, R18, UR8, PT ;  /* 0x0000000812007c0c */ /* 0x001fc8000bf25070 */
[----:B------:R-:W-:-:S04]  /*0530*/  ISETP.NE.AND.EX P1, PT, R6, UR9, PT, P1 ;  /* 0x0000000906007c0c */ /* 0x000fc8000bf25310 */
[----:B------:R-:W-:-:S04]  /*0540*/  SEL R7, RZ, 0xffffffff, P1 ;  /* 0xffffffffff077807 */ /* 0x000fc80000800000 */
[----:B------:R-:W-:-:S05]  /*0550*/  IADD3 R18, P1, PT, R18, R7, RZ ;  /* 0x0000000712127210 */ /* 0x000fca0007f3e0ff */
[----:B------:R-:W-:Y:S02]  /*0560*/  IMAD.X R8, R6, 0x1, R7, P1 ;  /* 0x0000000106087824 */ /* 0x000fe400008e0607 */
[----:B--2---:R-:W-:-:S04]  /*0570*/  IMAD.WIDE.U32 R6, R18, UR4, RZ ;  /* 0x0000000412067c25 */ /* 0x004fc8000f8e00ff */
[----:B------:R-:W-:Y:S02]  /*0580*/  IMAD R11, R8, UR4, RZ ;  /* 0x00000004080b7c24 */ /* 0x000fe4000f8e02ff */
[----:B------:R-:W-:Y:S02]  /*0590*/  IMAD.SHL.U32 R9, R6, 0x2, RZ ;  /* 0x0000000206097824 */ /* 0x000fe400078e00ff */
[----:B------:R-:W-:-:S03]  /*05a0*/  IMAD R11, R18, UR5, R11 ;  /* 0x00000005120b7c24 */ /* 0x000fc6000f8e020b */
[----:B-1----:R-:W-:Y:S01]  /*05b0*/  IADD3 R8, PT, PT, R9, R4, RZ ;  /* 0x0000000409087210 */ /* 0x002fe20007ffe0ff */
[----:B------:R-:W-:-:S03]  /*05c0*/  IMAD.IADD R11, R7, 0x1, R11 ;  /* 0x00000001070b7824 */ /* 0x000fc600078e020b */
[----:B------:R-:W-:Y:S02]  /*05d0*/  LOP3.LUT R7, R8, 0x2, RZ, 0xc0, !PT ;  /* 0x0000000208077812 */ /* 0x000fe400078ec0ff */
[----:B------:R-:W-:Y:S02]  /*05e0*/  SHF.L.U64.HI R6, R6, 0x1, R11 ;  /* 0x0000000106067819 */ /* 0x000fe4000001020b */
[----:B------:R-:W-:-:S04]  /*05f0*/  IADD3 R4, P1, P2, -R7, R4, R9 ;  /* 0x0000000407047210 */ /* 0x000fc80007a3e109 */
[----:B------:R-:W-:-:S05]  /*0600*/  IADD3.X R5, PT, PT, R5, -0x1, R6, P1, P2 ;  /* 0xffffffff05057810 */ /* 0x000fca0000fe4406 */
[----:B------:R0:W5:Y:S01]  /*0610*/  LDG.E R6, desc[UR10][R4.64] ;  /* 0x0000000a04067981 */ /* 0x000162000c1e1900 */
[C---:B------:R-:W-:Y:S01]  /*0620*/  ISETP.NE.U32.AND P1, PT, R7.reuse, RZ, PT ;  /* 0x000000ff0700720c */ /* 0x040fe20003f25070 */
[----:B------:R-:W-:-:S03]  /*0630*/  IMAD.SHL.U32 R11, R7, 0x8, RZ ;  /* 0x00000008070b7824 */ /* 0x000fc600078e00ff */
[----:B------:R-:W-:-:S13]  /*0640*/  ISETP.NE.AND.EX P1, PT, RZ, RZ, PT, P1 ;  /* 0x000000ffff00720c */ /* 0x000fda0003f25310 */
.L_x_514:
[----:B-----5:R-:W-:Y:S01]  /*0650*/  SHF.R.U32.HI R7, RZ, R11, R6 ;  /* 0x0000000bff077219 */ /* 0x020fe20000011606 */
[----:B------:R-:W-:Y:S05]  /*0660*/  YIELD ;  /* 0x0000000000007946 */ /* 0x000fea0003800000 */
[----:B------:R-:W-:Y:S02]  /*0670*/  PRMT R7, R7, 0x9910, RZ ;  /* 0x0000991007077816 */ /* 0x000fe400000000ff */
[----:B------:R-:W-:Y:S02]  /*0680*/  @P1 LOP3.LUT R8, R6, 0xffff, RZ, 0xc0, !PT ;  /* 0x0000ffff06081812 */ /* 0x000fe400078ec0ff */
[----:B------:R-:W-:-:S05]  /*0690*/  IADD3 R9, PT, PT, R7, 0x1, RZ ;  /* 0x0000000107097810 */ /* 0x000fca0007ffe0ff */
[C---:B------:R-:W-:Y:S01]  /*06a0*/  @P1 IMAD R7, R9.reuse, 0x10000, R8 ;  /* 0x0001000009071824 */ /* 0x040fe200078e0208 */
[----:B------:R-:W-:-:S04]  /*06b0*/  @!P1 LOP3.LUT R9, R9, 0xffff, RZ, 0xc0, !PT ;  /* 0x0000ffff09099812 */ /* 0x000fc800078ec0ff */
[----:B------:R-:W-:-:S06]  /*06c0*/  @!P1 LOP3.LUT R7, R9, 0xffff0000, R6, 0xf8, !PT ;  /* 0xffff000009079812 */ /* 0x000fcc00078ef806 */
[----:B------:R-:W2:Y:S02]  /*06d0*/  ATOMG.E.CAS.STRONG.GPU PT, R7, [R4], R6, R7 ;  /* 0x00000006040773a9 */ /* 0x000ea400001ee107 */
[----:B--2---:R-:W-:Y:S01]  /*06e0*/  ISETP.NE.AND P2, PT, R6, R7, PT ;  /* 0x000000070600720c */ /* 0x004fe20003f45270 */
[----:B------:R-:W-:-:S12]  /*06f0*/  IMAD.MOV.U32 R6, RZ, RZ, R7 ;  /* 0x000000ffff067224 */ /* 0x000fd800078e0007 */
[----:B------:R-:W-:Y:S05]  /*0700*/  @P2 BRA `(.L_x_514) ;  /* 0xfffffffc00d02947 */ /* 0x000fea000383ffff */
.L_x_510:
[----:B------:R-:W-:Y:S05]  /*0710*/  BSYNC B0 ;  /* 0x0000000000007941 */ /* 0x000fea0003800000 */
.L_x_509:
[----:B------:R-:W-:Y:S05]  /*0720*/  @!P0 BRA `(.L_x_515) ;  /* 0xfffffff800848947 */ /* 0x000fea000383ffff */
[----:B------:R-:W-:Y:S05]  /*0730*/  EXIT ;  /* 0x000000000000794d */ /* 0x000fea0003800000 */
.L_x_508:
[----:B------:R-:W-:Y:S02]  /*0740*/  UIADD3 UR5, UPT, UPT, UR4, -0x1, URZ ;  /* 0xffffffff04057890 */ /* 0x000fe4000fffe0ff */
[----:B------:R-:W-:Y:S02]  /*0750*/  UIADD3 UR8, UPT, UPT, UR4, -0x4, URZ ;  /* 0xfffffffc04087890 */ /* 0x000fe4000fffe0ff */
[----:B------:R-:W-:Y:S02]  /*0760*/  UIADD3 UR4, UPT, UPT, UR4, -0x2, URZ ;  /* 0xfffffffe04047890 */ /* 0x000fe4000fffe0ff */
[----:B------:R-:W-:-:S04]  /*0770*/  MOV R4, UR5 ;  /* 0x0000000500047c02 */ /* 0x000fc80008000f00 */
[----:B------:R-:W-:-:S05]  /*0780*/  LOP3.LUT R5, R4, 0xfffffff8, RZ, 0xc0, !PT ;  /* 0xfffffff804057812 */ /* 0x000fca00078ec0ff */
[----:B------:R-:W-:-:S07]  /*0790*/  IMAD.MOV R5, RZ, RZ, -R5 ;  /* 0x000000ffff057224 */ /* 0x000fce00078e0a05 */
.L_x_574:
[----:B0-----:R-:W0:Y:S01]  /*07a0*/  LDCU.64 UR12, c[0x0][0x878] ;  /* 0x00010f00ff0c77ac */ /* 0x001e220008000a00 */
[----:B------:R-:W-:Y:S01]  /*07b0*/  IMAD.MOV.U32 R16, RZ, RZ, R0 ;  /* 0x000000ffff107224 */ /* 0x000fe200078e0000 */
[----:B------:R-:W-:Y:S01]  /*07c0*/  IADD3 R0, P1, PT, R3, R0, RZ ;  /* 0x0000000003007210 */ /* 0x000fe20007f3e0ff */
[----:B------:R-:W-:Y:S01]  /*07d0*/  HFMA2 R9, -RZ, RZ, 0, 0 ;  /* 0x00000000ff097431 */ /* 0x000fe200000001ff */
[----:B------:R-:W1:Y:S01]  /*07e0*/  LDCU UR5, c[0x0][0x858] ;  /* 0x00010b00ff0577ac */ /* 0x000e620008000800 */
[----:B------:R-:W-:Y:S01]  /*07f0*/  MOV R13, R2 ;  /* 0x00000002000d7202 */ /* 0x000fe20000000f00 */
[----:B------:R-:W-:Y:S01]  /*0800*/  IMAD.MOV.U32 R14, RZ, RZ, RZ ;  /* 0x000000ffff0e7224 */ /* 0x000fe200078e00ff */
[----:B------:R-:W-:Y:S01]  /*0810*/  UISETP.GE.U32.AND UP0, UPT, UR4, 0x7, UPT ;  /* 0x000000070400788c */ /* 0x000fe2000bf06070 */
[----:B------:R-:W-:Y:S01]  /*0820*/  IMAD.X R2, RZ, RZ, R2, P1 ;  /* 0x000000ffff027224 */ /* 0x000fe200008e0602 */
[----:B0-----:R-:W-:-:S04]  /*0830*/  ISETP.GE.U32.AND P0, PT, R0, UR12, PT ;  /* 0x0000000c00007c0c */ /* 0x001fc8000bf06070 */
[----:B------:R-:W-:Y:S01]  /*0840*/  ISETP.GE.AND.EX P0, PT, R2, UR13, PT, P0 ;  /* 0x0000000d02007c0c */ /* 0x000fe2000bf06300 */
[----:B-1----:R-:W-:Y:S02]  /*0850*/  IMAD.U32 R12, RZ, RZ, UR5 ;  /* 0x00000005ff0c7e24 */ /* 0x002fe4000f8e00ff */
[----:B------:R-:W-:Y:S10]  /*0860*/  BRA.U !UP0, `(.L_x_516) ;  /* 0x0000001d08147547 */ /* 0x000ff4000b800000 */
[----:B------:R-:W-:Y:S01]  /*0870*/  BSSY.RECONVERGENT B0, `(.L_x_517) ;  /* 0x00001c3000007945 */ /* 0x000fe20003800200 */
[----:B------:R-:W-:Y:S01]  /*0880*/  IMAD.MOV.U32 R6, RZ, RZ, R5 ;  /* 0x000000ffff067224 */ /* 0x000fe200078e0005 */
[----:B------:R-:W-:-:S07]  /*0890*/  MOV R7, UR8 ;  /* 0x0000000800077c02 */ /* 0x000fce0008000f00 */
.L_x_542:
        /* <DEDUP_REMOVED lines=33> */
.L_x_519:
[----:B------:R-:W-:Y:S01]  /*0ab0*/  IMAD.MOV.U32 R26, RZ, RZ, R16 ;  /* 0x000000ffff1a7224 */ /* 0x000fe200078e0010 */
[----:B------:R-:W-:Y:S01]  /*0ac0*/  MOV R11, R24 ;  /* 0x00000018000b7202 */ /* 0x000fe20000000f00 */
[----:B------:R-:W-:Y:S01]  /*0ad0*/  IMAD.MOV.U32 R20, RZ, RZ, R13 ;  /* 0x000000ffff147224 */ /* 0x000fe200078e000d */
[----:B------:R-:W-:Y:S01]  /*0ae0*/  MOV R8, 0xb10 ;  /* 0x00000b1000087802 */ /* 0x000fe20000000f00 */
[----:B------:R-:W-:-:S07]  /*0af0*/  IMAD.MOV.U32 R10, RZ, RZ, R25 ;  /* 0x000000ffff0a7224 */ /* 0x000fce00078e0019 */
[----:B------:R-:W-:Y:S05]  /*0b00*/  CALL.REL.NOINC `($__internal_16_$__cuda_sm20_div_s64) ;  /* 0x0000003800407944 */ /* 0x000fea0003c00000 */
[----:B------:R-:W-:Y:S01]  /*0b10*/  IADD3 R21, P1, PT, RZ, -R18, RZ ;  /* 0x80000012ff157210 */ /* 0x000fe20007f3e0ff */
[--C-:B------:R-:W-:Y:S01]  /*0b20*/  IMAD.MOV.U32 R29, RZ, RZ, R19.reuse ;  /* 0x000000ffff1d7224 */ /* 0x100fe200078e0013 */
[----:B------:R-:W-:Y:S02]  /*0b30*/  MOV R12, R16 ;  /* 0x00000010000c7202 */ /* 0x000fe40000000f00 */
[----:B------:R-:W-:Y:S01]  /*0b40*/  MOV R28, R18 ;  /* 0x00000012001c7202 */ /* 0x000fe20000000f00 */
[----:B------:R-:W-:Y:S02]  /*0b50*/  IMAD.X R17, RZ, RZ, ~R19, P1 ;  /* 0x000000ffff117224 */ /* 0x000fe400008e0e13 */
[----:B------:R-:W-:-:S04]  /*0b60*/  IMAD.WIDE.U32 R10, R24, R21, R12 ;  /* 0x00000015180a7225 */ /* 0x000fc800078e000c */
[----:B------:R-:W-:-:S04]  /*0b70*/  IMAD R17, R17, R24, RZ ;  /* 0x0000001811117224 */ /* 0x000fc800078e02ff */
[----:B------:R-:W-:Y:S02]  /*0b80*/  IMAD R17, R25, R21, R17 ;  /* 0x0000001519117224 */ /* 0x000fe400078e0211 */
[----:B------:R-:W-:Y:S02]  /*0b90*/  IMAD.MOV.U32 R25, RZ, RZ, R10 ;  /* 0x000000ffff197224 */ /* 0x000fe400078e000a */
[----:B------:R-:W-:-:S07]  /*0ba0*/  IMAD.IADD R13, R11, 0x1, R17 ;  /* 0x000000010b0d7824 */ /* 0x000fce00078e0211 */
.L_x_520:
[----:B------:R-:W-:Y:S05]  /*0bb0*/  BSYNC.RECONVERGENT B1 ;  /* 0x0000000000017941 */ /* 0x000fea0003800200 */
.L_x_518:
        /* <DEDUP_REMOVED lines=38> */
.L_x_522:
[----:B------:R-:W-:Y:S01]  /*0e20*/  IMAD.MOV.U32 R26, RZ, RZ, R28 ;  /* 0x000000ffff1a7224 */ /* 0x000fe200078e001c */
[----:B------:R-:W-:Y:S01]  /*0e30*/  MOV R11, R16 ;  /* 0x00000010000b7202 */ /* 0x000fe20000000f00 */
[----:B------:R-:W-:Y:S01]  /*0e40*/  IMAD.MOV.U32 R20, RZ, RZ, R29 ;  /* 0x000000ffff147224 */ /* 0x000fe200078e001d */
[----:B------:R-:W-:Y:S01]  /*0e50*/  MOV R8, 0xe80 ;  /* 0x00000e8000087802 */ /* 0x000fe20000000f00 */
[----:B------:R-:W-:-:S07]  /*0e60*/  IMAD.MOV.U32 R10, RZ, RZ, R17 ;  /* 0x000000ffff0a7224 */ /* 0x000fce00078e0011 */
[----:B------:R-:W-:Y:S05]  /*0e70*/  CALL.REL.NOINC `($__internal_16_$__cuda_sm20_div_s64) ;  /* 0x0000003400647944 */ /* 0x000fea0003c00000 */
        /* <DEDUP_REMOVED lines=11> */
.L_x_523:
[----:B------:R-:W-:Y:S05]  /*0f30*/  BSYNC.RECONVERGENT B1 ;  /* 0x0000000000017941 */ /* 0x000fea0003800200 */
.L_x_521:
        /* <DEDUP_REMOVED lines=38> */
.L_x_525:
[----:B------:R-:W-:Y:S01]  /*11a0*/  MOV R26, R16 ;  /* 0x00000010001a7202 */ /* 0x000fe20000000f00 */
[----:B------:R-:W-:Y:S01]  /*11b0*/  IMAD.MOV.U32 R20, RZ, RZ, R17 ;  /* 0x000000ffff147224 */ /* 0x000fe200078e0011 */
[----:B------:R-:W-:Y:S01]  /*11c0*/  MOV R11, R14 ;  /* 0x0000000e000b7202 */ /* 0x000fe20000000f00 */
[----:B------:R-:W-:Y:S01]  /*11d0*/  IMAD.MOV.U32 R10, RZ, RZ, R15 ;  /* 0x000000ffff0a7224 */ /* 0x000fe200078e000f */
[----:B------:R-:W-:-:S07]  /*11e0*/  MOV R8, 0x1200 ;  /* 0x0000120000087802 */ /* 0x000fce0000000f00 */
[----:B------:R-:W-:Y:S05]  /*11f0*/  CALL.REL.NOINC `($__internal_16_$__cuda_sm20_div_s64) ;  /* 0x0000003000847944 */ /* 0x000fea0003c00000 */
        /* <DEDUP_REMOVED lines=11> */
.L_x_526:
[----:B------:R-:W-:Y:S05]  /*12b0*/  BSYNC.RECONVERGENT B1 ;  /* 0x0000000000017941 */ /* 0x000fea0003800200 */
.L_x_524:
        /* <DEDUP_REMOVED lines=37> */
.L_x_528:
        /* <DEDUP_REMOVED lines=17> */
.L_x_529:
[----:B------:R-:W-:Y:S05]  /*1620*/  BSYNC.RECONVERGENT B1 ;  /* 0x0000000000017941 */ /* 0x000fea0003800200 */
.L_x_527:
        /* <DEDUP_REMOVED lines=38> */
.L_x_531:
[----:B------:R-:W-:Y:S01]  /*1890*/  IMAD.MOV.U32 R26, RZ, RZ, R16 ;  /* 0x000000ffff1a7224 */ /* 0x000fe200078e0010 */
[----:B------:R-:W-:Y:S01]  /*18a0*/  MOV R20, R17 ;  /* 0x0000001100147202 */ /* 0x000fe20000000f00 */
[----:B------:R-:W-:Y:S01]  /*18b0*/  IMAD.MOV.U32 R11, RZ, RZ, R14 ;  /* 0x000000ffff0b7224 */ /* 0x000fe200078e000e */
[----:B------:R-:W-:Y:S02]  /*18c0*/  MOV R10, R15 ;  /* 0x0000000f000a7202 */ /* 0x000fe40000000f00 */
[----:B------:R-:W-:-:S07]  /*18d0*/  MOV R8, 0x18f0 ;  /* 0x000018f000087802 */ /* 0x000fce0000000f00 */
[----:B------:R-:W-:Y:S05]  /*18e0*/  CALL.REL.NOINC `($__internal_16_$__cuda_sm20_div_s64) ;  /* 0x0000002800c87944 */ /* 0x000fea0003c00000 */
        /* <DEDUP_REMOVED lines=11> */
.L_x_532:
[----:B------:R-:W-:Y:S05]  /*19a0*/  BSYNC.RECONVERGENT B1 ;  /* 0x0000000000017941 */ /* 0x000fea0003800200 */
.L_x_530:
        /* <DEDUP_REMOVED lines=38> */
.L_x_534:
        /* <DEDUP_REMOVED lines=17> */
.L_x_535:
[----:B------:R-:W-:Y:S05]  /*1d20*/  BSYNC.RECONVERGENT B1 ;  /* 0x0000000000017941 */ /* 0x000fea0003800200 */
.L_x_533:
        /* <DEDUP_REMOVED lines=38> */
.L_x_537:
        /* <DEDUP_REMOVED lines=16> */
.L_x_538:
[----:B------:R-:W-:Y:S05]  /*2090*/  BSYNC.RECONVERGENT B1 ;  /* 0x0000000000017941 */ /* 0x000fea0003800200 */
.L_x_536:
        /* <DEDUP_REMOVED lines=38> */
.L_x_540:
        /* <DEDUP_REMOVED lines=11> */
[----:B------:R-:W-:Y:S01]  /*23b0*/  IMAD R13, R13, R16, RZ ;  /* 0x000000100d0d7224 */ /* 0x000fe200078e02ff */
[----:B------:R-:W-:-:S03]  /*23c0*/  MOV R16, R18 ;  /* 0x0000001200107202 */ /* 0x000fc60000000f00 */
[----:B------:R-:W-:-:S04]  /*23d0*/  IMAD R13, R17, R21, R13 ;  /* 0x00000015110d7224 */ /* 0x000fc800078e020d */
[----:B------:R-:W-:Y:S01]  /*23e0*/  IMAD.IADD R17, R11, 0x1, R13 ;  /* 0x000000010b117824 */ /* 0x000fe200078e020d */
[----:B------:R-:W-:-:S07]  /*23f0*/  MOV R13, R19 ;  /* 0x00000013000d7202 */ /* 0x000fce0000000f00 */
.L_x_541:
[----:B------:R-:W-:Y:S05]  /*2400*/  BSYNC.RECONVERGENT B1 ;  /* 0x0000000000017941 */ /* 0x000fea0003800200 */
.L_x_539:
[----:B------:R-:W0:Y:S01]  /*2410*/  LDC.64 R8, c[0x0][R9+0x450] ;  /* 0x0001140009087b82 */ /* 0x000e220000000a00 */
[----:B------:R-:W-:Y:S01]  /*2420*/  MOV R15, R12 ;  /* 0x0000000c000f7202 */ /* 0x000fe20000000f00 */
[----:B------:R-:W-:Y:S02]  /*2430*/  IMAD.MOV.U32 R14, RZ, RZ, R24 ;  /* 0x000000ffff0e7224 */ /* 0x000fe400078e0018 */
[----:B------:R-:W-:Y:S02]  /*2440*/  VIADD R7, R7, 0xfffffff8 ;  /* 0xfffffff807077836 */ /* 0x000fe40000000000 */
[-C--:B0-----:R-:W-:Y:S02]  /*2450*/  IMAD R11, R9, R10.reuse, RZ ;  /* 0x0000000a090b7224 */ /* 0x081fe400078e02ff */
[----:B------:R-:W-:-:S04]  /*2460*/  IMAD.WIDE.U32 R14, R8, R10, R14 ;  /* 0x0000000a080e7225 */ /* 0x000fc800078e000e */
[----:B------:R-:W-:-:S05]  /*2470*/  IMAD R11, R8, R17, R11 ;  /* 0x00000011080b7224 */ /* 0x000fca00078e020b */
[----:B------:R-:W-:Y:S01]  /*2480*/  IADD3 R9, PT, PT, R15, R11, RZ ;  /* 0x0000000b0f097210 */ /* 0x000fe20007ffe0ff */
[----:B------:R-:W-:Y:S06]  /*2490*/  @P6 BRA `(.L_x_542) ;  /* 0xffffffe400006947 */ /* 0x000fec000383ffff */
[----:B------:R-:W-:Y:S05]  /*24a0*/  BSYNC.RECONVERGENT B0 ;  /* 0x0000000000007941 */ /* 0x000fea0003800200 */
.L_x_517:
[----:B------:R-:W-:-:S07]  /*24b0*/  VIADD R12, R7, 0x4 ;  /* 0x00000004070c7836 */ /* 0x000fce0000000000 */
.L_x_516:
[----:B------:R-:W-:Y:S01]  /*24c0*/  LOP3.LUT P1, RZ, R4, 0x7, RZ, 0xc0, !PT ;  /* 0x0000000704ff7812 */ /* 0x000fe2000782c0ff */
[----:B------:R-:W-:-:S12]  /*24d0*/  BSSY.RECONVERGENT B0, `(.L_x_543) ;  /* 0x0000196000007945 */ /* 0x000fd80003800200 */
[----:B------:R-:W-:Y:S05]  /*24e0*/  @!P1 BRA `(.L_x_544) ;  /* 0x0000001800509947 */ /* 0x000fea0003800000 */
[----:B------:R-:W0:Y:S02]  /*24f0*/  LDCU UR5, c[0x0][0x858] ;  /* 0x00010b00ff0577ac */ /* 0x000e240008000800 */
[----:B0-----:R-:W-:-:S04]  /*2500*/  UIADD3 UR5, UPT, UPT, UR5, -0x1, URZ ;  /* 0xffffffff05057890 */ /* 0x001fc8000fffe0ff */
[----:B------:R-:W-:-:S04]  /*2510*/  ULOP3.LUT UR5, UR5, 0x7, URZ, 0xc0, !UPT ;  /* 0x0000000705057892 */ /* 0x000fc8000f8ec0ff */
[----:B------:R-:W-:-:S04]  /*2520*/  UIADD3 UR5, UPT, UPT, UR5, -0x1, URZ ;  /* 0xffffffff05057890 */ /* 0x000fc8000fffe0ff */
        /* <DEDUP_REMOVED lines=33> */
.L_x_547:
        /* <DEDUP_REMOVED lines=16> */
.L_x_548:
[----:B------:R-:W-:Y:S05]  /*2840*/  BSYNC.RECONVERGENT B1 ;  /* 0x0000000000017941 */ /* 0x000fea0003800200 */
.L_x_546:
        /* <DEDUP_REMOVED lines=38> */
.L_x_550:
        /* <DEDUP_REMOVED lines=17> */
.L_x_551:
[----:B------:R-:W-:Y:S05]  /*2bc0*/  BSYNC.RECONVERGENT B1 ;  /* 0x0000000000017941 */ /* 0x000fea0003800200 */
.L_x_549:
        /* <DEDUP_REMOVED lines=38> */
.L_x_553:
        /* <DEDUP_REMOVED lines=17> */
.L_x_554:
[----:B------:R-:W-:Y:S05]  /*2f40*/  BSYNC.RECONVERGENT B1 ;  /* 0x0000000000017941 */ /* 0x000fea0003800200 */
.L_x_552:
        /* <DEDUP_REMOVED lines=38> */
.L_x_556:
        /* <DEDUP_REMOVED lines=16> */
.L_x_557:
[----:B------:R-:W-:Y:S05]  /*32b0*/  BSYNC.RECONVERGENT B1 ;  /* 0x0000000000017941 */ /* 0x000fea0003800200 */
.L_x_555:
[----:B------:R-:W0:Y:S01]  /*32c0*/  LDC.64 R6, c[0x0][R6+0x450] ;  /* 0x0001140006067b82 */ /* 0x000e220000000a00 */
[----:B------:R-:W-:Y:S01]  /*32d0*/  MOV R15, R4 ;  /* 0x00000004000f7202 */ /* 0x000fe20000000f00 */
[----:B------:R-:W-:Y:S02]  /*32e0*/  IMAD.MOV.U32 R14, RZ, RZ, R24 ;  /* 0x000000ffff0e7224 */ /* 0x000fe400078e0018 */
[-C--:B0-----:R-:W-:Y:S02]  /*32f0*/  IMAD R7, R7, R8.reuse, RZ ;  /* 0x0000000807077224 */ /* 0x081fe400078e02ff */
[----:B------:R-:W-:-:S04]  /*3300*/  IMAD.WIDE.U32 R14, R6, R8, R14 ;  /* 0x00000008060e7225 */ /* 0x000fc800078e000e */
[----:B------:R-:W-:-:S04]  /*3310*/  IMAD R7, R6, R11, R7 ;  /* 0x0000000b06077224 */ /* 0x000fc800078e0207 */
[----:B------:R-:W-:-:S07]  /*3320*/  IMAD.IADD R9, R15, 0x1, R7 ;  /* 0x000000010f097824 */ /* 0x000fce00078e0207 */
.L_x_545:
[----:B------:R-:W0:Y:S02]  /*3330*/  LDCU UR5, c[0x0][0x858] ;  /* 0x00010b00ff0577ac */ /* 0x000e240008000800 */
[----:B0-----:R-:W-:-:S06]  /*3340*/  UIADD3 UR5, UPT, UPT, UR5, -0x1, URZ ;  /* 0xffffffff05057890 */ /* 0x001fcc000fffe0ff */
[----:B------:R-:W-:-:S04]  /*3350*/  MOV R4, UR5 ;  /* 0x0000000500047c02 */ /* 0x000fc80008000f00 */
[----:B------:R-:W-:-:S13]  /*3360*/  LOP3.LUT P1, R6, R4, 0x3, RZ, 0xc0, !PT ;  /* 0x0000000304067812 */ /* 0x000fda000782c0ff */
        /* <DEDUP_REMOVED lines=35> */
.L_x_560:
[----:B------:R-:W-:Y:S01]  /*35a0*/  IMAD.MOV.U32 R26, RZ, RZ, R16 ;  /* 0x000000ffff1a7224 */ /* 0x000fe200078e0010 */
[----:B------:R-:W-:Y:S01]  /*35b0*/  MOV R20, R13 ;  /* 0x0000000d00147202 */ /* 0x000fe20000000f00 */
[----:B------:R-:W-:Y:S01]  /*35c0*/  IMAD.MOV.U32 R11, RZ, RZ, R24 ;  /* 0x000000ffff0b7224 */ /* 0x000fe200078e0018 */
[----:B------:R-:W-:Y:S02]  /*35d0*/  MOV R10, R25 ;  /* 0x00000019000a7202 */ /* 0x000fe40000000f00 */
[----:B------:R-:W-:-:S07]  /*35e0*/  MOV R8, 0x3600 ;  /* 0x0000360000087802 */ /* 0x000fce0000000f00 */
[----:B------:R-:W-:Y:S05]  /*35f0*/  CALL.REL.NOINC `($__internal_16_$__cuda_sm20_div_s64) ;  /* 0x0000000c00847944 */ /* 0x000fea0003c00000 */
        /* <DEDUP_REMOVED lines=10> */
.L_x_561:
[----:B------:R-:W-:Y:S05]  /*36a0*/  BSYNC.RECONVERGENT B1 ;  /* 0x0000000000017941 */ /* 0x000fea0003800200 */
.L_x_559:
        /* <DEDUP_REMOVED lines=38> */
.L_x_563:
        /* <DEDUP_REMOVED lines=17> */
.L_x_564:
[----:B------:R-:W-:Y:S05]  /*3a20*/  BSYNC.RECONVERGENT B1 ;  /* 0x0000000000017941 */ /* 0x000fea0003800200 */
.L_x_562:
[----:B------:R0:W1:Y:S02]  /*3a30*/  LDC.64 R8, c[0x0][R6+0x450] ;  /* 0x0001140006087b82 */ /* 0x0000640000000a00 */
[----:B0-----:R-:W-:Y:S01]  /*3a40*/  MOV R6, R14 ;  /* 0x0000000e00067202 */ /* 0x001fe20000000f00 */
[----:B-1----:R-:W-:-:S04]  /*3a50*/  IMAD R9, R9, R17, RZ ;  /* 0x0000001109097224 */ /* 0x002fc800078e02ff */
[----:B------:R-:W-:-:S04]  /*3a60*/  IMAD.WIDE.U32 R14, R8, R17, R6 ;  /* 0x00000011080e7225 */ /* 0x000fc800078e0006 */
[----:B------:R-:W-:-:S04]  /*3a70*/  IMAD R9, R8, R11, R9 ;  /* 0x0000000b08097224 */ /* 0x000fc800078e0209 */
[----:B------:R-:W-:-:S07]  /*3a80*/  IMAD.IADD R9, R15, 0x1, R9 ;  /* 0x000000010f097824 */ /* 0x000fce00078e0209 */
.L_x_558:
[----:B------:R-:W0:Y:S02]  /*3a90*/  LDCU UR5, c[0x0][0x858] ;  /* 0x00010b00ff0577ac */ /* 0x000e240008000800 */
[----:B0-----:R-:W-:-:S04]  /*3aa0*/  ULOP3.LUT UR5, UR5, 0x1, URZ, 0xc0, !UPT ;  /* 0x0000000105057892 */ /* 0x001fc8000f8ec0ff */
[----:B------:R-:W-:-:S09]  /*3ab0*/  UISETP.NE.U32.AND UP0, UPT, UR5, 0x1, UPT ;  /* 0x000000010500788c */ /* 0x000fd2000bf05070 */
        /* <DEDUP_REMOVED lines=33> */
.L_x_566:
[----:B------:R-:W-:Y:S01]  /*3cd0*/  MOV R26, R16 ;  /* 0x00000010001a7202 */ /* 0x000fe20000000f00 */
[----:B------:R-:W-:Y:S01]  /*3ce0*/  IMAD.MOV.U32 R20, RZ, RZ, R13 ;  /* 0x000000ffff147224 */ /* 0x000fe200078e000d */
[----:B------:R-:W-:Y:S01]  /*3cf0*/  MOV R11, R24 ;  /* 0x00000018000b7202 */ /* 0x000fe20000000f00 */
[----:B------:R-:W-:Y:S01]  /*3d00*/  IMAD.MOV.U32 R10, RZ, RZ, R25 ;  /* 0x000000ffff0a7224 */ /* 0x000fe200078e0019 */
[----:B------:R-:W-:-:S07]  /*3d10*/  MOV R8, 0x3d30 ;  /* 0x00003d3000087802 */ /* 0x000fce0000000f00 */
[----:B------:R-:W-:Y:S05]  /*3d20*/  CALL.REL.NOINC `($__internal_16_$__cuda_sm20_div_s64) ;  /* 0x0000000400b87944 */ /* 0x000fea0003c00000 */
        /* <DEDUP_REMOVED lines=9> */
.L_x_567:
[----:B------:R-:W-:Y:S05]  /*3dc0*/  BSYNC.RECONVERGENT B1 ;  /* 0x0000000000017941 */ /* 0x000fea0003800200 */
.L_x_565:
[----:B------:R-:W0:Y:S01]  /*3dd0*/  LDC.64 R6, c[0x0][R6+0x450] ;  /* 0x0001140006067b82 */ /* 0x000e220000000a00 */
[----:B------:R-:W-:Y:S02]  /*3de0*/  IMAD.MOV.U32 R15, RZ, RZ, R9 ;  /* 0x000000ffff0f7224 */ /* 0x000fe400078e0009 */
[-C--:B0-----:R-:W-:Y:S02]  /*3df0*/  IMAD R7, R7, R10.reuse, RZ ;  /* 0x0000000a07077224 */ /* 0x081fe400078e02ff */
[----:B------:R-:W-:-:S04]  /*3e00*/  IMAD.WIDE.U32 R14, R6, R10, R14 ;  /* 0x0000000a060e7225 */ /* 0x000fc800078e000e */
[----:B------:R-:W-:-:S05]  /*3e10*/  IMAD R7, R6, R17, R7 ;  /* 0x0000001106077224 */ /* 0x000fca00078e0207 */
[----:B------:R-:W-:-:S07]  /*3e20*/  IADD3 R9, PT, PT, R15, R7, RZ ;  /* 0x000000070f097210 */ /* 0x000fce0007ffe0ff */
.L_x_544:
[----:B------:R-:W-:Y:S05]  /*3e30*/  BSYNC.RECONVERGENT B0 ;  /* 0x0000000000007941 */ /* 0x000fea0003800200 */
.L_x_543:
[----:B------:R-:W0:Y:S01]  /*3e40*/  LDCU.64 UR12, c[0x0][0x790] ;  /* 0x0000f200ff0c77ac */ /* 0x000e220008000a00 */
[----:B------:R-:W-:Y:S01]  /*3e50*/  IMAD.MOV.U32 R15, RZ, RZ, R9 ;  /* 0x000000ffff0f7224 */ /* 0x000fe200078e0009 */
[----:B------:R-:W1:Y:S01]  /*3e60*/  LDCU.64 UR14, c[0x0][0x6c0] ;  /* 0x0000d800ff0e77ac */ /* 0x000e620008000a00 */
[----:B0-----:R-:W-:Y:S02]  /*3e70*/  IMAD R11, R13, UR12, RZ ;  /* 0x0000000c0d0b7c24 */ /* 0x001fe4000f8e02ff */
[----:B------:R-:W-:-:S04]  /*3e80*/  IMAD.WIDE.U32 R6, R16, UR12, R14 ;  /* 0x0000000c10067c25 */ /* 0x000fc8000f8e000e */
[----:B------:R-:W-:Y:S01]  /*3e90*/  IMAD R11, R16, UR13, R11 ;  /* 0x0000000d100b7c24 */ /* 0x000fe2000f8e020b */
[----:B-1----:R-:W-:Y:S01]  /*3ea0*/  LEA R8, P1, R6, UR14, 0x1 ;  /* 0x0000000e06087c11 */ /* 0x002fe2000f8208ff */
[----:B------:R-:W0:Y:S03]  /*3eb0*/  LDCU.64 UR12, c[0x0][0x870] ;  /* 0x00010e00ff0c77ac */ /* 0x000e260008000a00 */
[----:B------:R-:W-:-:S04]  /*3ec0*/  IADD3 R7, PT, PT, R7, R11, RZ ;  /* 0x0000000b07077210 */ /* 0x000fc80007ffe0ff */
[----:B------:R-:W-:Y:S02]  /*3ed0*/  LEA.HI.X R9, R6, UR15, R7, 0x1, P1 ;  /* 0x0000000f06097c11 */ /* 0x000fe400088f0c07 */
[----:B------:R-:W1:Y:S04]  /*3ee0*/  LDC.64 R6, c[0x0][0x868] ;  /* 0x00021a00ff067b82 */ /* 0x000e680000000a00 */
[----:B------:R-:W0:Y:S01]  /*3ef0*/  LDG.E.S16 R9, desc[UR10][R8.64] ;  /* 0x0000000a08097981 */ /* 0x000e22000c1e1700 */
[----:B------:R-:W-:Y:S01]  /*3f00*/  BSSY B0, `(.L_x_568) ;  /* 0x000004e000007945 */ /* 0x000fe20003800000 */
[----:B0-----:R-:W-:Y:S02]  /*3f10*/  ISETP.GT.U32.AND P1, PT, R9, UR12, PT ;  /* 0x0000000c09007c0c */ /* 0x001fe4000bf24070 */
[----:B------:R-:W-:-:S02]  /*3f20*/  SHF.R.S32.HI R10, RZ, 0x1f, R9 ;  /* 0x0000001fff0a7819 */ /* 0x000fc40000011409 */
[----:B-1----:R-:W-:Y:S02]  /*3f30*/  ISETP.GE.U32.AND P2, PT, R9, R6, PT ;  /* 0x000000060900720c */ /* 0x002fe40003f46070 */
[----:B------:R-:W-:-:S04]  /*3f40*/  ISETP.GT.AND.EX P1, PT, R10, UR13, PT, P1 ;  /* 0x0000000d0a007c0c */ /* 0x000fc8000bf24310 */
[----:B------:R-:W-:-:S13]  /*3f50*/  ISETP.GE.AND.EX P1, PT, R10, R7, !P1, P2 ;  /* 0x000000070a00720c */ /* 0x000fda0004f26320 */
[----:B------:R-:W-:Y:S05]  /*3f60*/  @!P1 BRA `(.L_x_569) ;  /* 0x00000004001c9947 */ /* 0x000fea0003800000 */
[----:B------:R-:W0:Y:S01]  /*3f70*/  LDCU.64 UR12, c[0x0][0x860] ;  /* 0x00010c00ff0c77ac */ /* 0x000e220008000a00 */
[----:B------:R-:W-:Y:S01]  /*3f80*/  IADD3 R6, P1, PT, R9, -R6, RZ ;  /* 0x8000000609067210 */ /* 0x000fe20007f3e0ff */
[----:B------:R-:W-:Y:S04]  /*3f90*/  BSSY.RECONVERGENT B1, `(.L_x_570) ;  /* 0x0000021000017945 */ /* 0x000fe80003800200 */
[----:B------:R-:W-:-:S04]  /*3fa0*/  IMAD.X R7, R10, 0x1, ~R7, P1 ;  /* 0x000000010a077824 */ /* 0x000fc800008e0e07 */
[----:B0-----:R-:W-:Y:S02]  /*3fb0*/  IMAD R7, R7, UR12, RZ ;  /* 0x0000000c07077c24 */ /* 0x001fe4000f8e02ff */
[----:B------:R-:W-:-:S04]  /*3fc0*/  IMAD.WIDE.U32 R26, R6, UR12, RZ ;  /* 0x0000000c061a7c25 */ /* 0x000fc8000f8e00ff */
[----:B------:R-:W-:-:S05]  /*3fd0*/  IMAD R7, R6, UR13, R7 ;  /* 0x0000000d06077c24 */ /* 0x000fca000f8e0207 */
[----:B------:R-:W-:-:S04]  /*3fe0*/  IADD3 R20, PT, PT, R27, R7, RZ ;  /* 0x000000071b147210 */ /* 0x000fc80007ffe0ff */
[----:B------:R-:W-:-:S04]  /*3ff0*/  LOP3.LUT R6, R20, UR7, RZ, 0xfc, !PT ;  /* 0x0000000714067c12 */ /* 0x000fc8000f8efcff */
[----:B------:R-:W-:-:S13]  /*4000*/  ISETP.NE.U32.AND P1, PT, R6, RZ, PT ;  /* 0x000000ff0600720c */ /* 0x000fda0003f25070 */
[----:B------:R-:W-:Y:S05]  /*4010*/  @P1 BRA `(.L_x_571) ;  /* 0x0000000000501947 */ /* 0x000fea0003800000 */
[----:B------:R-:W0:Y:S01]  /*4020*/  I2F.U32.RP R8, UR6 ;  /* 0x0000000600087d06 */ /* 0x000e220008209000 */
[----:B------:R-:W-:Y:S01]  /*4030*/  IMAD.MOV.U32 R6, RZ, RZ, RZ ;  /* 0x000000ffff067224 */ /* 0x000fe200078e00ff */
[----:B------:R-:W-:-:S06]  /*4040*/  ISETP.NE.U32.AND P3, PT, RZ, UR6, PT ;  /* 0x00000006ff007c0c */ /* 0x000fcc000bf65070 */
[----:B0-----:R-:W0:Y:S02]  /*4050*/  MUFU.RCP R8, R8 ;  /* 0x0000000800087308 */ /* 0x001e240000001000 */
[----:B0-----:R-:W-:-:S06]  /*4060*/  VIADD R9, R8, 0xffffffe ;  /* 0x0ffffffe08097836 */ /* 0x001fcc0000000000 */
[----:B------:R-:W0:Y:S02]  /*4070*/  F2I.FTZ.U32.TRUNC.NTZ R7, R9 ;  /* 0x0000000900077305 */ /* 0x000e24000021f000 */
[----:B0-----:R-:W-:-:S05]  /*4080*/  IADD3 R11, PT, PT, RZ, -R7, RZ ;  /* 0x80000007ff0b7210 */ /* 0x001fca0007ffe0ff */
[----:B------:R-:W-:-:S04]  /*4090*/  IMAD R11, R11, UR6, RZ ;  /* 0x000000060b0b7c24 */ /* 0x000fc8000f8e02ff */
[----:B------:R-:W-:-:S06]  /*40a0*/  IMAD.HI.U32 R11, R7, R11, R6 ;  /* 0x0000000b070b7227 */ /* 0x000fcc00078e0006 */
[----:B------:R-:W-:-:S05]  /*40b0*/  IMAD.HI.U32 R6, R11, R26, RZ ;  /* 0x0000001a0b067227 */ /* 0x000fca00078e00ff */
[----:B------:R-:W-:-:S05]  /*40c0*/  IADD3 R7, PT, PT, -R6, RZ, RZ ;  /* 0x000000ff06077210 */ /* 0x000fca0007ffe1ff */
[----:B------:R-:W-:-:S05]  /*40d0*/  IMAD R26, R7, UR6, R26 ;  /* 0x00000006071a7c24 */ /* 0x000fca000f8e021a */
[----:B------:R-:W-:-:S13]  /*40e0*/  ISETP.GE.U32.AND P1, PT, R26, UR6, PT ;  /* 0x000000061a007c0c */ /* 0x000fda000bf26070 */
[----:B------:R-:W-:Y:S01]  /*40f0*/  @P1 VIADD R26, R26, -UR6 ;  /* 0x800000061a1a1c36 */ /* 0x000fe20008000000 */
[----:B------:R-:W-:-:S04]  /*4100*/  @P1 IADD3 R6, PT, PT, R6, 0x1, RZ ;  /* 0x0000000106061810 */ /* 0x000fc80007ffe0ff */
[----:B------:R-:W-:-:S13]  /*4110*/  ISETP.GE.U32.AND P2, PT, R26, UR6, PT ;  /* 0x000000061a007c0c */ /* 0x000fda000bf46070 */
[----:B------:R-:W-:Y:S01]  /*4120*/  @P2 VIADD R6, R6, 0x1 ;  /* 0x0000000106062836 */ /* 0x000fe20000000000 */
[----:B------:R-:W-:-:S04]  /*4130*/  @!P3 LOP3.LUT R6, RZ, UR6, RZ, 0x33, !PT ;  /* 0x00000006ff06bc12 */ /* 0x000fc8000f8e33ff */
[----:B------:R-:W-:Y:S01]  /*4140*/  MOV R18, R6 ;  /* 0x0000000600127202 */ /* 0x000fe20000000f00 */
[----:B------:R-:W-:Y:S06]  /*4150*/  BRA `(.L_x_572) ;  /* 0x0000000000107947 */ /* 0x000fec0003800000 */
.L_x_571:
[----:B------:R-:W-:Y:S01]  /*4160*/  IMAD.U32 R11, RZ, RZ, UR6 ;  /* 0x00000006ff0b7e24 */ /* 0x000fe2000f8e00ff */
[----:B------:R-:W-:Y:S02]  /*4170*/  MOV R10, UR7 ;  /* 0x00000007000a7c02 */ /* 0x000fe40008000f00 */
[----:B------:R-:W-:-:S07]  /*4180*/  MOV R8, 0x41a0 ;  /* 0x000041a000087802 */ /* 0x000fce0000000f00 */
[----:B------:R-:W-:Y:S05]  /*4190*/  CALL.REL.NOINC `($__internal_16_$__cuda_sm20_div_s64) ;  /* 0x00000000009c7944 */ /* 0x000fea0003c00000 */
.L_x_572:
[----:B------:R-:W-:Y:S05]  /*41a0*/  BSYNC.RECONVERGENT B1 ;  /* 0x0000000000017941 */ /* 0x000fea0003800200 */
.L_x_570:
        /* <DEDUP_REMOVED lines=10> */
[----:B------:R-:W-:Y:S01]  /*4250*/  IMAD R13, R10, UR14, RZ ;  /* 0x0000000e0a0d7c24 */ /* 0x000fe2000f8e02ff */
[----:B------:R-:W-:-:S03]  /*4260*/  SHF.L.U32 R11, R8, 0x1, RZ ;  /* 0x00000001080b7819 */ /* 0x000fc600000006ff */
[----:B------:R-:W-:Y:S02]  /*4270*/  IMAD R13, R18, UR15, R13 ;  /* 0x0000000f120d7c24 */ /* 0x000fe4000f8e020d */
[----:B-1----:R-:W-:-:S03]  /*4280*/  IMAD.IADD R10, R11, 0x1, R6 ;  /* 0x000000010b0a7824 */ /* 0x002fc600078e0206 */
[----:B------:R-:W-:Y:S02]  /*4290*/  IADD3 R13, PT, PT, R9, R13, RZ ;  /* 0x0000000d090d7210 */ /* 0x000fe40007ffe0ff */
        /* <DEDUP_REMOVED lines=8> */
.L_x_573:
        /* <DEDUP_REMOVED lines=9> */
[-C--:B--2---:R-:W-:Y:S02]  /*43b0*/  ISETP.NE.AND P2, PT, R8, R9.reuse, PT ;  /* 0x000000090800720c */ /* 0x084fe40003f45270 */
[----:B------:R-:W-:-:S11]  /*43c0*/  MOV R8, R9 ;  /* 0x0000000900087202 */ /* 0x000fd60000000f00 */
[----:B------:R-:W-:Y:S05]  /*43d0*/  @P2 BRA `(.L_x_573) ;  /* 0xfffffffc00d02947 */ /* 0x000fea000383ffff */
.L_x_569:
[----:B------:R-:W-:Y:S05]  /*43e0*/  BSYNC B0 ;  /* 0x0000000000007941 */ /* 0x000fea0003800000 */
.L_x_568:
[----:B------:R-:W-:Y:S05]  /*43f0*/  @!P0 BRA `(.L_x_574) ;  /* 0xffffffc000e88947 */ /* 0x000fea000383ffff */
[----:B------:R-:W-:Y:S05]  /*4400*/  EXIT ;  /* 0x000000000000794d */ /* 0x000fea0003800000 */
        .weak           $__internal_16_$__cuda_sm20_div_s64
        .type           $__internal_16_$__cuda_sm20_div_s64,@function
        .size           $__internal_16_$__cuda_sm20_div_s64,(.L_x_6392 - $__internal_16_$__cuda_sm20_div_s64)
$__internal_16_$__cuda_sm20_div_s64:
        /* <DEDUP_REMOVED lines=52> */
[----:B------:R-:W-:-:S03]  /*4750*/  IMAD.X R23, RZ, RZ, R23, P2 ;  /* 0x000000ffff177224 */ /* 0x000fc600010e0617 */
[-C--:B------:R-:W-:Y:S01]  /*4760*/  ISETP.GE.U32.AND P2, PT, R27, R18.reuse, PT ;  /* 0x000000121b00720c */ /* 0x080fe20003f46070 */
[----:B------:R-:W-:-:S05]  /*4770*/  IMAD R26, R23, R18, R26 ;  /* 0x00000012171a7224 */ /* 0x000fca00078e021a */
[----:B------:R-:W-:Y:S02]  /*4780*/  IADD3.X R22, PT, PT, ~R26, R22, RZ, P1, !PT ;  /* 0x000000161a167210 */ /* 0x000fe40000ffe5ff */
        /* <DEDUP_REMOVED lines=27> */
[----:B------:R-:W-:Y:S05]  /*4940*/  RET.REL.NODEC R10 `(_ZN2at4cuda17kernelHistogram1DIsslLi1ELi2ELin1ELNS0_23CUDAHistogramMemoryTypeE1EZNS0_21CUDA_tensor_histogramIssLb0EEEbNS_6TensorES4_S4_lNS_14AccumulateTypeIT0_Lb1EE4typeES8_NS0_13TensorArgTypeES9_S9_EUllE0_EEvNS0_6detail10TensorInfoIT_T1_EESF_NSC_IKS6_SE_EElS8_S8_SE_T6_) ;  /* 0xffffffb40aac7950 */ /* 0x000fea0003c3ffff */
.L_x_575:
        /* <DEDUP_REMOVED lines=11> */
.L_x_6392:


//--------------------- .text._ZN2at4cuda17kernelHistogram1DIsslLi1ELi2ELin1ELNS0_23CUDAHistogramMemoryTypeE0EZNS0_21CUDA_tensor_histogramIssLb0EEEbNS_6TensorES4_S4_lNS_14AccumulateTypeIT0_Lb1EE4typeES8_NS0_13TensorArgTypeES9_S9_EUllE0_EEvNS0_6detail10TensorInfoIT_T1_EESF_NSC_IKS6_SE_EElS8_S8_SE_T6_ --------------------------
	.section	.text._ZN2at4cuda17kernelHistogram1DIsslLi1ELi2ELin1ELNS0_23CUDAHistogramMemoryTypeE0EZNS0_21CUDA_tensor_histogramIssLb0EEEbNS_6TensorES4_S4_lNS_14AccumulateTypeIT0_Lb1EE4typeES8_NS0_13TensorArgTypeES9_S9_EUllE0_EEvNS0_6detail10TensorInfoIT_T1_EESF_NSC_IKS6_SE_EElS8_S8_SE_T6_,"ax",@progbits
	.align	128
        .global         _ZN2at4cuda17kernelHistogram1DIsslLi1ELi2ELin1ELNS0_23CUDAHistogramMemoryTypeE0EZNS0_21CUDA_tensor_histogramIssLb0EEEbNS_6TensorES4_S4_lNS_14AccumulateTypeIT0_Lb1EE4typeES8_NS0_13TensorArgTypeES9_S9_EUllE0_EEvNS0_6detail10TensorInfoIT_T1_EESF_NSC_IKS6_SE_EElS8_S8_SE_T6_
        .type           _ZN2at4cuda17kernelHistogram1DIsslLi1ELi2ELin1ELNS0_23CUDAHistogramMemoryTypeE0EZNS0_21CUDA_tensor_histogramIssLb0EEEbNS_6TensorES4_S4_lNS_14AccumulateTypeIT0_Lb1EE4typeES8_NS0_13TensorArgTypeES9_S9_EUllE0_EEvNS0_6detail10TensorInfoIT_T1_EESF_NSC_IKS6_SE_EElS8_S8_SE_T6_,@function
        .size           _ZN2at4cuda17kernelHistogram1DIsslLi1ELi2ELin1ELNS0_23CUDAHistogramMemoryTypeE0EZNS0_21CUDA_tensor_histogramIssLb0EEEbNS_6TensorES4_S4_lNS_14AccumulateTypeIT0_Lb1EE4typeES8_NS0_13TensorArgTypeES9_S9_EUllE0_EEvNS0_6detail10TensorInfoIT_T1_EESF_NSC_IKS6_SE_EElS8_S8_SE_T6_,(.L_x_6394 - _ZN2at4cuda17kernelHistogram1DIsslLi1ELi2ELin1ELNS0_23CUDAHistogramMemoryTypeE0EZNS0_21CUDA_tensor_histogramIssLb0EEEbNS_6TensorES4_S4_lNS_14AccumulateTypeIT0_Lb1EE4typeES8_NS0_13TensorArgTypeES9_S9_EUllE0_EEvNS0_6detail10TensorInfoIT_T1_EESF_NSC_IKS6_SE_EElS8_S8_SE_T6_)
        .other          _ZN2at4cuda17kernelHistogram1DIsslLi1ELi2ELin1ELNS0_23CUDAHistogramMemoryTypeE0EZNS0_21CUDA_tensor_histogramIssLb0EEEbNS_6TensorES4_S4_lNS_14AccumulateTypeIT0_Lb1EE4typeES8_NS0_13TensorArgTypeES9_S9_EUllE0_EEvNS0_6detail10TensorInfoIT_T1_EESF_NSC_IKS6_SE_EElS8_S8_SE_T6_,@"STO_CUDA_ENTRY STV_DEFAULT"
_ZN2at4cuda17kernelHistogram1DIsslLi1ELi2ELin1ELNS0_23CUDAHistogramMemoryTypeE0EZNS0_21CUDA_tensor_histogramIssLb0EEEbNS_6TensorES4_S4_lNS_14AccumulateTypeIT0_Lb1EE4typeES8_NS0_13TensorArgTypeES9_S9_EUllE0_EEvNS0_6detail10TensorInfoIT_T1_EESF_NSC_IKS6_SE_EElS8_S8_SE_T6_:
.text._ZN2at4cuda17kernelHistogram1DIsslLi1ELi2ELin1ELNS0_23CUDAHistogramMemoryTypeE0EZNS0_21CUDA_tensor_histogramIssLb0EEEbNS_6TensorES4_S4_lNS_14AccumulateTypeIT0_Lb1EE4typeES8_NS0_13TensorArgTypeES9_S9_EUllE0_EEvNS0_6detail10TensorInfoIT_T1_EESF_NSC_IKS6_SE_EElS8_S8_SE_T6_:
        /* <DEDUP_REMOVED lines=42> */
[----:B------:R-:W-:Y:S01]  /*02a0*/  @!P2 LOP3.LUT R4, RZ, R0, RZ, 0x33, !PT ;  /* 0x00000000ff04a212 */ /* 0x000fe200078e33ff */
[----:B------:R-:W-:Y:S06]  /*02b0*/  BRA `(.L_x_580) ;  /* 0x0000000000107947 */ /* 0x000fec0003800000 */
.L_x_579:
[----:B------:R-:W-:-:S07]  /*02c0*/  MOV R4, 0x2e0 ;  /* 0x000002e000047802 */ /* 0x000fce0000000f00 */
[----:B------:R-:W-:Y:S05]  /*02d0*/  CALL.REL.NOINC `($__internal_18_$__cuda_sm20_div_u64) ;  /* 0x0000004c00bc7944 */ /* 0x000fea0003c00000 */
[----:B------:R-:W-:Y:S01]  /*02e0*/  IMAD.MOV.U32 R4, RZ, RZ, R3 ;  /* 0x000000ffff047224 */ /* 0x000fe200078e0003 */
[----:B------:R-:W-:-:S07]  /*02f0*/  MOV R5, R6 ;  /* 0x0000000600057202 */ /* 0x000fce0000000f00 */
.L_x_580:
[----:B------:R-:W-:Y:S05]  /*0300*/  BSYNC.RECONVERGENT B1 ;  /* 0x0000000000017941 */ /* 0x000fea0003800200 */
.L_x_578:
[----:B------:R-:W-:Y:S01]  /*0310*/  IADD3 R6, P0, PT, R4, R2, RZ ;  /* 0x0000000204067210 */ /* 0x000fe20007f1e0ff */
[----:B------:R-:W-:Y:S01]  /*0320*/  BSSY.RECONVERGENT B1, `(.L_x_581) ;  /* 0x000001b000017945 */ /* 0x000fe20003800200 */
[----:B------:R-:W-:Y:S01]  /*0330*/  IMAD.MOV.U32 R7, RZ, RZ, R28 ;  /* 0x000000ffff077224 */ /* 0x000fe200078e001c */
[----:B------:R-:W-:Y:S02]  /*0340*/  MOV R9, R29 ;  /* 0x0000001d00097202 */ /* 0x000fe40000000f00 */
[C---:B------:R-:W-:Y:S01]  /*0350*/  LOP3.LUT R2, R6.reuse, 0x3, RZ, 0xc0, !PT ;  /* 0x0000000306027812 */ /* 0x040fe200078ec0ff */
[----:B------:R-:W-:Y:S01]  /*0360*/  IMAD.X R4, RZ, RZ, R5, P0 ;  /* 0x000000ffff047224 */ /* 0x000fe200000e0605 */
[----:B------:R-:W-:Y:S02]  /*0370*/  ISETP.GE.U32.AND P1, PT, R6, 0x3, PT ;  /* 0x000000030600780c */ /* 0x000fe40003f26070 */
[----:B------:R-:W-:Y:S02]  /*0380*/  ISETP.NE.U32.AND P0, PT, R2, 0x3, PT ;  /* 0x000000030200780c */ /* 0x000fe40003f05070 */
[----:B------:R-:W-:-:S02]  /*0390*/  ISETP.GE.U32.AND.EX P1, PT, R4, RZ, PT, P1 ;  /* 0x000000ff0400720c */ /* 0x000fc40003f26110 */
[----:B------:R-:W-:-:S13]  /*03a0*/  ISETP.NE.AND.EX P0, PT, RZ, RZ, PT, P0 ;  /* 0x000000ffff00720c */ /* 0x000fda0003f05300 */
[----:B------:R-:W-:Y:S05]  /*03b0*/  @!P0 BRA `(.L_x_582) ;  /* 0x0000000000448947 */ /* 0x000fea0003800000 */
[----:B------:R-:W0:Y:S01]  /*03c0*/  S2R R3, SR_CgaCtaId ;  /* 0x0000000000037919 */ /* 0x000e220000008800 */
[----:B------:R-:W-:Y:S01]  /*03d0*/  VIADD R6, R6, 0x1 ;  /* 0x0000000106067836 */ /* 0x000fe20000000000 */
[----:B------:R-:W-:Y:S02]  /*03e0*/  MOV R2, 0x400 ;  /* 0x0000040000027802 */ /* 0x000fe40000000f00 */
[----:B------:R-:W-:Y:S01]  /*03f0*/  CS2R R4, SRZ ;  /* 0x0000000000047805 */ /* 0x000fe2000001ff00 */
[----:B------:R-:W-:Y:S01]  /*0400*/  IMAD.MOV.U32 R7, RZ, RZ, R28 ;  /* 0x000000ffff077224 */ /* 0x000fe200078e001c */
[----:B------:R-:W-:Y:S02]  /*0410*/  MOV R9, R29 ;  /* 0x0000001d00097202 */ /* 0x000fe40000000f00 */
[----:B------:R-:W-:Y:S02]  /*0420*/  LOP3.LUT R11, R6, 0x3, RZ, 0xc0, !PT ;  /* 0x00000003060b7812 */ /* 0x000fe400078ec0ff */
[----:B0-----:R-:W-:-:S07]  /*0430*/  LEA R2, R3, R2, 0x18 ;  /* 0x0000000203027211 */ /* 0x001fce00078ec0ff */
.L_x_583:
[----:B------:R-:W-:Y:S01]  /*0440*/  IMAD R3, R7, 0x2, R2 ;  /* 0x0000000207037824 */ /* 0x000fe200078e0202 */
[----:B------:R-:W-:Y:S02]  /*0450*/  IADD3 R4, P0, PT, R4, 0x1, RZ ;  /* 0x0000000104047810 */ /* 0x000fe40007f1e0ff */
[----:B------:R-:W-:Y:S02]  /*0460*/  IADD3 R7, P2, PT, R0, R7, RZ ;  /* 0x0000000700077210 */ /* 0x000fe40007f5e0ff */
[----:B------:R0:W-:Y:S01]  /*0470*/  STS.U16 [R3], RZ ;  /* 0x000000ff03007388 */ /* 0x0001e20000000400 */
[----:B------:R-:W-:Y:S01]  /*0480*/  IMAD.X R5, RZ, RZ, R5, P0 ;  /* 0x000000ffff057224 */ /* 0x000fe200000e0605 */
[----:B------:R-:W-:Y:S02]  /*0490*/  ISETP.NE.U32.AND P0, PT, R4, R11, PT ;  /* 0x0000000b0400720c */ /* 0x000fe40003f05070 */
[----:B------:R-:W-:Y:S02]  /*04a0*/  IADD3.X R9, PT, PT, RZ, R9, RZ, P2, !PT ;  /* 0x00000009ff097210 */ /* 0x000fe400017fe4ff */
[----:B------:R-:W-:-:S13]  /*04b0*/  ISETP.NE.AND.EX P0, PT, R5, RZ, PT, P0 ;  /* 0x000000ff0500720c */ /* 0x000fda0003f05300 */
[----:B0-----:R-:W-:Y:S05]  /*04c0*/  @P0 BRA `(.L_x_583) ;  /* 0xfffffffc00dc0947 */ /* 0x001fea000383ffff */
.L_x_582:
[----:B------:R-:W-:Y:S05]  /*04d0*/  BSYNC.RECONVERGENT B1 ;  /* 0x0000000000017941 */ /* 0x000fea0003800200 */
.L_x_581:
[----:B------:R-:W-:Y:S05]  /*04e0*/  @!P1 BRA `(.L_x_577) ;  /* 0x0000000000409947 */ /* 0x000fea0003800000 */
[----:B------:R-:W0:Y:S01]  /*04f0*/  S2R R3, SR_CgaCtaId ;  /* 0x0000000000037919 */ /* 0x000e220000008800 */
[----:B------:R-:W-:-:S04]  /*0500*/  MOV R2, 0x400 ;  /* 0x0000040000027802 */ /* 0x000fc80000000f00 */
[----:B0-----:R-:W-:-:S07]  /*0510*/  LEA R4, R3, R2, 0x18 ;  /* 0x0000000203047211 */ /* 0x001fce00078ec0ff */
.L_x_584:
[----:B0-----:R-:W-:Y:S01]  /*0520*/  IMAD R11, R7, 0x2, R4 ;  /* 0x00000002070b7824 */ /* 0x001fe200078e0204 */
[----:B------:R-:W-:-:S03]  /*0530*/  LEA R7, P0, R0, R7, 0x2 ;  /* 0x0000000700077211 */ /* 0x000fc600078010ff */
[C---:B------:R-:W-:Y:S01]  /*0540*/  IMAD R3, R0.reuse, 0x2, R11 ;  /* 0x0000000200037824 */ /* 0x040fe200078e020b */
[----:B------:R0:W-:Y:S01]  /*0550*/  STS.U16 [R11], RZ ;  /* 0x000000ff0b007388 */ /* 0x0001e20000000400 */
[C---:B------:R-:W-:Y:S02]  /*0560*/  LEA.HI.X R9, R0.reuse, R9, RZ, 0x2, P0 ;  /* 0x0000000900097211 */ /* 0x040fe400000f14ff */
[----:B------:R-:W-:Y:S01]  /*0570*/  ISETP.GE.U32.AND P0, PT, R7, UR6, PT ;  /* 0x0000000607007c0c */ /* 0x000fe2000bf06070 */
[----:B------:R0:W-:Y:S01]  /*0580*/  STS.U16 [R3], RZ ;  /* 0x000000ff03007388 */ /* 0x0001e20000000400 */
[----:B------:R-:W-:Y:S02]  /*0590*/  LEA R5, R0, R3, 0x1 ;  /* 0x0000000300057211 */ /* 0x000fe400078e08ff */
[----:B------:R-:W-:-:S03]  /*05a0*/  ISETP.GE.AND.EX P0, PT, R9, UR7, PT, P0 ;  /* 0x0000000709007c0c */ /* 0x000fc6000bf06300 */
[----:B------:R-:W-:Y:S01]  /*05b0*/  IMAD R2, R0, 0x2, R5 ;  /* 0x0000000200027824 */ /* 0x000fe200078e0205 */
[----:B------:R0:W-:Y:S04]  /*05c0*/  STS.U16 [R5], RZ ;  /* 0x000000ff05007388 */ /* 0x0001e80000000400 */
[----:B------:R0:W-:Y:S05]  /*05d0*/  STS.U16 [R2], RZ ;  /* 0x000000ff02007388 */ /* 0x0001ea0000000400 */
[----:B------:R-:W-:Y:S05]  /*05e0*/  @!P0 BRA `(.L_x_584) ;  /* 0xfffffffc00cc8947 */ /* 0x000fea000383ffff */
.L_x_577:
[----:B------:R-:W-:Y:S05]  /*05f0*/  BSYNC.RECONVERGENT B0 ;  /* 0x0000000000007941 */ /* 0x000fea0003800200 */
.L_x_576:
[----:B------:R-:W1:Y:S01]  /*0600*/  S2UR UR4, SR_CTAID.X ;  /* 0x00000000000479c3 */ /* 0x000e620000002500 */
[----:B------:R-:W2:Y:S01]  /*0610*/  LDCU.64 UR6, c[0x0][0x878] ;  /* 0x00010f00ff0677ac */ /* 0x000ea20008000a00 */
[----:B------:R-:W3:Y:S06]  /*0620*/  LDCU.64 UR8, c[0x0][0x358] ;  /* 0x00006b00ff0877ac */ /* 0x000eec0008000a00 */
[----:B------:R-:W1:Y:S02]  /*0630*/  LDC R33, c[0x0][0x360] ;  /* 0x0000d800ff217b82 */ /* 0x000e640000000800 */
[----:B-1----:R-:W-:-:S06]  /*0640*/  IMAD R26, R33, UR4, R28 ;  /* 0x00000004211a7c24 */ /* 0x002fcc000f8e021c */
[----:B------:R-:W-:Y:S01]  /*0650*/  BAR.SYNC.DEFER_BLOCKING 0x0 ;  /* 0x0000000000007b1d */ /* 0x000fe20000010000 */
[----:B--2---:R-:W-:-:S04]  /*0660*/  ISETP.GE.U32.AND P0, PT, R26, UR6, PT ;  /* 0x000000061a007c0c */ /* 0x004fc8000bf06070 */
[----:B------:R-:W-:-:S13]  /*0670*/  ISETP.GE.AND.EX P0, PT, RZ, UR7, PT, P0 ;  /* 0x00000007ff007c0c */ /* 0x000fda000bf06300 */
[----:B---3--:R-:W-:Y:S05]  /*0680*/  @P0 BRA `(.L_x_585) ;  /* 0x0000004000c00947 */ /* 0x008fea0003800000 */
[----:B------:R-:W1:Y:S01]  /*0690*/  LDC R35, c[0x0][0x858] ;  /* 0x00021600ff237b82 */ /* 0x000e620000000800 */
[----:B------:R-:W2:Y:S01]  /*06a0*/  LDCU.64 UR6, c[0x0][0x870] ;  /* 0x00010e00ff0677ac */ /* 0x000ea20008000a00 */
[----:B------:R-:W-:Y:S01]  /*06b0*/  IMAD.MOV.U32 R27, RZ, RZ, RZ ;  /* 0x000000ffff1b7224 */ /* 0x000fe200078e00ff */
[----:B------:R-:W3:Y:S05]  /*06c0*/  LDCU UR4, c[0x0][0x370] ;  /* 0x00006e00ff0477ac */ /* 0x000eea0008000800 */
[----:B0-----:R-:W2:Y:S01]  /*06d0*/  LDC.64 R2, c[0x0][0x868] ;  /* 0x00021a00ff027b82 */ /* 0x001ea20000000a00 */
[----:B---3--:R-:W-:Y:S01]  /*06e0*/  IMAD R32, R33, UR4, RZ ;  /* 0x0000000421207c24 */ /* 0x008fe2000f8e02ff */
[----:B-1----:R-:W-:-:S02]  /*06f0*/  ISETP.GT.AND P0, PT, R35, 0x1, PT ;  /* 0x000000012300780c */ /* 0x002fc40003f04270 */
[----:B--2---:R-:W-:-:S04]  /*0700*/  IADD3 R23, P1, PT, -R2, UR6, RZ ;  /* 0x0000000602177c10 */ /* 0x004fc8000ff3e1ff */
[----:B------:R-:W-:-:S07]  /*0710*/  IADD3.X R30, PT, PT, ~R3, UR7, RZ, P1, !PT ;  /* 0x00000007031e7c10 */ /* 0x000fce0008ffe5ff */
[----:B------:R-:W-:Y:S05]  /*0720*/  @P0 BRA `(.L_x_586) ;  /* 0x0000000400740947 */ /* 0x000fea0003800000 */
.L_x_593:
[----:B0-----:R-:W0:Y:S01]  /*0730*/  LDCU.64 UR4, c[0x0][0x790] ;  /* 0x0000f200ff0477ac */ /* 0x001e220008000a00 */
[----:B------:R-:W1:Y:S01]  /*0740*/  LDC.64 R6, c[0x0][0x868] ;  /* 0x00021a00ff067b82 */ /* 0x000e620000000a00 */
[----:B------:R-:W2:Y:S01]  /*0750*/  LDCU.64 UR6, c[0x0][0x6c0] ;  /* 0x0000d800ff0677ac */ /* 0x000ea20008000a00 */
[----:B0-----:R-:W-:Y:S02]  /*0760*/  IMAD R5, R27, UR4, RZ ;  /* 0x000000041b057c24 */ /* 0x001fe4000f8e02ff */
[----:B------:R-:W-:-:S04]  /*0770*/  IMAD.WIDE.U32 R2, R26, UR4, RZ ;  /* 0x000000041a027c25 */ /* 0x000fc8000f8e00ff */
[----:B------:R-:W-:Y:S01]  /*0780*/  IMAD R5, R26, UR5, R5 ;  /* 0x000000051a057c24 */ /* 0x000fe2000f8e0205 */
[----:B--2---:R-:W-:-:S04]  /*0790*/  LEA R4, P0, R2, UR6, 0x1 ;  /* 0x0000000602047c11 */ /* 0x004fc8000f8008ff */
[----:B------:R-:W-:-:S04]  /*07a0*/  IADD3 R3, PT, PT, R3, R5, RZ ;  /* 0x0000000503037210 */ /* 0x000fc80007ffe0ff */
[----:B------:R-:W-:Y:S01]  /*07b0*/  LEA.HI.X R5, R2, UR7, R3, 0x1, P0 ;  /* 0x0000000702057c11 */ /* 0x000fe200080f0c03 */
[----:B------:R-:W0:Y:S05]  /*07c0*/  LDCU.128 UR4, c[0x0][0x870] ;  /* 0x00010e00ff0477ac */ /* 0x000e2a0008000c00 */
[----:B------:R-:W2:Y:S01]  /*07d0*/  LDG.E.S16 R5, desc[UR8][R4.64] ;  /* 0x0000000804057981 */ /* 0x000ea2000c1e1700 */
[----:B------:R-:W-:Y:S01]  /*07e0*/  IADD3 R26, P2, PT, R32, R26, RZ ;  /* 0x0000001a201a7210 */ /* 0x000fe20007f5e0ff */
[----:B------:R-:W-:Y:S04]  /*07f0*/  BSSY B0, `(.L_x_587) ;  /* 0x000004e000007945 */ /* 0x000fe80003800000 */
[----:B------:R-:W-:Y:S01]  /*0800*/  IMAD.X R27, RZ, RZ, R27, P2 ;  /* 0x000000ffff1b7224 */ /* 0x000fe200010e061b */
[----:B0-----:R-:W-:-:S04]  /*0810*/  ISETP.GE.U32.AND P0, PT, R26, UR6, PT ;  /* 0x000000061a007c0c */ /* 0x001fc8000bf06070 */
[----:B------:R-:W-:Y:S02]  /*0820*/  ISETP.GE.AND.EX P0, PT, R27, UR7, PT, P0 ;  /* 0x000000071b007c0c */ /* 0x000fe4000bf06300 */
[C---:B--2---:R-:W-:Y:S02]  /*0830*/  ISETP.GT.U32.AND P1, PT, R5.reuse, UR4, PT ;  /* 0x0000000405007c0c */ /* 0x044fe4000bf24070 */
[----:B------:R-:W-:Y:S02]  /*0840*/  SHF.R.S32.HI R2, RZ, 0x1f, R5 ;  /* 0x0000001fff027819 */ /* 0x000fe40000011405 */
[----:B-1----:R-:W-:Y:S02]  /*0850*/  ISETP.LT.U32.AND P2, PT, R5, R6, PT ;  /* 0x000000060500720c */ /* 0x002fe40003f41070 */
        /* <DEDUP_REMOVED lines=11> */
[----:B------:R-:W-:-:S04]  /*0910*/  LOP3.LUT R0, R5, R30, RZ, 0xfc, !PT ;  /* 0x0000001e05007212 */ /* 0x000fc800078efcff */
[----:B------:R-:W-:-:S13]  /*0920*/  ISETP.NE.U32.AND P1, PT, R0, RZ, PT ;  /* 0x000000ff0000720c */ /* 0x000fda0003f25070 */
[----:B------:R-:W-:Y:S05]  /*0930*/  @P1 BRA `(.L_x_590) ;  /* 0x00000000004c1947 */ /* 0x000fea0003800000 */
[----:B------:R-:W0:Y:S01]  /*0940*/  I2F.U32.RP R0, R23 ;  /* 0x0000001700007306 */ /* 0x000e220000209000 */
[----:B------:R-:W-:-:S07]  /*0950*/  ISETP.NE.U32.AND P3, PT, R23, RZ, PT ;  /* 0x000000ff1700720c */ /* 0x000fce0003f65070 */
[----:B0-----:R-:W0:Y:S02]  /*0960*/  MUFU.RCP R0, R0 ;  /* 0x0000000000007308 */ /* 0x001e240000001000 */
[----:B0-----:R-:W-:-:S06]  /*0970*/  VIADD R2, R0, 0xffffffe ;  /* 0x0ffffffe00027836 */ /* 0x001fcc0000000000 */
[----:B------:R0:W1:Y:S02]  /*0980*/  F2I.FTZ.U32.TRUNC.NTZ R3, R2 ;  /* 0x0000000200037305 */ /* 0x000064000021f000 */
[----:B0-----:R-:W-:Y:S02]  /*0990*/  HFMA2 R2, -RZ, RZ, 0, 0 ;  /* 0x00000000ff027431 */ /* 0x001fe400000001ff */
[----:B-1----:R-:W-:-:S04]  /*09a0*/  IMAD.MOV R4, RZ, RZ, -R3 ;  /* 0x000000ffff047224 */ /* 0x002fc800078e0a03 */
[----:B------:R-:W-:-:S04]  /*09b0*/  IMAD R5, R4, R23, RZ ;  /* 0x0000001704057224 */ /* 0x000fc800078e02ff */
        /* <DEDUP_REMOVED lines=9> */
[----:B------:R-:W-:Y:S01]  /*0a50*/  @!P3 LOP3.LUT R3, RZ, R23, RZ, 0x33, !PT ;  /* 0x00000017ff03b212 */ /* 0x000fe200078e33ff */
[----:B------:R-:W-:Y:S06]  /*0a60*/  BRA `(.L_x_591) ;  /* 0x0000000000147947 */ /* 0x000fec0003800000 */
.L_x_590:
[----:B------:R-:W-:Y:S01]  /*0a70*/  IMAD.MOV.U32 R4, RZ, RZ, R23 ;  /* 0x000000ffff047224 */ /* 0x000fe200078e0017 */
[----:B------:R-:W-:Y:S02]  /*0a80*/  MOV R3, R30 ;  /* 0x0000001e00037202 */ /* 0x000fe40000000f00 */
[----:B------:R-:W-:-:S07]  /*0a90*/  MOV R2, 0xab0 ;  /* 0x00000ab000027802 */ /* 0x000fce0000000f00 */
[----:B------:R-:W-:Y:S05]  /*0aa0*/  CALL.REL.NOINC `($__internal_17_$__cuda_sm20_div_s64) ;  /* 0x0000004000787944 */ /* 0x000fea0003c00000 */
[----:B------:R-:W-:-:S07]  /*0ab0*/  IMAD.MOV.U32 R3, RZ, RZ, R4 ;  /* 0x000000ffff037224 */ /* 0x000fce00078e0004 */
.L_x_591:
[----:B------:R-:W-:Y:S05]  /*0ac0*/  BSYNC.RECONVERGENT B1 ;  /* 0x0000000000017941 */ /* 0x000fea0003800200 */
.L_x_589:
[----:B------:R-:W0:Y:S01]  /*0ad0*/  LDCU.64 UR10, c[0x0][0x860] ;  /* 0x00010c00ff0a77ac */ /* 0x000e220008000a00 */
[----:B------:R-:W1:Y:S01]  /*0ae0*/  S2UR UR5, SR_CgaCtaId ;  /* 0x00000000000579c3 */ /* 0x000e620000008800 */
[----:B------:R-:W-:Y:S01]  /*0af0*/  SHF.R.S32.HI R0, RZ, 0x1f, R3 ;  /* 0x0000001fff007819 */ /* 0x000fe20000011403 */
[----:B------:R-:W-:-:S06]  /*0b00*/  UMOV UR4, 0x400 ;  /* 0x0000040000047882 */ /* 0x000fcc0000000000 */
[----:B------:R-:W2:Y:S01]  /*0b10*/  S2UR UR6, SR_SWINHI ;  /* 0x00000000000679c3 */ /* 0x000ea20000002f00 */
[----:B0-----:R-:W-:-:S04]  /*0b20*/  ISETP.NE.U32.AND P1, PT, R3, UR10, PT ;  /* 0x0000000a03007c0c */ /* 0x001fc8000bf25070 */
[----:B------:R-:W-:Y:S01]  /*0b30*/  ISETP.NE.AND.EX P1, PT, R0, UR11, PT, P1 ;  /* 0x0000000b00007c0c */ /* 0x000fe2000bf25310 */
[----:B-1----:R-:W-:-:S03]  /*0b40*/  ULEA UR7, UR5, UR4, 0x18 ;  /* 0x0000000405077291 */ /* 0x002fc6000f8ec0ff */
[----:B------:R-:W-:-:S05]  /*0b50*/  SEL R0, RZ, 0xffffffff, P1 ;  /* 0xffffffffff007807 */ /* 0x000fca0000800000 */
[----:B------:R-:W-:Y:S01]  /*0b60*/  IMAD.IADD R0, R3, 0x1, R0 ;  /* 0x0000000103007824 */ /* 0x000fe200078e0200 */
[----:B------:R-:W-:Y:S01]  /*0b70*/  UMOV UR4, UR7 ;  /* 0x0000000700047c82 */ /* 0x000fe20008000000 */
[----:B--2---:R-:W-:-:S03]  /*0b80*/  UMOV UR5, UR6 ;  /* 0x0000000600057c82 */ /* 0x004fc60008000000 */
[C---:B------:R-:W-:Y:S02]  /*0b90*/  LEA R3, R0.reuse, UR4, 0x1 ;  /* 0x0000000400037c11 */ /* 0x040fe4000f8e08ff */
[----:B------:R-:W-:Y:S02]  /*0ba0*/  LEA R0, R0, UR7, 0x1 ;  /* 0x0000000700007c11 */ /* 0x000fe4000f8e08ff */
[----:B------:R-:W-:-:S04]  /*0bb0*/  LOP3.LUT R3, R3, 0x2, RZ, 0xc0, !PT ;  /* 0x0000000203037812 */ /* 0x000fc800078ec0ff */
[----:B------:R-:W-:Y:S01]  /*0bc0*/  IADD3 R4, PT, PT, R0, -R3, RZ ;  /* 0x8000000300047210 */ /* 0x000fe20007ffe0ff */
[C---:B------:R-:W-:Y:S01]  /*0bd0*/  IMAD.SHL.U32 R7, R3.reuse, 0x8, RZ ;  /* 0x0000000803077824 */ /* 0x040fe200078e00ff */
[----:B------:R-:W-:-:S03]  /*0be0*/  ISETP.NE.U32.AND P1, PT, R3, RZ, PT ;  /* 0x000000ff0300720c */ /* 0x000fc60003f25070 */
[----:B------:R0:W1:Y:S01]  /*0bf0*/  LDS R2, [R4] ;  /* 0x0000000004027984 */ /* 0x0000620000000800 */
[----:B------:R-:W-:-:S13]  /*0c00*/  ISETP.NE.AND.EX P1, PT, RZ, RZ, PT, P1 ;  /* 0x000000ffff00720c */ /* 0x000fda0003f25310 */
.L_x_592:
[----:B-1----:R-:W-:Y:S01]  /*0c10*/  SHF.R.U32.HI R0, RZ, R7, R2 ;  /* 0x00000007ff007219 */ /* 0x002fe20000011602 */
[----:B------:R-:W-:Y:S05]  /*0c20*/  YIELD ;  /* 0x0000000000007946 */ /* 0x000fea0003800000 */
[----:B------:R-:W-:Y:S02]  /*0c30*/  PRMT R0, R0, 0x9910, RZ ;  /* 0x0000991000007816 */ /* 0x000fe400000000ff */
[----:B------:R-:W-:-:S03]  /*0c40*/  @P1 LOP3.LUT R3, R2, 0xffff, RZ, 0xc0, !PT ;  /* 0x0000ffff02031812 */ /* 0x000fc600078ec0ff */
[----:B------:R-:W-:-:S05]  /*0c50*/  VIADD R0, R0, 0x1 ;  /* 0x0000000100007836 */ /* 0x000fca0000000000 */
[C---:B------:R-:W-:Y:S02]  /*0c60*/  @!P1 LOP3.LUT R5, R0.reuse, 0xffff, RZ, 0xc0, !PT ;  /* 0x0000ffff00059812 */ /* 0x040fe400078ec0ff */
[----:B------:R-:W-:Y:S02]  /*0c70*/  @P1 LEA R3, R0, R3, 0x10 ;  /* 0x0000000300031211 */ /* 0x000fe400078e80ff */
[----:B------:R-:W-:-:S06]  /*0c80*/  @!P1 LOP3.LUT R3, R5, 0xffff0000, R2, 0xf8, !PT ;  /* 0xffff000005039812 */ /* 0x000fcc00078ef802 */
[----:B------:R-:W1:Y:S02]  /*0c90*/  ATOMS.CAS R3, [R4], R2, R3 ;  /* 0x000000020403738d */ /* 0x000e640000000003 */
[----:B-1----:R-:W-:Y:S01]  /*0ca0*/  ISETP.NE.AND P2, PT, R2, R3, PT ;  /* 0x000000030200720c */ /* 0x002fe20003f45270 */
[----:B------:R-:W-:-:S12]  /*0cb0*/  IMAD.MOV.U32 R2, RZ, RZ, R3 ;  /* 0x000000ffff027224 */ /* 0x000fd800078e0003 */
[----:B------:R-:W-:Y:S05]  /*0cc0*/  @P2 BRA `(.L_x_592) ;  /* 0xfffffffc00d02947 */ /* 0x000fea000383ffff */
.L_x_588:
[----:B------:R-:W-:Y:S05]  /*0cd0*/  BSYNC B0 ;  /* 0x0000000000007941 */ /* 0x000fea0003800000 */
.L_x_587:
[----:B------:R-:W-:Y:S05]  /*0ce0*/  @!P0 BRA `(.L_x_593) ;  /* 0xfffffff800908947 */ /* 0x000fea000383ffff */
[----:B------:R-:W-:Y:S05]  /*0cf0*/  BRA `(.L_x_585) ;  /* 0x0000003c00247947 */ /* 0x000fea0003800000 */
.L_x_586:
[C---:B------:R-:W-:Y:S01]  /*0d00*/  VIADD R31, R35.reuse, 0xffffffff ;  /* 0xffffffff231f7836 */ /* 0x040fe20000000000 */
[C---:B------:R-:W-:Y:S01]  /*0d10*/  IADD3 R36, PT, PT, R35.reuse, -0x4, RZ ;  /* 0xfffffffc23247810 */ /* 0x040fe20007ffe0ff */
[----:B------:R-:W-:-:S03]  /*0d20*/  VIADD R35, R35, 0xfffffffe ;  /* 0xfffffffe23237836 */ /* 0x000fc60000000000 */
[----:B------:R-:W-:-:S05]  /*0d30*/  LOP3.LUT R34, R31, 0xfffffff8, RZ, 0xc0, !PT ;  /* 0xfffffff81f227812 */ /* 0x000fca00078ec0ff */
[----:B------:R-:W-:-:S07]  /*0d40*/  IMAD.MOV R34, RZ, RZ, -R34 ;  /* 0x000000ffff227224 */ /* 0x000fce00078e0a22 */
.L_x_652:
[----:B0-----:R-:W0:Y:S01]  /*0d50*/  LDCU.64 UR6, c[0x0][0x878] ;  /* 0x00010f00ff0677ac */ /* 0x001e220008000a00 */
[-C--:B------:R-:W-:Y:S01]  /*0d60*/  MOV R12, R26.reuse ;  /* 0x0000001a000c7202 */ /* 0x080fe20000000f00 */
[----:B------:R-:W-:Y:S01]  /*0d70*/  IMAD.MOV.U32 R5, RZ, RZ, R27 ;  /* 0x000000ffff057224 */ /* 0x000fe200078e001b */
[----:B------:R-:W-:Y:S01]  /*0d80*/  IADD3 R26, P1, PT, R32, R26, RZ ;  /* 0x0000001a201a7210 */ /* 0x000fe20007f3e0ff */
[----:B------:R-:W1:Y:S01]  /*0d90*/  LDCU UR4, c[0x0][0x858] ;  /* 0x00010b00ff0477ac */ /* 0x000e620008000800 */
[----:B------:R-:W-:-:S03]  /*0da0*/  CS2R R16, SRZ ;  /* 0x0000000000107805 */ /* 0x000fc6000001ff00 */
[----:B------:R-:W-:Y:S01]  /*0db0*/  IMAD.X R27, RZ, RZ, R27, P1 ;  /* 0x000000ffff1b7224 */ /* 0x000fe200008e061b */
[----:B------:R-:W-:Y:S02]  /*0dc0*/  ISETP.GE.U32.AND P1, PT, R35, 0x7, PT ;  /* 0x000000072300780c */ /* 0x000fe40003f26070 */
[----:B0-----:R-:W-:-:S04]  /*0dd0*/  ISETP.GE.U32.AND P0, PT, R26, UR6, PT ;  /* 0x000000061a007c0c */ /* 0x001fc8000bf06070 */
[----:B------:R-:W-:Y:S02]  /*0de0*/  ISETP.GE.AND.EX P0, PT, R27, UR7, PT, P0 ;  /* 0x000000071b007c0c */ /* 0x000fe4000bf06300 */
[----:B-1----:R-:W-:-:S05]  /*0df0*/  MOV R0, UR4 ;  /* 0x0000000400007c02 */ /* 0x002fca0008000f00 */
[----:B------:R-:W-:Y:S06]  /*0e00*/  @!P1 BRA `(.L_x_594) ;  /* 0x0000001c00089947 */ /* 0x000fec0003800000 */
[----:B------:R-:W-:Y:S01]  /*0e10*/  BSSY.RECONVERGENT B0, `(.L_x_595) ;  /* 0x00001c0000007945 */ /* 0x000fe20003800200 */
[----:B------:R-:W-:Y:S02]  /*0e20*/  IMAD.MOV.U32 R25, RZ, RZ, R34 ;  /* 0x000000ffff197224 */ /* 0x000fe400078e0022 */
[----:B------:R-:W-:-:S07]  /*0e30*/  IMAD.MOV.U32 R0, RZ, RZ, R36 ;  /* 0x000000ffff007224 */ /* 0x000fce00078e0024 */
.L_x_620:
[----:B------:R-:W-:Y:S01]  /*0e40*/  IADD3 R21, PT, PT, R0, 0x3, RZ ;  /* 0x0000000300157810 */ /* 0x000fe20007ffe0ff */
[----:B------:R-:W-:Y:S01]  /*0e50*/  UMOV UR4, 0x340 ;  /* 0x0000034000047882 */ /* 0x000fe20000000000 */
[----:B------:R-:W-:Y:S01]  /*0e60*/  VIADD R25, R25, 0x8 ;  /* 0x0000000819197836 */ /* 0x000fe20000000000 */
[----:B------:R-:W-:Y:S01]  /*0e70*/  BSSY.RECONVERGENT B1, `(.L_x_596) ;  /* 0x000002e000017945 */ /* 0x000fe20003800200 */
[----:B------:R-:W-:-:S03]  /*0e80*/  LEA R21, R21, UR4, 0x3 ;  /* 0x0000000415157c11 */ /* 0x000fc6000f8e18ff */
[----:B------:R-:W-:Y:S01]  /*0e90*/  ISETP.NE.AND P6, PT, R25, RZ, PT ;  /* 0x000000ff1900720c */ /* 0x000fe20003fc5270 */
        /* <DEDUP_REMOVED lines=28> */
.L_x_597:
[----:B------:R-:W-:Y:S01]  /*1060*/  IMAD.MOV.U32 R6, RZ, RZ, R12 ;  /* 0x000000ffff067224 */ /* 0x000fe200078e000c */
[----:B------:R-:W-:Y:S01]  /*1070*/  MOV R3, R11 ;  /* 0x0000000b00037202 */ /* 0x000fe20000000f00 */
[----:B------:R-:W-:Y:S01]  /*1080*/  IMAD.MOV.U32 R4, RZ, RZ, R10 ;  /* 0x000000ffff047224 */ /* 0x000fe200078e000a */
[----:B------:R-:W-:-:S07]  /*1090*/  MOV R2, 0x10b0 ;  /* 0x000010b000027802 */ /* 0x000fce0000000f00 */
[----:B------:R-:W-:Y:S05]  /*10a0*/  CALL.REL.NOINC `($__internal_17_$__cuda_sm20_div_s64) ;  /* 0x0000003800f87944 */ /* 0x000fea0003c00000 */
        /* <DEDUP_REMOVED lines=8> */
[----:B------:R-:W-:-:S03]  /*1130*/  MOV R11, R3 ;  /* 0x00000003000b7202 */ /* 0x000fc60000000f00 */
[----:B------:R-:W-:-:S07]  /*1140*/  IMAD.IADD R5, R7, 0x1, R9 ;  /* 0x0000000107057824 */ /* 0x000fce00078e0209 */
.L_x_598:
[----:B------:R-:W-:Y:S05]  /*1150*/  BSYNC.RECONVERGENT B1 ;  /* 0x0000000000017941 */ /* 0x000fea0003800200 */
.L_x_596:
[----:B------:R-:W-:Y:S01]  /*1160*/  VIADD R20, R0, 0x2 ;  /* 0x0000000200147836 */ /* 0x000fe20000000000 */
[----:B------:R-:W-:Y:S01]  /*1170*/  UMOV UR4, 0x340 ;  /* 0x0000034000047882 */ /* 0x000fe20000000000 */
[----:B------:R-:W0:Y:S01]  /*1180*/  LDC.64 R2, c[0x0][R21+0x450] ;  /* 0x0001140015027b82 */ /* 0x000e220000000a00 */
[-C--:B------:R-:W-:Y:S01]  /*1190*/  LOP3.LUT R17, R17, R16.reuse, RZ, 0x3c, !PT ;  /* 0x0000001011117212 */ /* 0x080fe200078e3cff */
[----:B------:R-:W-:Y:S01]  /*11a0*/  BSSY.RECONVERGENT B1, `(.L_x_599) ;  /* 0x0000034000017945 */ /* 0x000fe20003800200 */
[----:B------:R-:W-:Y:S02]  /*11b0*/  LEA R20, R20, UR4, 0x3 ;  /* 0x0000000414147c11 */ /* 0x000fe4000f8e18ff */
[----:B------:R-:W-:-:S03]  /*11c0*/  LOP3.LUT R16, R17, R16, RZ, 0x3c, !PT ;  /* 0x0000001011107212 */ /* 0x000fc600078e3cff */
[----:B------:R-:W1:Y:S01]  /*11d0*/  LDC.64 R12, c[0x0][R20+0x388] ;  /* 0x0000e200140c7b82 */ /* 0x000e620000000a00 */
[----:B------:R-:W-:Y:S01]  /*11e0*/  LOP3.LUT R17, R17, R16, RZ, 0x3c, !PT ;  /* 0x0000001011117212 */ /* 0x000fe200078e3cff */
        /* <DEDUP_REMOVED lines=31> */
.L_x_600:
[----:B------:R-:W-:Y:S01]  /*13e0*/  IMAD.MOV.U32 R6, RZ, RZ, R10 ;  /* 0x000000ffff067224 */ /* 0x000fe200078e000a */
[----:B------:R-:W-:Y:S01]  /*13f0*/  MOV R5, R11 ;  /* 0x0000000b00057202 */ /* 0x000fe20000000f00 */
[----:B------:R-:W-:Y:S01]  /*1400*/  IMAD.MOV.U32 R4, RZ, RZ, R12 ;  /* 0x000000ffff047224 */ /* 0x000fe200078e000c */
[----:B------:R-:W-:Y:S01]  /*1410*/  MOV R2, 0x1440 ;  /* 0x0000144000027802 */ /* 0x000fe20000000f00 */
[----:B------:R-:W-:-:S07]  /*1420*/  IMAD.MOV.U32 R3, RZ, RZ, R13 ;  /* 0x000000ffff037224 */ /* 0x000fce00078e000d */
[----:B------:R-:W-:Y:S05]  /*1430*/  CALL.REL.NOINC `($__internal_17_$__cuda_sm20_div_s64) ;  /* 0x0000003800147944 */ /* 0x000fea0003c00000 */
        /* <DEDUP_REMOVED lines=10> */
.L_x_601:
[----:B------:R-:W-:Y:S05]  /*14e0*/  BSYNC.RECONVERGENT B1 ;  /* 0x0000000000017941 */ /* 0x000fea0003800200 */
.L_x_599:
        /* <DEDUP_REMOVED lines=38> */
.L_x_603:
        /* <DEDUP_REMOVED lines=16> */
.L_x_604:
[----:B------:R-:W-:Y:S05]  /*1850*/  BSYNC.RECONVERGENT B1 ;  /* 0x0000000000017941 */ /* 0x000fea0003800200 */
.L_x_602:
[----:B------:R-:W-:Y:S01]  /*1860*/  UMOV UR4, 0x340 ;  /* 0x0000034000047882 */ /* 0x000fe20000000000 */
[----:B------:R-:W0:Y:S01]  /*1870*/  LDC.64 R2, c[0x0][R21+0x450] ;  /* 0x0001140015027b82 */ /* 0x000e220000000a00 */
[----:B------:R-:W-:Y:S01]  /*1880*/  LEA R20, R0, UR4, 0x3 ;  /* 0x0000000400147c11 */ /* 0x000fe2000f8e18ff */
[----:B------:R-:W-:Y:S01]  /*1890*/  BSSY.RECONVERGENT B1, `(.L_x_605) ;  /* 0x0000032000017945 */ /* 0x000fe20003800200 */
[----:B------:R-:W-:-:S05]  /*18a0*/  MOV R17, R22 ;  /* 0x0000001600117202 */ /* 0x000fca0000000f00 */
        /* <DEDUP_REMOVED lines=32> */
.L_x_606:
[----:B------:R-:W-:Y:S01]  /*1ab0*/  IMAD.MOV.U32 R6, RZ, RZ, R10 ;  /* 0x000000ffff067224 */ /* 0x000fe200078e000a */
[----:B------:R-:W-:Y:S01]  /*1ac0*/  MOV R4, R12 ;  /* 0x0000000c00047202 */ /* 0x000fe20000000f00 */
[----:B------:R-:W-:Y:S01]  /*1ad0*/  IMAD.MOV.U32 R5, RZ, RZ, R11 ;  /* 0x000000ffff057224 */ /* 0x000fe200078e000b */
[----:B------:R-:W-:Y:S01]  /*1ae0*/  MOV R2, 0x1b10 ;  /* 0x00001b1000027802 */ /* 0x000fe20000000f00 */
[----:B------:R-:W-:-:S07]  /*1af0*/  IMAD.MOV.U32 R3, RZ, RZ, R13 ;  /* 0x000000ffff037224 */ /* 0x000fce00078e000d */
[----:B------:R-:W-:Y:S05]  /*1b00*/  CALL.REL.NOINC `($__internal_17_$__cuda_sm20_div_s64) ;  /* 0x0000003000607944 */ /* 0x000fea0003c00000 */
        /* <DEDUP_REMOVED lines=10> */
.L_x_607:
[----:B------:R-:W-:Y:S05]  /*1bb0*/  BSYNC.RECONVERGENT B1 ;  /* 0x0000000000017941 */ /* 0x000fea0003800200 */
.L_x_605:
        /* <DEDUP_REMOVED lines=38> */
.L_x_609:
        /* <DEDUP_REMOVED lines=16> */
.L_x_610:
[----:B------:R-:W-:Y:S05]  /*1f20*/  BSYNC.RECONVERGENT B1 ;  /* 0x0000000000017941 */ /* 0x000fea0003800200 */
.L_x_608:
        /* <DEDUP_REMOVED lines=38> */
.L_x_612:
        /* <DEDUP_REMOVED lines=16> */
.L_x_613:
[----:B------:R-:W-:Y:S05]  /*2290*/  BSYNC.RECONVERGENT B1 ;  /* 0x0000000000017941 */ /* 0x000fea0003800200 */
.L_x_611:
        /* <DEDUP_REMOVED lines=38> */
.L_x_615:
        /* <DEDUP_REMOVED lines=16> */
.L_x_616:
[----:B------:R-:W-:Y:S05]  /*2600*/  BSYNC.RECONVERGENT B1 ;  /* 0x0000000000017941 */ /* 0x000fea0003800200 */
.L_x_614:
        /* <DEDUP_REMOVED lines=38> */
.L_x_618:
        /* <DEDUP_REMOVED lines=13> */
[----:B------:R-:W-:-:S05]  /*2940*/  IMAD R5, R13, R9, R5 ;  /* 0x000000090d057224 */ /* 0x000fca00078e0205 */
[----:B------:R-:W-:Y:S01]  /*2950*/  IADD3 R9, PT, PT, R7, R5, RZ ;  /* 0x0000000507097210 */ /* 0x000fe20007ffe0ff */
[----:B------:R-:W-:-:S07]  /*2960*/  IMAD.MOV.U32 R5, RZ, RZ, R3 ;  /* 0x000000ffff057224 */ /* 0x000fce00078e0003 */
.L_x_619:
[----:B------:R-:W-:Y:S05]  /*2970*/  BSYNC.RECONVERGENT B1 ;  /* 0x0000000000017941 */ /* 0x000fea0003800200 */
.L_x_617:
[----:B------:R0:W1:Y:S01]  /*2980*/  LDC.64 R2, c[0x0][R20+0x450] ;  /* 0x0001140014027b82 */ /* 0x0000620000000a00 */
[----:B------:R-:W-:Y:S01]  /*2990*/  IADD3 R0, PT, PT, R0, -0x8, RZ ;  /* 0xfffffff800007810 */ /* 0x000fe20007ffe0ff */
[----:B0-----:R-:W-:Y:S02]  /*29a0*/  IMAD.MOV.U32 R20, RZ, RZ, R16 ;  /* 0x000000ffff147224 */ /* 0x001fe400078e0010 */
[-C--:B-1----:R-:W-:Y:S02]  /*29b0*/  IMAD R3, R3, R6.reuse, RZ ;  /* 0x0000000603037224 */ /* 0x082fe400078e02ff */
[----:B------:R-:W-:-:S04]  /*29c0*/  IMAD.WIDE.U32 R6, R2, R6, R20 ;  /* 0x0000000602067225 */ /* 0x000fc800078e0014 */
[----:B------:R-:W-:Y:S02]  /*29d0*/  IMAD R3, R2, R9, R3 ;  /* 0x0000000902037224 */ /* 0x000fe400078e0203 */
[----:B------:R-:W-:Y:S02]  /*29e0*/  IMAD.MOV.U32 R17, RZ, RZ, R6 ;  /* 0x000000ffff117224 */ /* 0x000fe400078e0006 */
[----:B------:R-:W-:Y:S01]  /*29f0*/  IMAD.IADD R16, R7, 0x1, R3 ;  /* 0x0000000107107824 */ /* 0x000fe200078e0203 */
[----:B------:R-:W-:Y:S06]  /*2a00*/  @P6 BRA `(.L_x_620) ;  /* 0xffffffe4000c6947 */ /* 0x000fec000383ffff */
[----:B------:R-:W-:Y:S05]  /*2a10*/  BSYNC.RECONVERGENT B0 ;  /* 0x0000000000007941 */ /* 0x000fea0003800200 */
.L_x_595:
[----:B------:R-:W-:-:S07]  /*2a20*/  IADD3 R0, PT, PT, R0, 0x4, RZ ;  /* 0x0000000400007810 */ /* 0x000fce0007ffe0ff */
.L_x_594:
        /* <DEDUP_REMOVED lines=41> */
.L_x_625:
        /* <DEDUP_REMOVED lines=15> */
.L_x_626:
[----:B------:R-:W-:Y:S05]  /*2db0*/  BSYNC.RECONVERGENT B1 ;  /* 0x0000000000017941 */ /* 0x000fea0003800200 */
.L_x_624:
        /* <DEDUP_REMOVED lines=40> */
.L_x_628:
        /* <DEDUP_REMOVED lines=16> */
.L_x_629:
[----:B------:R-:W-:Y:S05]  /*3140*/  BSYNC.RECONVERGENT B1 ;  /* 0x0000000000017941 */ /* 0x000fea0003800200 */
.L_x_627:
        /* <DEDUP_REMOVED lines=38> */
.L_x_631:
[----:B------:R-:W-:Y:S01]  /*33b0*/  IMAD.MOV.U32 R6, RZ, RZ, R10 ;  /* 0x000000ffff067224 */ /* 0x000fe200078e000a */
[----:B------:R-:W-:Y:S01]  /*33c0*/  MOV R5, R11 ;  /* 0x0000000b00057202 */ /* 0x000fe20000000f00 */
[----:B------:R-:W-:Y:S01]  /*33d0*/  IMAD.MOV.U32 R4, RZ, RZ, R12 ;  /* 0x000000ffff047224 */ /* 0x000fe200078e000c */
[----:B------:R-:W-:Y:S02]  /*33e0*/  MOV R3, R13 ;  /* 0x0000000d00037202 */ /* 0x000fe40000000f00 */
[----:B------:R-:W-:-:S07]  /*33f0*/  MOV R2, 0x3410 ;  /* 0x0000341000027802 */ /* 0x000fce0000000f00 */
[----:B------:R-:W-:Y:S05]  /*3400*/  CALL.REL.NOINC `($__internal_17_$__cuda_sm20_div_s64) ;  /* 0x0000001800207944 */ /* 0x000fea0003c00000 */
[----:B------:R-:W-:Y:S01]  /*3410*/  IADD3 R9, P1, PT, RZ, -R4, RZ ;  /* 0x80000004ff097210 */ /* 0x000fe20007f3e0ff */
[----:B------:R-:W-:Y:S01]  /*3420*/  IMAD.MOV.U32 R7, RZ, RZ, R11 ;  /* 0x000000ffff077224 */ /* 0x000fe200078e000b */
[----:B------:R-:W-:Y:S01]  /*3430*/  MOV R6, R10 ;  /* 0x0000000a00067202 */ /* 0x000fe20000000f00 */
[----:B------:R-:W-:Y:S01]  /*3440*/  IMAD.MOV.U32 R10, RZ, RZ, R4 ;  /* 0x000000ffff0a7224 */ /* 0x000fe200078e0004 */
[----:B------:R-:W-:Y:S01]  /*3450*/  MOV R11, R3 ;  /* 0x00000003000b7202 */ /* 0x000fe20000000f00 */
[----:B------:R-:W-:Y:S02]  /*3460*/  IMAD.X R5, RZ, RZ, ~R3, P1 ;  /* 0x000000ffff057224 */ /* 0x000fe400008e0e03 */
[----:B------:R-:W-:-:S04]  /*3470*/  IMAD.WIDE.U32 R6, R12, R9, R6 ;  /* 0x000000090c067225 */ /* 0x000fc800078e0006 */
[----:B------:R-:W-:-:S04]  /*3480*/  IMAD R5, R5, R12, RZ ;  /* 0x0000000c05057224 */ /* 0x000fc800078e02ff */
[----:B------:R-:W-:-:S05]  /*3490*/  IMAD R5, R13, R9, R5 ;  /* 0x000000090d057224 */ /* 0x000fca00078e0205 */
[----:B------:R-:W-:-:S07]  /*34a0*/  IADD3 R5, PT, PT, R7, R5, RZ ;  /* 0x0000000507057210 */ /* 0x000fce0007ffe0ff */
.L_x_632:
[----:B------:R-:W-:Y:S05]  /*34b0*/  BSYNC.RECONVERGENT B1 ;  /* 0x0000000000017941 */ /* 0x000fea0003800200 */
.L_x_630:
        /* <DEDUP_REMOVED lines=38> */
.L_x_634:
        /* <DEDUP_REMOVED lines=16> */
.L_x_635:
[----:B------:R-:W-:Y:S05]  /*3820*/  BSYNC.RECONVERGENT B1 ;  /* 0x0000000000017941 */ /* 0x000fea0003800200 */
.L_x_633:
[----:B------:R0:W1:Y:S02]  /*3830*/  LDC.64 R2, c[0x0][R20+0x450] ;  /* 0x0001140014027b82 */ /* 0x0000640000000a00 */
[----:B0-----:R-:W-:Y:S02]  /*3840*/  IMAD.MOV.U32 R20, RZ, RZ, R16 ;  /* 0x000000ffff147224 */ /* 0x001fe400078e0010 */
[-C--:B-1----:R-:W-:Y:S02]  /*3850*/  IMAD R3, R3, R6.reuse, RZ ;  /* 0x0000000603037224 */ /* 0x082fe400078e02ff */
[----:B------:R-:W-:-:S04]  /*3860*/  IMAD.WIDE.U32 R6, R2, R6, R20 ;  /* 0x0000000602067225 */ /* 0x000fc800078e0014 */
[----:B------:R-:W-:Y:S01]  /*3870*/  IMAD R3, R2, R9, R3 ;  /* 0x0000000902037224 */ /* 0x000fe200078e0203 */
[----:B------:R-:W-:-:S03]  /*3880*/  MOV R17, R6 ;  /* 0x0000000600117202 */ /* 0x000fc60000000f00 */
[----:B------:R-:W-:-:S07]  /*3890*/  IMAD.IADD R16, R7, 0x1, R3 ;  /* 0x0000000107107824 */ /* 0x000fce00078e0203 */
.L_x_623:
        /* <DEDUP_REMOVED lines=39> */
.L_x_638:
[----:B------:R-:W-:Y:S01]  /*3b10*/  IMAD.MOV.U32 R6, RZ, RZ, R12 ;  /* 0x000000ffff067224 */ /* 0x000fe200078e000c */
[----:B------:R-:W-:Y:S01]  /*3b20*/  MOV R4, R10 ;  /* 0x0000000a00047202 */ /* 0x000fe20000000f00 */
[----:B------:R-:W-:Y:S01]  /*3b30*/  IMAD.MOV.U32 R3, RZ, RZ, R11 ;  /* 0x000000ffff037224 */ /* 0x000fe200078e000b */
[----:B------:R-:W-:-:S07]  /*3b40*/  MOV R2, 0x3b60 ;  /* 0x00003b6000027802 */ /* 0x000fce0000000f00 */
[----:B------:R-:W-:Y:S05]  /*3b50*/  CALL.REL.NOINC `($__internal_17_$__cuda_sm20_div_s64) ;  /* 0x00000010004c7944 */ /* 0x000fea0003c00000 */
        /* <DEDUP_REMOVED lines=10> */
.L_x_639:
[----:B------:R-:W-:Y:S05]  /*3c00*/  BSYNC.RECONVERGENT B1 ;  /* 0x0000000000017941 */ /* 0x000fea0003800200 */
.L_x_637:
[----:B------:R-:W-:Y:S01]  /*3c10*/  IADD3 R0, PT, PT, R0, -0x2, RZ ;  /* 0xfffffffe00007810 */ /* 0x000fe20007ffe0ff */
        /* <DEDUP_REMOVED lines=39> */
.L_x_641:
        /* <DEDUP_REMOVED lines=16> */
.L_x_642:
[----:B------:R-:W-:Y:S05]  /*3f90*/  BSYNC.RECONVERGENT B1 ;  /* 0x0000000000017941 */ /* 0x000fea0003800200 */
.L_x_640:
[----:B------:R0:W1:Y:S02]  /*3fa0*/  LDC.64 R2, c[0x0][R20+0x450] ;  /* 0x0001140014027b82 */ /* 0x0000640000000a00 */
[----:B0-----:R-:W-:Y:S02]  /*3fb0*/  IMAD.MOV.U32 R20, RZ, RZ, R16 ;  /* 0x000000ffff147224 */ /* 0x001fe400078e0010 */
[-C--:B-1----:R-:W-:Y:S02]  /*3fc0*/  IMAD R3, R3, R6.reuse, RZ ;  /* 0x0000000603037224 */ /* 0x082fe400078e02ff */
[----:B------:R-:W-:-:S04]  /*3fd0*/  IMAD.WIDE.U32 R6, R2, R6, R20 ;  /* 0x0000000602067225 */ /* 0x000fc800078e0014 */
[----:B------:R-:W-:Y:S01]  /*3fe0*/  IMAD R3, R2, R9, R3 ;  /* 0x0000000902037224 */ /* 0x000fe200078e0203 */
[----:B------:R-:W-:-:S03]  /*3ff0*/  MOV R17, R6 ;  /* 0x0000000600117202 */ /* 0x000fc60000000f00 */
[----:B------:R-:W-:-:S07]  /*4000*/  IMAD.IADD R16, R7, 0x1, R3 ;  /* 0x0000000107107824 */ /* 0x000fce00078e0203 */
.L_x_636:
        /* <DEDUP_REMOVED lines=36> */
.L_x_644:
[----:B------:R-:W-:Y:S01]  /*4250*/  MOV R6, R12 ;  /* 0x0000000c00067202 */ /* 0x000fe20000000f00 */
[----:B------:R-:W-:Y:S01]  /*4260*/  IMAD.MOV.U32 R4, RZ, RZ, R10 ;  /* 0x000000ffff047224 */ /* 0x000fe200078e000a */
[----:B------:R-:W-:Y:S02]  /*4270*/  MOV R3, R11 ;  /* 0x0000000b00037202 */ /* 0x000fe40000000f00 */
[----:B------:R-:W-:-:S07]  /*4280*/  MOV R2, 0x42a0 ;  /* 0x000042a000027802 */ /* 0x000fce0000000f00 */
[----:B------:R-:W-:Y:S05]  /*4290*/  CALL.REL.NOINC `($__internal_17_$__cuda_sm20_div_s64) ;  /* 0x00000008007c7944 */ /* 0x000fea0003c00000 */
        /* <DEDUP_REMOVED lines=10> */
.L_x_645:
[----:B------:R-:W-:Y:S05]  /*4340*/  BSYNC.RECONVERGENT B1 ;  /* 0x0000000000017941 */ /* 0x000fea0003800200 */
.L_x_643:
[----:B------:R-:W0:Y:S01]  /*4350*/  LDC.64 R2, c[0x0][R0+0x450] ;  /* 0x0001140000027b82 */ /* 0x000e220000000a00 */
[----:B------:R-:W-:-:S04]  /*4360*/  LOP3.LUT R17, R17, R16, RZ, 0x3c, !PT ;  /* 0x0000001011117212 */ /* 0x000fc800078e3cff */
[----:B------:R-:W-:-:S04]  /*4370*/  LOP3.LUT R16, R17, R16, RZ, 0x3c, !PT ;  /* 0x0000001011107212 */ /* 0x000fc800078e3cff */
[----:B------:R-:W-:Y:S01]  /*4380*/  LOP3.LUT R17, R17, R16, RZ, 0x3c, !PT ;  /* 0x0000001011117212 */ /* 0x000fe200078e3cff */
[-C--:B0-----:R-:W-:Y:S02]  /*4390*/  IMAD R3, R3, R6.reuse, RZ ;  /* 0x0000000603037224 */ /* 0x081fe400078e02ff */
[----:B------:R-:W-:-:S04]  /*43a0*/  IMAD.WIDE.U32 R6, R2, R6, R16 ;  /* 0x0000000602067225 */ /* 0x000fc800078e0010 */
[----:B------:R-:W-:Y:S02]  /*43b0*/  IMAD R3, R2, R9, R3 ;  /* 0x0000000902037224 */ /* 0x000fe400078e0203 */
[----:B------:R-:W-:-:S03]  /*43c0*/  IMAD.MOV.U32 R17, RZ, RZ, R6 ;  /* 0x000000ffff117224 */ /* 0x000fc600078e0006 */
[----:B------:R-:W-:-:S07]  /*43d0*/  IADD3 R16, PT, PT, R7, R3, RZ ;  /* 0x0000000307107210 */ /* 0x000fce0007ffe0ff */
.L_x_622:
[----:B------:R-:W-:Y:S05]  /*43e0*/  BSYNC.RECONVERGENT B0 ;  /* 0x0000000000007941 */ /* 0x000fea0003800200 */
.L_x_621:
[----:B------:R-:W0:Y:S01]  /*43f0*/  LDCU.64 UR4, c[0x0][0x790] ;  /* 0x0000f200ff0477ac */ /* 0x000e220008000a00 */
[----:B------:R-:W-:Y:S01]  /*4400*/  MOV R3, R16 ;  /* 0x0000001000037202 */ /* 0x000fe20000000f00 */
[----:B------:R-:W-:Y:S01]  /*4410*/  IMAD.MOV.U32 R2, RZ, RZ, R17 ;  /* 0x000000ffff027224 */ /* 0x000fe200078e0011 */
[----:B------:R-:W1:Y:S01]  /*4420*/  LDC.64 R6, c[0x0][0x868] ;  /* 0x00021a00ff067b82 */ /* 0x000e620000000a00 */
[----:B------:R-:W2:Y:S01]  /*4430*/  LDCU.64 UR6, c[0x0][0x6c0] ;  /* 0x0000d800ff0677ac */ /* 0x000ea20008000a00 */
[----:B0-----:R-:W-:Y:S02]  /*4440*/  IMAD R5, R5, UR4, RZ ;  /* 0x0000000405057c24 */ /* 0x001fe4000f8e02ff */
[----:B------:R-:W-:-:S04]  /*4450*/  IMAD.WIDE.U32 R2, R12, UR4, R2 ;  /* 0x000000040c027c25 */ /* 0x000fc8000f8e0002 */
[----:B------:R-:W-:Y:S01]  /*4460*/  IMAD R5, R12, UR5, R5 ;  /* 0x000000050c057c24 */ /* 0x000fe2000f8e0205 */
[----:B--2---:R-:W-:Y:S01]  /*4470*/  LEA R4, P1, R2, UR6, 0x1 ;  /* 0x0000000602047c11 */ /* 0x004fe2000f8208ff */
[----:B------:R-:W0:Y:S02]  /*4480*/  LDCU.64 UR4, c[0x0][0x870] ;  /* 0x00010e00ff0477ac */ /* 0x000e240008000a00 */
[----:B------:R-:W-:-:S05]  /*4490*/  IMAD.IADD R3, R3, 0x1, R5 ;  /* 0x0000000103037824 */ /* 0x000fca00078e0205 */
[----:B------:R-:W-:-:S06]  /*44a0*/  LEA.HI.X R5, R2, UR7, R3, 0x1, P1 ;  /* 0x0000000702057c11 */ /* 0x000fcc00088f0c03 */
[----:B------:R-:W0:Y:S01]  /*44b0*/  LDG.E.S16 R5, desc[UR8][R4.64] ;  /* 0x0000000804057981 */ /* 0x000e22000c1e1700 */
[----:B------:R-:W-:Y:S01]  /*44c0*/  BSSY B0, `(.L_x_646) ;  /* 0x000004b000007945 */ /* 0x000fe20003800000 */
[C---:B0-----:R-:W-:Y:S02]  /*44d0*/  ISETP.GT.U32.AND P1, PT, R5.reuse, UR4, PT ;  /* 0x0000000405007c0c */ /* 0x041fe4000bf24070 */
[----:B------:R-:W-:Y:S02]  /*44e0*/  SHF.R.S32.HI R2, RZ, 0x1f, R5 ;  /* 0x0000001fff027819 */ /* 0x000fe40000011405 */
[----:B-1----:R-:W-:Y:S02]  /*44f0*/  ISETP.LT.U32.AND P2, PT, R5, R6, PT ;  /* 0x000000060500720c */ /* 0x002fe40003f41070 */
[----:B------:R-:W-:-:S04]  /*4500*/  ISETP.GT.AND.EX P1, PT, R2, UR5, PT, P1 ;  /* 0x0000000502007c0c */ /* 0x000fc8000bf24310 */
[----:B------:R-:W-:-:S13]  /*4510*/  ISETP.LT.OR.EX P1, PT, R2, R7, P1, P2 ;  /* 0x000000070200720c */ /* 0x000fda0000f21720 */
[----:B------:R-:W-:Y:S05]  /*4520*/  @P1 BRA `(.L_x_647) ;  /* 0x0000000400101947 */ /* 0x000fea0003800000 */
[----:B------:R-:W0:Y:S01]  /*4530*/  LDCU.64 UR4, c[0x0][0x860] ;  /* 0x00010c00ff0477ac */ /* 0x000e220008000a00 */
[----:B------:R-:W-:Y:S01]  /*4540*/  IADD3 R0, P1, PT, R5, -R6, RZ ;  /* 0x8000000605007210 */ /* 0x000fe20007f3e0ff */
[----:B------:R-:W-:Y:S03]  /*4550*/  BSSY.RECONVERGENT B1, `(.L_x_648) ;  /* 0x0000021000017945 */ /* 0x000fe60003800200 */
[----:B------:R-:W-:-:S05]  /*4560*/  IADD3.X R2, PT, PT, R2, ~R7, RZ, P1, !PT ;  /* 0x8000000702027210 */ /* 0x000fca0000ffe4ff */
[----:B0-----:R-:W-:Y:S02]  /*4570*/  IMAD R3, R2, UR4, RZ ;  /* 0x0000000402037c24 */ /* 0x001fe4000f8e02ff */
[----:B------:R-:W-:-:S04]  /*4580*/  IMAD.WIDE.U32 R6, R0, UR4, RZ ;  /* 0x0000000400067c25 */ /* 0x000fc8000f8e00ff */
[----:B------:R-:W-:-:S04]  /*4590*/  IMAD R3, R0, UR5, R3 ;  /* 0x0000000500037c24 */ /* 0x000fc8000f8e0203 */
[----:B------:R-:W-:-:S05]  /*45a0*/  IMAD.IADD R5, R7, 0x1, R3 ;  /* 0x0000000107057824 */ /* 0x000fca00078e0203 */
[----:B------:R-:W-:-:S04]  /*45b0*/  LOP3.LUT R0, R5, R30, RZ, 0xfc, !PT ;  /* 0x0000001e05007212 */ /* 0x000fc800078efcff */
[----:B------:R-:W-:-:S13]  /*45c0*/  ISETP.NE.U32.AND P1, PT, R0, RZ, PT ;  /* 0x000000ff0000720c */ /* 0x000fda0003f25070 */
[----:B------:R-:W-:Y:S05]  /*45d0*/  @P1 BRA `(.L_x_649) ;  /* 0x00000000004c1947 */ /* 0x000fea0003800000 */
[----:B------:R-:W0:Y:S01]  /*45e0*/  I2F.U32.RP R4, R23 ;  /* 0x0000001700047306 */ /* 0x000e220000209000 */
[----:B------:R-:W-:Y:S01]  /*45f0*/  HFMA2 R2, -RZ, RZ, 0, 0 ;  /* 0x00000000ff027431 */ /* 0x000fe200000001ff */
[----:B------:R-:W-:-:S06]  /*4600*/  ISETP.NE.U32.AND P3, PT, R23, RZ, PT ;  /* 0x000000ff1700720c */ /* 0x000fcc0003f65070 */
[----:B0-----:R-:W0:Y:S02]  /*4610*/  MUFU.RCP R4, R4 ;  /* 0x0000000400047308 */ /* 0x001e240000001000 */
[----:B0-----:R-:W-:-:S06]  /*4620*/  IADD3 R3, PT, PT, R4, 0xffffffe, RZ ;  /* 0x0ffffffe04037810 */ /* 0x001fcc0007ffe0ff */
[----:B------:R-:W0:Y:S02]  /*4630*/  F2I.FTZ.U32.TRUNC.NTZ R3, R3 ;  /* 0x0000000300037305 */ /* 0x000e24000021f000 */
[----:B0-----:R-:W-:-:S04]  /*4640*/  IMAD.MOV R0, RZ, RZ, -R3 ;  /* 0x000000ffff007224 */ /* 0x001fc800078e0a03 */
[----:B------:R-:W-:-:S04]  /*4650*/  IMAD R5, R0, R23, RZ ;  /* 0x0000001700057224 */ /* 0x000fc800078e02ff */
[----:B------:R-:W-:-:S06]  /*4660*/  IMAD.HI.U32 R5, R3, R5, R2 ;  /* 0x0000000503057227 */ /* 0x000fcc00078e0002 */
[----:B------:R-:W-:-:S04]  /*4670*/  IMAD.HI.U32 R0, R5, R6, RZ ;  /* 0x0000000605007227 */ /* 0x000fc800078e00ff */
[----:B------:R-:W-:-:S04]  /*4680*/  IMAD.MOV R2, RZ, RZ, -R0 ;  /* 0x000000ffff027224 */ /* 0x000fc800078e0a00 */
[----:B------:R-:W-:-:S05]  /*4690*/  IMAD R6, R23, R2, R6 ;  /* 0x0000000217067224 */ /* 0x000fca00078e0206 */
[----:B------:R-:W-:-:S13]  /*46a0*/  ISETP.GE.U32.AND P1, PT, R6, R23, PT ;  /* 0x000000170600720c */ /* 0x000fda0003f26070 */
[----:B------:R-:W-:Y:S01]  /*46b0*/  @P1 IADD3 R6, PT, PT, R6, -R23, RZ ;  /* 0x8000001706061210 */ /* 0x000fe20007ffe0ff */
[----:B------:R-:W-:-:S03]  /*46c0*/  @P1 VIADD R0, R0, 0x1 ;  /* 0x0000000100001836 */ /* 0x000fc60000000000 */
[----:B------:R-:W-:-:S13]  /*46d0*/  ISETP.GE.U32.AND P2, PT, R6, R23, PT ;  /* 0x000000170600720c */ /* 0x000fda0003f46070 */
[----:B------:R-:W-:Y:S02]  /*46e0*/  @P2 IADD3 R0, PT, PT, R0, 0x1, RZ ;  /* 0x0000000100002810 */ /* 0x000fe40007ffe0ff */
[----:B------:R-:W-:Y:S01]  /*46f0*/  @!P3 LOP3.LUT R0, RZ, R23, RZ, 0x33, !PT ;  /* 0x00000017ff00b212 */ /* 0x000fe200078e33ff */
[----:B------:R-:W-:Y:S06]  /*4700*/  BRA `(.L_x_650) ;  /* 0x0000000000147947 */ /* 0x000fec0003800000 */
.L_x_649:
[----:B------:R-:W-:Y:S01]  /*4710*/  IMAD.MOV.U32 R4, RZ, RZ, R23 ;  /* 0x000000ffff047224 */ /* 0x000fe200078e0017 */
[----:B------:R-:W-:Y:S02]  /*4720*/  MOV R3, R30 ;  /* 0x0000001e00037202 */ /* 0x000fe40000000f00 */
[----:B------:R-:W-:-:S07]  /*4730*/  MOV R2, 0x4750 ;  /* 0x0000475000027802 */ /* 0x000fce0000000f00 */
[----:B------:R-:W-:Y:S05]  /*4740*/  CALL.REL.NOINC `($__internal_17_$__cuda_sm20_div_s64) ;  /* 0x0000000400507944 */ /* 0x000fea0003c00000 */
[----:B------:R-:W-:-:S07]  /*4750*/  IMAD.MOV.U32 R0, RZ, RZ, R4 ;  /* 0x000000ffff007224 */ /* 0x000fce00078e0004 */
.L_x_650:
[----:B------:R-:W-:Y:S05]  /*4760*/  BSYNC.RECONVERGENT B1 ;  /* 0x0000000000017941 */ /* 0x000fea0003800200 */
.L_x_648:
        /* <DEDUP_REMOVED lines=8> */
[----:B------:R-:W-:-:S04]  /*47f0*/  SEL R3, RZ, 0xffffffff, P1 ;  /* 0xffffffffff037807 */ /* 0x000fc80000800000 */
[----:B------:R-:W-:Y:S01]  /*4800*/  IADD3 R0, PT, PT, R0, R3, RZ ;  /* 0x0000000300007210 */ /* 0x000fe20007ffe0ff */
[----:B------:R-:W-:Y:S01]  /*4810*/  UMOV UR4, UR6 ;  /* 0x0000000600047c82 */ /* 0x000fe20008000000 */
[----:B--2---:R-:W-:Y:S02]  /*4820*/  UMOV UR5, UR7 ;  /* 0x0000000700057c82 */ /* 0x004fe40008000000 */
[C---:B------:R-:W-:Y:S02]  /*4830*/  LEA R3, R0.reuse, UR4, 0x1 ;  /* 0x0000000400037c11 */ /* 0x040fe4000f8e08ff */
[----:B------:R-:W-:Y:S02]  /*4840*/  LEA R0, R0, UR6, 0x1 ;  /* 0x0000000600007c11 */ /* 0x000fe4000f8e08ff */
[----:B------:R-:W-:-:S04]  /*4850*/  LOP3.LUT R3, R3, 0x2, RZ, 0xc0, !PT ;  /* 0x0000000203037812 */ /* 0x000fc800078ec0ff */
[C---:B------:R-:W-:Y:S01]  /*4860*/  ISETP.NE.U32.AND P1, PT, R3.reuse, RZ, PT ;  /* 0x000000ff0300720c */ /* 0x040fe20003f25070 */
[----:B------:R-:W-:Y:S01]  /*4870*/  IMAD.IADD R4, R0, 0x1, -R3 ;  /* 0x0000000100047824 */ /* 0x000fe200078e0a03 */
[----:B------:R-:W-:Y:S02]  /*4880*/  SHF.L.U32 R7, R3, 0x3, RZ ;  /* 0x0000000303077819 */ /* 0x000fe400000006ff */
[----:B------:R-:W-:Y:S02]  /*4890*/  ISETP.NE.AND.EX P1, PT, RZ, RZ, PT, P1 ;  /* 0x000000ffff00720c */ /* 0x000fe40003f25310 */
[----:B------:R0:W1:Y:S11]  /*48a0*/  LDS R2, [R4] ;  /* 0x0000000004027984 */ /* 0x0000760000000800 */
.L_x_651:
        /* <DEDUP_REMOVED lines=12> */
.L_x_647:
[----:B------:R-:W-:Y:S05]  /*4970*/  BSYNC B0 ;  /* 0x0000000000007941 */ /* 0x000fea0003800000 */
.L_x_646:
[----:B------:R-:W-:Y:S05]  /*4980*/  @!P0 BRA `(.L_x_652) ;  /* 0xffffffc000f08947 */ /* 0x000fea000383ffff */
.L_x_585:
[----:B------:R-:W-:Y:S05]  /*4990*/  WARPSYNC.ALL ;  /* 0x0000000000007948 */ /* 0x000fea0003800000 */
[----:B------:R-:W1:Y:S01]  /*49a0*/  LDCU.64 UR4, c[0x0][0x388] ;  /* 0x00007100ff0477ac */ /* 0x000e620008000a00 */
[----:B------:R-:W-:Y:S01]  /*49b0*/  BAR.SYNC.DEFER_BLOCKING 0x0 ;  /* 0x0000000000007b1d */ /* 0x000fe20000010000 */
[----:B-1----:R-:W-:-:S04]  /*49c0*/  ISETP.GE.U32.AND P0, PT, R28, UR4, PT ;  /* 0x000000041c007c0c */ /* 0x002fc8000bf06070 */
[----:B------:R-:W-:-:S13]  /*49d0*/  ISETP.GE.AND.EX P0, PT, R29, UR5, PT, P0 ;  /* 0x000000051d007c0c */ /* 0x000fda000bf06300 */
[----:B------:R-:W-:Y:S05]  /*49e0*/  @P0 EXIT ;  /* 0x000000000000094d */ /* 0x000fea0003800000 */
[----:B------:R-:W1:Y:S01]  /*49f0*/  S2UR UR5, SR_CgaCtaId ;  /* 0x00000000000579c3 */ /* 0x000e620000008800 */
[----:B------:R-:W-:Y:S02]  /*4a00*/  UMOV UR4, 0x400 ;  /* 0x0000040000047882 */ /* 0x000fe40000000000 */
[----:B-1----:R-:W-:-:S12]  /*4a10*/  ULEA UR4, UR5, UR4, 0x18 ;  /* 0x0000000405047291 */ /* 0x002fd8000f8ec0ff */
.L_x_655:
[----:B------:R-:W1:Y:S01]  /*4a20*/  LDCU.64 UR6, c[0x0][0x450] ;  /* 0x00008a00ff0677ac */ /* 0x000e620008000a00 */
[----:B0-----:R-:W0:Y:S01]  /*4a30*/  LDC.64 R10, c[0x0][0x380] ;  /* 0x0000e000ff0a7b82 */ /* 0x001e220000000a00 */
[----:B-1----:R-:W-:-:S04]  /*4a40*/  IMAD.WIDE.U32 R2, R28, UR6, RZ ;  /* 0x000000061c027c25 */ /* 0x002fc8000f8e00ff */
[----:B------:R-:W-:Y:S01]  /*4a50*/  IMAD R5, R29, UR6, RZ ;  /* 0x000000061d057c24 */ /* 0x000fe2000f8e02ff */
[----:B------:R-:W-:-:S03]  /*4a60*/  SHF.L.U32 R7, R2, 0x1, RZ ;  /* 0x0000000102077819 */ /* 0x000fc600000006ff */
[----:B------:R-:W-:Y:S02]  /*4a70*/  IMAD R9, R28, UR7, R5 ;  /* 0x000000071c097c24 */ /* 0x000fe4000f8e0205 */
[----:B0-----:R-:W-:-:S03]  /*4a80*/  IMAD.IADD R5, R7, 0x1, R10 ;  /* 0x0000000107057824 */ /* 0x001fc600078e020a */
[----:B------:R-:W-:Y:S02]  /*4a90*/  IADD3 R3, PT, PT, R3, R9, RZ ;  /* 0x0000000903037210 */ /* 0x000fe40007ffe0ff */
[----:B------:R-:W-:Y:S02]  /*4aa0*/  LOP3.LUT R5, R5, 0x2, RZ, 0xc0, !PT ;  /* 0x0000000205057812 */ /* 0x000fe400078ec0ff */
[----:B------:R-:W-:Y:S02]  /*4ab0*/  SHF.L.U64.HI R0, R2, 0x1, R3 ;  /* 0x0000000102007819 */ /* 0x000fe40000010203 */
[----:B------:R-:W-:-:S04]  /*4ac0*/  IADD3 R2, P0, P1, -R5, R10, R7 ;  /* 0x0000000a05027210 */ /* 0x000fc8000791e107 */
[----:B------:R-:W-:-:S05]  /*4ad0*/  IADD3.X R3, PT, PT, R11, -0x1, R0, P0, P1 ;  /* 0xffffffff0b037810 */ /* 0x000fca00007e2400 */
[----:B------:R0:W5:Y:S01]  /*4ae0*/  LDG.E R4, desc[UR8][R2.64] ;  /* 0x0000000802047981 */ /* 0x000162000c1e1900 */
[----:B------:R-:W-:Y:S01]  /*4af0*/  LEA R0, R28, UR4, 0x1 ;  /* 0x000000041c007c11 */ /* 0x000fe2000f8e08ff */
[----:B------:R-:W-:Y:S01]  /*4b00*/  BSSY B0, `(.L_x_653) ;  /* 0x0000011000007945 */ /* 0x000fe20003800000 */
[C---:B------:R-:W-:Y:S01]  /*4b10*/  ISETP.NE.U32.AND P0, PT, R5.reuse, RZ, PT ;  /* 0x000000ff0500720c */ /* 0x040fe20003f05070 */
[----:B------:R-:W-:Y:S02]  /*4b20*/  IMAD.SHL.U32 R11, R5, 0x8, RZ ;  /* 0x00000008050b7824 */ /* 0x000fe400078e00ff */
[----:B------:R0:W1:Y:S01]  /*4b30*/  LDS.S16 R9, [R0] ;  /* 0x0000000000097984 */ /* 0x0000620000000600 */
[----:B------:R-:W-:-:S13]  /*4b40*/  ISETP.NE.AND.EX P0, PT, RZ, RZ, PT, P0 ;  /* 0x000000ffff00720c */ /* 0x000fda0003f05300 */
.L_x_654:
[----:B0----5:R-:W-:Y:S01]  /*4b50*/  SHF.R.U32.HI R0, RZ, R11, R4 ;  /* 0x0000000bff007219 */ /* 0x021fe20000011604 */
[----:B------:R-:W-:Y:S05]  /*4b60*/  YIELD ;  /* 0x0000000000007946 */ /* 0x000fea0003800000 */
[----:B------:R-:W-:Y:S02]  /*4b70*/  PRMT R0, R0, 0x9910, RZ ;  /* 0x0000991000007816 */ /* 0x000fe400000000ff */
[----:B------:R-:W-:Y:S02]  /*4b80*/  @P0 LOP3.LUT R5, R4, 0xffff, RZ, 0xc0, !PT ;  /* 0x0000ffff04050812 */ /* 0x000fe400078ec0ff */
[----:B-1----:R-:W-:-:S04]  /*4b90*/  IADD3 R0, PT, PT, R9, R0, RZ ;  /* 0x0000000009007210 */ /* 0x002fc80007ffe0ff */
[C---:B------:R-:W-:Y:S01]  /*4ba0*/  @!P0 LOP3.LUT R7, R0.reuse, 0xffff, RZ, 0xc0, !PT ;  /* 0x0000ffff00078812 */ /* 0x040fe200078ec0ff */
[----:B------:R-:W-:-:S03]  /*4bb0*/  @P0 IMAD R5, R0, 0x10000, R5 ;  /* 0x0001000000050824 */ /* 0x000fc600078e0205 */
[----:B------:R-:W-:-:S06]  /*4bc0*/  @!P0 LOP3.LUT R5, R7, 0xffff0000, R4, 0xf8, !PT ;  /* 0xffff000007058812 */ /* 0x000fcc00078ef804 */
[----:B------:R-:W2:Y:S02]  /*4bd0*/  ATOMG.E.CAS.STRONG.GPU PT, R5, [R2], R4, R5 ;  /* 0x00000004020573a9 */ /* 0x000ea400001ee105 */
[-C--:B--2---:R-:W-:Y:S02]  /*4be0*/  ISETP.NE.AND P1, PT, R4, R5.reuse, PT ;  /* 0x000000050400720c */ /* 0x084fe40003f25270 */
[----:B------:R-:W-:-:S11]  /*4bf0*/  MOV R4, R5 ;  /* 0x0000000500047202 */ /* 0x000fd60000000f00 */
[----:B------:R-:W-:Y:S05]  /*4c00*/  @P1 BRA `(.L_x_654) ;  /* 0xfffffffc00d01947 */ /* 0x000fea000383ffff */
[----:B------:R-:W-:Y:S05]  /*4c10*/  BSYNC B0 ;  /* 0x0000000000007941 */ /* 0x000fea0003800000 */
.L_x_653:
[----:B------:R-:W0:Y:S01]  /*4c20*/  LDCU.64 UR6, c[0x0][0x388] ;  /* 0x00007100ff0677ac */ /* 0x000e220008000a00 */
[----:B------:R-:W-:-:S05]  /*4c30*/  IADD3 R28, P0, PT, R33, R28, RZ ;  /* 0x0000001c211c7210 */ /* 0x000fca0007f1e0ff */
[----:B------:R-:W-:Y:S01]  /*4c40*/  IMAD.X R29, RZ, RZ, R29, P0 ;  /* 0x000000ffff1d7224 */ /* 0x000fe200000e061d */
[----:B0-----:R-:W-:-:S04]  /*4c50*/  ISETP.GE.U32.AND P0, PT, R28, UR6, PT ;  /* 0x000000061c007c0c */ /* 0x001fc8000bf06070 */
[----:B------:R-:W-:-:S13]  /*4c60*/  ISETP.GE.AND.EX P0, PT, R29, UR7, PT, P0 ;  /* 0x000000071d007c0c */ /* 0x000fda000bf06300 */
[----:B------:R-:W-:Y:S05]  /*4c70*/  @!P0 BRA `(.L_x_655) ;  /* 0xfffffffc00688947 */ /* 0x000fea000383ffff */
[----:B------:R-:W-:Y:S05]  /*4c80*/  EXIT ;  /* 0x000000000000794d */ /* 0x000fea0003800000 */
        .weak           $__internal_17_$__cuda_sm20_div_s64
        .type           $__internal_17_$__cuda_sm20_div_s64,@function
        .size           $__internal_17_$__cuda_sm20_div_s64,($__internal_18_$__cuda_sm20_div_u64 - $__internal_17_$__cuda_sm20_div_s64)
$__internal_17_$__cuda_sm20_div_s64:
[-C--:B------:R-:W-:Y:S02]  /*4c90*/  IADD3 R8, P2, PT, RZ, -R4.reuse, RZ ;  /* 0x80000004ff087210 */ /* 0x080fe40007f5e0ff */
[----:B------:R-:W-:Y:S02]  /*4ca0*/  ISETP.GE.AND P1, PT, R3, RZ, PT ;  /* 0x000000ff0300720c */ /* 0x000fe40003f26270 */
[-C--:B------:R-:W-:Y:S02]  /*4cb0*/  IADD3.X R7, PT, PT, RZ, ~R3.reuse, RZ, P2, !PT ;  /* 0x80000003ff077210 */ /* 0x080fe400017fe4ff */
[----:B------:R-:W-:Y:S02]  /*4cc0*/  SEL R8, R8, R4, !P1 ;  /* 0x0000000408087207 */ /* 0x000fe40004800000 */
[----:B------:R-:W-:Y:S02]  /*4cd0*/  SEL R9, R7, R3, !P1 ;  /* 0x0000000307097207 */ /* 0x000fe40004800000 */
[----:B------:R-:W-:-:S02]  /*4ce0*/  ISETP.GE.AND P4, PT, R5, RZ, PT ;  /* 0x000000ff0500720c */ /* 0x000fc40003f86270 */
[----:B------:R-:W0:Y:S08]  /*4cf0*/  I2F.U64.RP R18, R8 ;  /* 0x0000000800127312 */ /* 0x000e300000309000 */
        /* <DEDUP_REMOVED lines=11> */
[----:B------:R-:W-:-:S04]  /*4db0*/  IMAD.HI.U32 R15, P2, R19, R24, R14 ;  /* 0x00000018130f7227 */ /* 0x000fc8000784000e */
[CC--:B------:R-:W-:Y:S02]  /*4dc0*/  IMAD R14, R19.reuse, R7.reuse, RZ ;  /* 0x00000007130e7224 */ /* 0x0c0fe400078e02ff */
[----:B------:R-:W-:-:S03]  /*4dd0*/  IMAD.HI.U32 R7, R19, R7, RZ ;  /* 0x0000000713077227 */ /* 0x000fc600078e00ff */
[----:B------:R-:W-:Y:S02]  /*4de0*/  IADD3 R15, P3, PT, R14, R15, RZ ;  /* 0x0000000f0e0f7210 */ /* 0x000fe40007f7e0ff */
[----:B------:R-:W-:-:S03]  /*4df0*/  IADD3.X R7, PT, PT, R7, R19, RZ, P1, !PT ;  /* 0x0000001307077210 */ /* 0x000fc60000ffe4ff */
[----:B------:R-:W-:Y:S01]  /*4e00*/  IMAD.WIDE.U32 R18, R15, R8, RZ ;  /* 0x000000080f127225 */ /* 0x000fe200078e00ff */
[----:B------:R-:W-:-:S03]  /*4e10*/  IADD3.X R7, PT, PT, RZ, RZ, R7, P3, P2 ;  /* 0x000000ffff077210 */ /* 0x000fc60001fe4407 */
[----:B------:R-:W-:Y:S01]  /*4e20*/  IMAD R14, R15, R9, R19 ;  /* 0x000000090f0e7224 */ /* 0x000fe200078e0213 */
[----:B------:R-:W-:-:S03]  /*4e30*/  IADD3 R19, P1, PT, RZ, -R18, RZ ;  /* 0x80000012ff137210 */ /* 0x000fc60007f3e0ff */
[----:B------:R-:W-:Y:S02]  /*4e40*/  IMAD R18, R7, R8, R14 ;  /* 0x0000000807127224 */ /* 0x000fe400078e020e */
[----:B------:R-:W-:-:S04]  /*4e50*/  IMAD.HI.U32 R14, R15, R19, RZ ;  /* 0x000000130f0e7227 */ /* 0x000fc800078e00ff */
[----:B------:R-:W-:-:S04]  /*4e60*/  IMAD.X R18, RZ, RZ, ~R18, P1 ;  /* 0x000000ffff127224 */ /* 0x000fc800008e0e12 */
[----:B------:R-:W-:-:S04]  /*4e70*/  IMAD.WIDE.U32 R14, P1, R15, R18, R14 ;  /* 0x000000120f0e7225 */ /* 0x000fc8000782000e */
[----:B------:R-:W-:Y:S01]  /*4e80*/  IMAD.HI.U32 R15, P2, R7, R19, R14 ;  /* 0x00000013070f7227 */ /* 0x000fe2000784000e */
[----:B------:R-:W-:-:S03]  /*4e90*/  IADD3 R19, P5, PT, RZ, -R6, RZ ;  /* 0x80000006ff137210 */ /* 0x000fc60007fbe0ff */
[----:B------:R-:W-:Y:S01]  /*4ea0*/  IMAD R14, R7, R18, RZ ;  /* 0x00000012070e7224 */ /* 0x000fe200078e02ff */
[----:B------:R-:W-:Y:S01]  /*4eb0*/  SEL R19, R19, R6, !P4 ;  /* 0x0000000613137207 */ /* 0x000fe20006000000 */
[----:B------:R-:W-:-:S03]  /*4ec0*/  IMAD.HI.U32 R18, R7, R18, RZ ;  /* 0x0000001207127227 */ /* 0x000fc600078e00ff */
[----:B------:R-:W-:Y:S01]  /*4ed0*/  IADD3 R14, P3, PT, R14, R15, RZ ;  /* 0x0000000f0e0e7210 */ /* 0x000fe20007f7e0ff */
[----:B------:R-:W-:Y:S02]  /*4ee0*/  IMAD.X R24, R18, 0x1, R7, P1 ;  /* 0x0000000112187824 */ /* 0x000fe400008e0607 */
[----:B------:R-:W-:Y:S01]  /*4ef0*/  HFMA2 R7, -RZ, RZ, 0, 0 ;  /* 0x00000000ff077431 */ /* 0x000fe200000001ff */
[----:B------:R-:W-:Y:S01]  /*4f00*/  IADD3.X R15, PT, PT, RZ, ~R5, RZ, P5, !PT ;  /* 0x80000005ff0f7210 */ /* 0x000fe20002ffe4ff */
[----:B------:R-:W-:-:S03]  /*4f10*/  IMAD.HI.U32 R6, R14, R19, RZ ;  /* 0x000000130e067227 */ /* 0x000fc600078e00ff */
[----:B------:R-:W-:-:S05]  /*4f20*/  SEL R18, R15, R5, !P4 ;  /* 0x000000050f127207 */ /* 0x000fca0006000000 */
[----:B------:R-:W-:Y:S01]  /*4f30*/  IMAD.WIDE.U32 R14, R14, R18, R6 ;  /* 0x000000120e0e7225 */ /* 0x000fe200078e0006 */
[----:B------:R-:W-:-:S05]  /*4f40*/  IADD3.X R7, PT, PT, RZ, RZ, R24, P3, P2 ;  /* 0x000000ffff077210 */ /* 0x000fca0001fe4418 */
[----:B------:R-:W-:-:S04]  /*4f50*/  IMAD.HI.U32 R14, P1, R7, R19, R14 ;  /* 0x00000013070e7227 */ /* 0x000fc8000782000e */
[CC--:B------:R-:W-:Y:S02]  /*4f60*/  IMAD R6, R7.reuse, R18.reuse, RZ ;  /* 0x0000001207067224 */ /* 0x0c0fe400078e02ff */
[----:B------:R-:W-:-:S03]  /*4f70*/  IMAD.HI.U32 R7, R7, R18, RZ ;  /* 0x0000001207077227 */ /* 0x000fc600078e00ff */
[----:B------:R-:W-:Y:S01]  /*4f80*/  IADD3 R6, P2, PT, R6, R14, RZ ;  /* 0x0000000e06067210 */ /* 0x000fe20007f5e0ff */
[----:B------:R-:W-:-:S04]  /*4f90*/  IMAD.X R7, RZ, RZ, R7, P1 ;  /* 0x000000ffff077224 */ /* 0x000fc800008e0607 */
[----:B------:R-:W-:Y:S01]  /*4fa0*/  IMAD.WIDE.U32 R14, R6, R8, RZ ;  /* 0x00000008060e7225 */ /* 0x000fe200078e00ff */
[----:B------:R-:W-:-:S03]  /*4fb0*/  IADD3.X R7, PT, PT, RZ, R7, RZ, P2, !PT ;  /* 0x00000007ff077210 */ /* 0x000fc600017fe4ff */
[----:B------:R-:W-:Y:S01]  /*4fc0*/  IMAD R15, R6, R9, R15 ;  /* 0x00000009060f7224 */ /* 0x000fe200078e020f */
[----:B------:R-:W-:-:S03]  /*4fd0*/  IADD3 R14, P1, PT, -R14, R19, RZ ;  /* 0x000000130e0e7210 */ /* 0x000fc60007f3e1ff */
[-C--:B------:R-:W-:Y:S01]  /*4fe0*/  IMAD R15, R7, R8.reuse, R15 ;  /* 0x00000008070f7224 */ /* 0x080fe200078e020f */
[----:B------:R-:W-:-:S03]  /*4ff0*/  ISETP.GE.U32.AND P2, PT, R14, R8, PT ;  /* 0x000000080e00720c */ /* 0x000fc60003f46070 */
[----:B------:R-:W-:Y:S01]  /*5000*/  IMAD.X R18, R18, 0x1, ~R15, P1 ;  /* 0x0000000112127824 */ /* 0x000fe200008e0e0f */
[----:B------:R-:W-:-:S04]  /*5010*/  IADD3 R15, P3, PT, R14, -R8, RZ ;  /* 0x800000080e0f7210 */ /* 0x000fc80007f7e0ff */
[----:B------:R-:W-:-:S04]  /*5020*/  ISETP.GE.U32.AND.EX P2, PT, R18, R9, PT, P2 ;  /* 0x000000091200720c */ /* 0x000fc80003f46120 */
[----:B------:R-:W-:Y:S02]  /*5030*/  SEL R14, R15, R14, P2 ;  /* 0x0000000e0f0e7207 */ /* 0x000fe40001000000 */
[----:B------:R-:W-:Y:S02]  /*5040*/  IADD3 R15, P4, PT, R6, 0x1, RZ ;  /* 0x00000001060f7810 */ /* 0x000fe40007f9e0ff */
[----:B------:R-:W-:Y:S02]  /*5050*/  ISETP.GE.U32.AND P1, PT, R14, R8, PT ;  /* 0x000000080e00720c */ /* 0x000fe40003f26070 */
[----:B------:R-:W-:Y:S02]  /*5060*/  IADD3.X R14, PT, PT, R18, ~R9, RZ, P3, !PT ;  /* 0x80000009120e7210 */ /* 0x000fe40001ffe4ff */
[----:B------:R-:W-:Y:S01]  /*5070*/  SEL R8, R15, R6, P2 ;  /* 0x000000060f087207 */ /* 0x000fe20001000000 */
[----:B------:R-:W-:Y:S01]  /*5080*/  IMAD.X R6, RZ, RZ, R7, P4 ;  /* 0x000000ffff067224 */ /* 0x000fe200020e0607 */
[----:B------:R-:W-:-:S04]  /*5090*/  SEL R18, R14, R18, P2 ;  /* 0x000000120e127207 */ /* 0x000fc80001000000 */
[----:B------:R-:W-:Y:S02]  /*50a0*/  SEL R6, R6, R7, P2 ;  /* 0x0000000706067207 */ /* 0x000fe40001000000 */
[----:B------:R-:W-:Y:S02]  /*50b0*/  IADD3 R7, P2, PT, R8, 0x1, RZ ;  /* 0x0000000108077810 */ /* 0x000fe40007f5e0ff */
[----:B------:R-:W-:Y:S02]  /*50c0*/  ISETP.GE.U32.AND.EX P1, PT, R18, R9, PT, P1 ;  /* 0x000000091200720c */ /* 0x000fe40003f26110 */
[----:B------:R-:W-:Y:S02]  /*50d0*/  IADD3.X R9, PT, PT, RZ, R6, RZ, P2, !PT ;  /* 0x00000006ff097210 */ /* 0x000fe400017fe4ff */
[----:B------:R-:W-:Y:S02]  /*50e0*/  SEL R7, R7, R8, P1 ;  /* 0x0000000807077207 */ /* 0x000fe40000800000 */
[----:B------:R-:W-:-:S02]  /*50f0*/  SEL R6, R9, R6, P1 ;  /* 0x0000000609067207 */ /* 0x000fc40000800000 */
[----:B------:R-:W-:Y:S02]  /*5100*/  LOP3.LUT R8, R3, R5, RZ, 0x3c, !PT ;  /* 0x0000000503087212 */ /* 0x000fe400078e3cff */
[-C--:B------:R-:W-:Y:S02]  /*5110*/  IADD3 R9, P3, PT, RZ, -R7.reuse, RZ ;  /* 0x80000007ff097210 */ /* 0x080fe40007f7e0ff */
[----:B------:R-:W-:Y:S02]  /*5120*/  ISETP.GE.AND P2, PT, R8, RZ, PT ;  /* 0x000000ff0800720c */ /* 0x000fe40003f46270 */
[----:B------:R-:W-:Y:S01]  /*5130*/  ISETP.NE.U32.AND P1, PT, R4, RZ, PT ;  /* 0x000000ff0400720c */ /* 0x000fe20003f25070 */
[----:B------:R-:W-:Y:S01]  /*5140*/  IMAD.X R8, RZ, RZ, ~R6, P3 ;  /* 0x000000ffff087224 */ /* 0x000fe200018e0e06 */
[----:B------:R-:W-:Y:S01]  /*5150*/  SEL R4, R9, R7, !P2 ;  /* 0x0000000709047207 */ /* 0x000fe20005000000 */
[----:B------:R-:W-:Y:S01]  /*5160*/  IMAD.MOV.U32 R7, RZ, RZ, 0x0 ;  /* 0x00000000ff077424 */ /* 0x000fe200078e00ff */
[----:B------:R-:W-:-:S02]  /*5170*/  ISETP.NE.AND.EX P1, PT, R3, RZ, PT, P1 ;  /* 0x000000ff0300720c */ /* 0x000fc40003f25310 */
[----:B------:R-:W-:Y:S02]  /*5180*/  SEL R3, R8, R6, !P2 ;  /* 0x0000000608037207 */ /* 0x000fe40005000000 */
[----:B------:R-:W-:Y:S02]  /*5190*/  MOV R6, R2 ;  /* 0x0000000200067202 */ /* 0x000fe40000000f00 */
[----:B------:R-:W-:Y:S02]  /*51a0*/  SEL R4, R4, 0xffffffff, P1 ;  /* 0xffffffff04047807 */ /* 0x000fe40000800000 */
[----:B------:R-:W-:Y:S01]  /*51b0*/  SEL R3, R3, 0xffffffff, P1 ;  /* 0xffffffff03037807 */ /* 0x000fe20000800000 */
[----:B------:R-:W-:Y:S06]  /*51c0*/  RET.REL.NODEC R6 `(_ZN2at4cuda17kernelHistogram1DIsslLi1ELi2ELin1ELNS0_23CUDAHistogramMemoryTypeE0EZNS0_21CUDA_tensor_histogramIssLb0EEEbNS_6TensorES4_S4_lNS_14AccumulateTypeIT0_Lb1EE4typeES8_NS0_13TensorArgTypeES9_S9_EUllE0_EEvNS0_6detail10TensorInfoIT_T1_EESF_NSC_IKS6_SE_EElS8_S8_SE_T6_) ;  /* 0xffffffac068c7950 */ /* 0x000fec0003c3ffff */
        .weak           $__internal_18_$__cuda_sm20_div_u64
        .type           $__internal_18_$__cuda_sm20_div_u64,@function
        .size           $__internal_18_$__cuda_sm20_div_u64,(.L_x_6394 - $__internal_18_$__cuda_sm20_div_u64)
$__internal_18_$__cuda_sm20_div_u64:
[----:B------:R-:W-:Y:S01]  /*51d0*/  MOV R10, R0 ;  /* 0x00000000000a7202 */ /* 0x000fe20000000f00 */
[----:B------:R-:W-:-:S05]  /*51e0*/  IMAD.MOV.U32 R11, RZ, RZ, RZ ;  /* 0x000000ffff0b7224 */ /* 0x000fca00078e00ff */
        /* <DEDUP_REMOVED lines=13> */
[----:B------:R-:W-:-:S05]  /*52c0*/  IMAD.HI.U32 R8, P1, R7, R13, R8 ;  /* 0x0000000d07087227 */ /* 0x000fca0007820008 */
[----:B------:R-:W-:Y:S01]  /*52d0*/  IADD3 R9, P2, PT, R11, R8, RZ ;  /* 0x000000080b097210 */ /* 0x000fe20007f5e0ff */
[----:B------:R-:W-:-:S04]  /*52e0*/  IMAD.X R8, R15, 0x1, R7, P0 ;  /* 0x000000010f087824 */ /* 0x000fc800000e0607 */
[----:B------:R-:W-:Y:S01]  /*52f0*/  IMAD.WIDE.U32 R6, R9, R0, RZ ;  /* 0x0000000009067225 */ /* 0x000fe200078e00ff */
[----:B------:R-:W-:Y:S02]  /*5300*/  IADD3.X R11, PT, PT, RZ, RZ, R8, P2, P1 ;  /* 0x000000ffff0b7210 */ /* 0x000fe400017e2408 */
        /* <DEDUP_REMOVED lines=8> */
[----:B------:R-:W-:-:S03]  /*5390*/  IADD3 R8, P2, PT, R7, R8, RZ ;  /* 0x0000000807087210 */ /* 0x000fc60007f5e0ff */
[----:B------:R-:W-:Y:S02]  /*53a0*/  HFMA2 R7, -RZ, RZ, 0, 0 ;  /* 0x00000000ff077431 */ /* 0x000fe400000001ff */
        /* <DEDUP_REMOVED lines=8> */
[----:B------:R-:W-:-:S05]  /*5430*/  IMAD.X R6, RZ, RZ, R10, P0 ;  /* 0x000000ffff067224 */ /* 0x000fca00000e060a */
[----:B------:R-:W-:Y:S01]  /*5440*/  IADD3.X R11, PT, PT, RZ, R6, RZ, P1, !PT ;  /* 0x00000006ff0b7210 */ /* 0x000fe20000ffe4ff */
[----:B------:R-:W-:-:S04]  /*5450*/  IMAD.WIDE.U32 R6, R9, R0, RZ ;  /* 0x0000000009067225 */ /* 0x000fc800078e00ff */
[----:B------:R-:W-:Y:S01]  /*5460*/  IMAD R8, R11, R0, R7 ;  /* 0x000000000b087224 */ /* 0x000fe200078e0207 */
[----:B------:R-:W-:-:S04]  /*5470*/  IADD3 R7, P0, PT, -R6, R3, RZ ;  /* 0x0000000306077210 */ /* 0x000fc80007f1e1ff */
[----:B------:R-:W-:Y:S01]  /*5480*/  IADD3 R3, P1, PT, -R0, R7, RZ ;  /* 0x0000000700037210 */ /* 0x000fe20007f3e1ff */
[----:B------:R-:W-:Y:S01]  /*5490*/  IMAD.X R10, R5, 0x1, ~R8, P0 ;  /* 0x00000001050a7824 */ /* 0x000fe200000e0e08 */
[----:B------:R-:W-:Y:S02]  /*54a0*/  ISETP.GE.U32.AND P0, PT, R7, R0, PT ;  /* 0x000000000700720c */ /* 0x000fe40003f06070 */
[----:B------:R-:W-:Y:S02]  /*54b0*/  IADD3 R8, P2, PT, R9, 0x1, RZ ;  /* 0x0000000109087810 */ /* 0x000fe40007f5e0ff */
[C---:B------:R-:W-:Y:S02]  /*54c0*/  ISETP.GE.U32.AND.EX P0, PT, R10.reuse, RZ, PT, P0 ;  /* 0x000000ff0a00720c */ /* 0x040fe40003f06100 */
[----:B------:R-:W-:Y:S02]  /*54d0*/  IADD3.X R5, PT, PT, R10, -0x1, RZ, P1, !PT ;  /* 0xffffffff0a057810 */ /* 0x000fe40000ffe4ff */
[----:B------:R-:W-:-:S02]  /*54e0*/  IADD3.X R6, PT, PT, RZ, R11, RZ, P2, !PT ;  /* 0x0000000bff067210 */ /* 0x000fc400017fe4ff */
[----:B------:R-:W-:Y:S02]  /*54f0*/  SEL R3, R3, R7, P0 ;  /* 0x0000000703037207 */ /* 0x000fe40000000000 */
[----:B------:R-:W-:Y:S02]  /*5500*/  SEL R8, R8, R9, P0 ;  /* 0x0000000908087207 */ /* 0x000fe40000000000 */
[----:B------:R-:W-:Y:S02]  /*5510*/  SEL R5, R5, R10, P0 ;  /* 0x0000000a05057207 */ /* 0x000fe40000000000 */
[----:B------:R-:W-:Y:S02]  /*5520*/  SEL R11, R6, R11, P0 ;  /* 0x0000000b060b7207 */ /* 0x000fe40000000000 */
[----:B------:R-:W-:Y:S02]  /*5530*/  ISETP.GE.U32.AND P0, PT, R3, R0, PT ;  /* 0x000000000300720c */ /* 0x000fe40003f06070 */
[----:B------:R-:W-:-:S02]  /*5540*/  IADD3 R3, P2, PT, R8, 0x1, RZ ;  /* 0x0000000108037810 */ /* 0x000fc40007f5e0ff */
[----:B------:R-:W-:Y:S02]  /*5550*/  ISETP.NE.U32.AND P1, PT, R0, RZ, PT ;  /* 0x000000ff0000720c */ /* 0x000fe40003f25070 */
[----:B------:R-:W-:Y:S01]  /*5560*/  ISETP.GE.U32.AND.EX P0, PT, R5, RZ, PT, P0 ;  /* 0x000000ff0500720c */ /* 0x000fe20003f06100 */
[----:B------:R-:W-:Y:S01]  /*5570*/  IMAD.X R6, RZ, RZ, R11, P2 ;  /* 0x000000ffff067224 */ /* 0x000fe200010e060b */
[----:B------:R-:W-:Y:S02]  /*5580*/  MOV R5, 0x0 ;  /* 0x0000000000057802 */ /* 0x000fe40000000f00 */
[----:B------:R-:W-:Y:S02]  /*5590*/  ISETP.NE.AND.EX P1, PT, RZ, RZ, PT, P1 ;  /* 0x000000ffff00720c */ /* 0x000fe40003f25310 */
[----:B------:R-:W-:Y:S02]  /*55a0*/  SEL R3, R3, R8, P0 ;  /* 0x0000000803037207 */ /* 0x000fe40000000000 */
[----:B------:R-:W-:-:S02]  /*55b0*/  SEL R6, R6, R11, P0 ;  /* 0x0000000b06067207 */ /* 0x000fc40000000000 */
[----:B------:R-:W-:Y:S02]  /*55c0*/  SEL R3, R3, 0xffffffff, P1 ;  /* 0xffffffff03037807 */ /* 0x000fe40000800000 */
[----:B------:R-:W-:Y:S01]  /*55d0*/  SEL R6, R6, 0xffffffff, P1 ;  /* 0xffffffff06067807 */ /* 0x000fe20000800000 */
[----:B------:R-:W-:Y:S06]  /*55e0*/  RET.REL.NODEC R4 `(_ZN2at4cuda17kernelHistogram1DIsslLi1ELi2ELin1ELNS0_23CUDAHistogramMemoryTypeE0EZNS0_21CUDA_tensor_histogramIssLb0EEEbNS_6TensorES4_S4_lNS_14AccumulateTypeIT0_Lb1EE4typeES8_NS0_13TensorArgTypeES9_S9_EUllE0_EEvNS0_6detail10TensorInfoIT_T1_EESF_NSC_IKS6_SE_EElS8_S8_SE_T6_) ;  /* 0xffffffa804847950 */ /* 0x000fec0003c3ffff */
.L_x_656:
        /* <DEDUP_REMOVED lines=9> */
.L_x_6394:


//--------------------- .text._ZN2at4cuda17kernelHistogram1DIsslLi1ELi2ELin1ELNS0_23CUDAHistogramMemoryTypeE1EZNS0_21CUDA_tensor_histogramIssLb0EEEbNS_6TensorES4_S4_lNS_14AccumulateTypeIT0_Lb1EE4typeES8_NS0_13TensorArgTypeES9_S9_EUllE_EEvNS0_6detail10TensorInfoIT_T1_EESF_NSC_IKS6_SE_EElS8_S8_SE_T6_ --------------------------
	.section	.text._ZN2at4cuda17kernelHistogram1DIsslLi1ELi2ELin1ELNS0_23CUDAHistogramMemoryTypeE1EZNS0_21CUDA_tensor_histogramIssLb0EEEbNS_6TensorES4_S4_lNS_14AccumulateTypeIT0_Lb1EE4typeES8_NS0_13TensorArgTypeES9_S9_EUllE_EEvNS0_6detail10TensorInfoIT_T1_EESF_NSC_IKS6_SE_EElS8_S8_SE_T6_,"ax",@progbits
	.align	128
        .global         _ZN2at4cuda17kernelHistogram1DIsslLi1ELi2ELin1ELNS0_23CUDAHistogramMemoryTypeE1EZNS0_21CUDA_tensor_histogramIssLb0EEEbNS_6TensorES4_S4_lNS_14AccumulateTypeIT0_Lb1EE4typeES8_NS0_13TensorArgTypeES9_S9_EUllE_EEvNS0_6detail10TensorInfoIT_T1_EESF_NSC_IKS6_SE_EElS8_S8_SE_T6_
        .type           _ZN2at4cuda17kernelHistogram1DIsslLi1ELi2ELin1ELNS0_23CUDAHistogramMemoryTypeE1EZNS0_21CUDA_tensor_histogramIssLb0EEEbNS_6TensorES4_S4_lNS_14AccumulateTypeIT0_Lb1EE4typeES8_NS0_13TensorArgTypeES9_S9_EUllE_EEvNS0_6detail10TensorInfoIT_T1_EESF_NSC_IKS6_SE_EElS8_S8_SE_T6_,@function
        .size           _ZN2at4cuda17kernelHistogram1DIsslLi1ELi2ELin1ELNS0_23CUDAHistogramMemoryTypeE1EZNS0_21CUDA_tensor_histogramIssLb0EEEbNS_6TensorES4_S4_lNS_14AccumulateTypeIT0_Lb1EE4typeES8_NS0_13TensorArgTypeES9_S9_EUllE_EEvNS0_6detail10TensorInfoIT_T1_EESF_NSC_IKS6_SE_EElS8_S8_SE_T6_,(.L_x_6395 - _ZN2at4cuda17kernelHistogram1DIsslLi1ELi2ELin1ELNS0_23CUDAHistogramMemoryTypeE1EZNS0_21CUDA_tensor_histogramIssLb0EEEbNS_6TensorES4_S4_lNS_14AccumulateTypeIT0_Lb1EE4typeES8_NS0_13TensorArgTypeES9_S9_EUllE_EEvNS0_6detail10TensorInfoIT_T1_EESF_NSC_IKS6_SE_EElS8_S8_SE_T6_)
        .other          _ZN2at4cuda17kernelHistogram1DIsslLi1ELi2ELin1ELNS0_23CUDAHistogramMemoryTypeE1EZNS0_21CUDA_tensor_histogramIssLb0EEEbNS_6TensorES4_S4_lNS_14AccumulateTypeIT0_Lb1EE4typeES8_NS0_13TensorArgTypeES9_S9_EUllE_EEvNS0_6detail10TensorInfoIT_T1_EESF_NSC_IKS6_SE_EElS8_S8_SE_T6_,@"STO_CUDA_ENTRY STV_DEFAULT"
_ZN2at4cuda17kernelHistogram1DIsslLi1ELi2ELin1ELNS0_23CUDAHistogramMemoryTypeE1EZNS0_21CUDA_tensor_histogramIssLb0EEEbNS_6TensorES4_S4_lNS_14AccumulateTypeIT0_Lb1EE4typeES8_NS0_13TensorArgTypeES9_S9_EUllE_EEvNS0_6detail10TensorInfoIT_T1_EESF_NSC_IKS6_SE_EElS8_S8_SE_T6_:
.text._ZN2at4cuda17kernelHistogram1DIsslLi1ELi2ELin1ELNS0_23CUDAHistogramMemoryTypeE1EZNS0_21CUDA_tensor_histogramIssLb0EEEbNS_6TensorES4_S4_lNS_14AccumulateTypeIT0_Lb1EE4typeES8_NS0_13TensorArgTypeES9_S9_EUllE_EEvNS0_6detail10TensorInfoIT_T1_EESF_NSC_IKS6_SE_EElS8_S8_SE_T6_:
        /* <DEDUP_REMOVED lines=20> */
.L_x_664:
[----:B0-----:R-:W0:Y:S01]  /*0140*/  LDCU.64 UR4, c[0x0][0x790] ;  /* 0x0000f200ff0477ac */ /* 0x001e220008000a00 */
[----:B------:R-:W1:Y:S01]  /*0150*/  LDCU.64 UR8, c[0x0][0x6c0] ;  /* 0x0000d800ff0877ac */ /* 0x000e620008000a00 */
[----:B0-----:R-:W-:Y:S02]  /*0160*/  IMAD R7, R2, UR4, RZ ;  /* 0x0000000402077c24 */ /* 0x001fe4000f8e02ff */
[----:B------:R-:W-:-:S04]  /*0170*/  IMAD.WIDE.U32 R4, R0, UR4, RZ ;  /* 0x0000000400047c25 */ /* 0x000fc8000f8e00ff */
[----:B------:R-:W-:Y:S01]  /*0180*/  IMAD R7, R0, UR5, R7 ;  /* 0x0000000500077c24 */ /* 0x000fe2000f8e0207 */
[----:B-1----:R-:W-:Y:S01]  /*0190*/  LEA R6, P0, R4, UR8, 0x1 ;  /* 0x0000000804067c11 */ /* 0x002fe2000f8008ff */
[----:B------:R-:W0:Y:S02]  /*01a0*/  LDCU.64 UR4, c[0x0][0x870] ;  /* 0x00010e00ff0477ac */ /* 0x000e240008000a00 */
[----:B------:R-:W-:-:S05]  /*01b0*/  IMAD.IADD R5, R5, 0x1, R7 ;  /* 0x0000000105057824 */ /* 0x000fca00078e0207 */
[----:B------:R-:W-:Y:S02]  /*01c0*/  LEA.HI.X R7, R4, UR9, R5, 0x1, P0 ;  /* 0x0000000904077c11 */ /* 0x000fe400080f0c05 */
[----:B------:R-:W1:Y:S04]  /*01d0*/  LDC.64 R4, c[0x0][0x868] ;  /* 0x00021a00ff047b82 */ /* 0x000e680000000a00 */
[----:B------:R-:W0:Y:S01]  /*01e0*/  LDG.E.S16 R7, desc[UR10][R6.64] ;  /* 0x0000000a06077981 */ /* 0x000e22000c1e1700 */
[----:B------:R-:W-:Y:S01]  /*01f0*/  BSSY B0, `(.L_x_658) ;  /* 0x0000057000007945 */ /* 0x000fe20003800000 */
[----:B0-----:R-:W-:Y:S02]  /*0200*/  ISETP.GT.U32.AND P0, PT, R7, UR4, PT ;  /* 0x0000000407007c0c */ /* 0x001fe4000bf04070 */
[----:B------:R-:W-:-:S02]  /*0210*/  SHF.R.S32.HI R8, RZ, 0x1f, R7 ;  /* 0x0000001fff087819 */ /* 0x000fc40000011407 */
        /* <DEDUP_REMOVED lines=18> */
[----:B0-----:R-:W-:-:S06]  /*0340*/  VIADD R4, R6, 0xffffffe ;  /* 0x0ffffffe06047836 */ /* 0x001fcc0000000000 */
[----:B------:R0:W1:Y:S02]  /*0350*/  F2I.FTZ.U32.TRUNC.NTZ R5, R4 ;  /* 0x0000000400057305 */ /* 0x000064000021f000 */
[----:B0-----:R-:W-:Y:S01]  /*0360*/  IMAD.MOV.U32 R4, RZ, RZ, RZ ;  /* 0x000000ffff047224 */ /* 0x001fe200078e00ff */
[----:B-1----:R-:W-:-:S05]  /*0370*/  IADD3 R7, PT, PT, RZ, -R5, RZ ;  /* 0x80000005ff077210 */ /* 0x002fca0007ffe0ff */
[----:B------:R-:W-:-:S04]  /*0380*/  IMAD R7, R7, UR6, RZ ;  /* 0x0000000607077c24 */ /* 0x000fc8000f8e02ff */
[----:B------:R-:W-:-:S06]  /*0390*/  IMAD.HI.U32 R5, R5, R7, R4 ;  /* 0x0000000705057227 */ /* 0x000fcc00078e0004 */
[----:B------:R-:W-:-:S04]  /*03a0*/  IMAD.HI.U32 R5, R5, R26, RZ ;  /* 0x0000001a05057227 */ /* 0x000fc800078e00ff */
[----:B------:R-:W-:-:S04]  /*03b0*/  IMAD.MOV R7, RZ, RZ, -R5 ;  /* 0x000000ffff077224 */ /* 0x000fc800078e0a05 */
[----:B------:R-:W-:-:S05]  /*03c0*/  IMAD R26, R7, UR6, R26 ;  /* 0x00000006071a7c24 */ /* 0x000fca000f8e021a */
[----:B------:R-:W-:-:S13]  /*03d0*/  ISETP.GE.U32.AND P0, PT, R26, UR6, PT ;  /* 0x000000061a007c0c */ /* 0x000fda000bf06070 */
[----:B------:R-:W-:Y:S01]  /*03e0*/  @P0 IADD3 R26, PT, PT, R26, -UR6, RZ ;  /* 0x800000061a1a0c10 */ /* 0x000fe2000fffe0ff */
[----:B------:R-:W-:-:S03]  /*03f0*/  @P0 VIADD R5, R5, 0x1 ;  /* 0x0000000105050836 */ /* 0x000fc60000000000 */
[----:B------:R-:W-:-:S13]  /*0400*/  ISETP.GE.U32.AND P1, PT, R26, UR6, PT ;  /* 0x000000061a007c0c */ /* 0x000fda000bf26070 */
[----:B------:R-:W-:Y:S01]  /*0410*/  @P1 VIADD R5, R5, 0x1 ;  /* 0x0000000105051836 */ /* 0x000fe20000000000 */
[----:B------:R-:W-:-:S04]  /*0420*/  @!P2 LOP3.LUT R5, RZ, UR6, RZ, 0x33, !PT ;  /* 0x00000006ff05ac12 */ /* 0x000fc8000f8e33ff */
[----:B------:R-:W-:Y:S01]  /*0430*/  MOV R18, R5 ;  /* 0x0000000500127202 */ /* 0x000fe20000000f00 */
[----:B------:R-:W-:Y:S06]  /*0440*/  BRA `(.L_x_662) ;  /* 0x0000000000107947 */ /* 0x000fec0003800000 */
.L_x_661:
[----:B------:R-:W-:Y:S01]  /*0450*/  IMAD.U32 R11, RZ, RZ, UR6 ;  /* 0x00000006ff0b7e24 */ /* 0x000fe2000f8e00ff */
[----:B------:R-:W-:Y:S01]  /*0460*/  MOV R8, 0x490 ;  /* 0x0000049000087802 */ /* 0x000fe20000000f00 */
[----:B------:R-:W-:-:S07]  /*0470*/  IMAD.U32 R10, RZ, RZ, UR7 ;  /* 0x00000007ff0a7e24 */ /* 0x000fce000f8e00ff */
[----:B------:R-:W-:Y:S05]  /*0480*/  CALL.REL.NOINC `($__internal_19_$__cuda_sm20_div_s64) ;  /* 0x0000004000307944 */ /* 0x000fea0003c00000 */
.L_x_662:
[----:B------:R-:W-:Y:S05]  /*0490*/  BSYNC.RECONVERGENT B1 ;  /* 0x0000000000017941 */ /* 0x000fea0003800200 */
.L_x_660:
[----:B------:R-:W0:Y:S01]  /*04a0*/  LDCU.64 UR8, c[0x0][0x860] ;  /* 0x00010c00ff0877ac */ /* 0x000e220008000a00 */
[----:B------:R-:W-:Y:S01]  /*04b0*/  SHF.R.S32.HI R6, RZ, 0x1f, R18 ;  /* 0x0000001fff067819 */ /* 0x000fe20000011412 */
[----:B------:R-:W1:Y:S01]  /*04c0*/  LDC.64 R4, c[0x0][0x380] ;  /* 0x0000e000ff047b82 */ /* 0x000e620000000a00 */
[----:B------:R-:W2:Y:S01]  /*04d0*/  LDCU.64 UR4, c[0x0][0x450] ;  /* 0x00008a00ff0477ac */ /* 0x000ea20008000a00 */
[----:B------:R-:W3:Y:S01]  /*04e0*/  LDCU.64 UR12, c[0x0][0x880] ;  /* 0x00011000ff0c77ac */ /* 0x000ee20008000a00 */
[----:B0-----:R-:W-:-:S04]  /*04f0*/  ISETP.NE.U32.AND P0, PT, R18, UR8, PT ;  /* 0x0000000812007c0c */ /* 0x001fc8000bf05070 */
[----:B------:R-:W-:Y:S01]  /*0500*/  ISETP.NE.AND.EX P0, PT, R6, UR9, PT, P0 ;  /* 0x0000000906007c0c */ /* 0x000fe2000bf05300 */
[----:B------:R-:W0:Y:S03]  /*0510*/  LDCU.64 UR8, c[0x0][0x950] ;  /* 0x00012a00ff0877ac */ /* 0x000e260008000a00 */
[----:B------:R-:W-:-:S04]  /*0520*/  SEL R7, RZ, 0xffffffff, P0 ;  /* 0xffffffffff077807 */ /* 0x000fc80000000000 */
[----:B------:R-:W-:-:S04]  /*0530*/  IADD3 R18, P0, PT, R18, R7, RZ ;  /* 0x0000000712127210 */ /* 0x000fc80007f1e0ff */
[----:B------:R-:W-:Y:S01]  /*0540*/  IADD3.X R8, PT, PT, R6, R7, RZ, P0, !PT ;  /* 0x0000000706087210 */ /* 0x000fe200007fe4ff */
[----:B--2---:R-:W-:-:S04]  /*0550*/  IMAD.WIDE.U32 R6, R18, UR4, RZ ;  /* 0x0000000412067c25 */ /* 0x004fc8000f8e00ff */
[----:B------:R-:W-:Y:S02]  /*0560*/  IMAD R9, R8, UR4, RZ ;  /* 0x0000000408097c24 */ /* 0x000fe4000f8e02ff */
[----:B------:R-:W-:Y:S02]  /*0570*/  IMAD.SHL.U32 R11, R6, 0x2, RZ ;  /* 0x00000002060b7824 */ /* 0x000fe400078e00ff */
[----:B------:R-:W-:Y:S02]  /*0580*/  IMAD R13, R18, UR5, R9 ;  /* 0x00000005120d7c24 */ /* 0x000fe4000f8e0209 */
[----:B0-----:R-:W-:Y:S02]  /*0590*/  IMAD R15, R2, UR8, RZ ;  /* 0x00000008020f7c24 */ /* 0x001fe4000f8e02ff */
[----:B-1----:R-:W-:Y:S01]  /*05a0*/  IMAD.IADD R10, R11, 0x1, R4 ;  /* 0x000000010b0a7824 */ /* 0x002fe200078e0204 */
[----:B------:R-:W-:Y:S01]  /*05b0*/  IADD3 R13, PT, PT, R7, R13, RZ ;  /* 0x0000000d070d7210 */ /* 0x000fe20007ffe0ff */
[----:B------:R-:W-:-:S03]  /*05c0*/  IMAD.WIDE.U32 R8, R0, UR8, RZ ;  /* 0x0000000800087c25 */ /* 0x000fc6000f8e00ff */
[----:B------:R-:W-:Y:S01]  /*05d0*/  LOP3.LUT R7, R10, 0x2, RZ, 0xc0, !PT ;  /* 0x000000020a077812 */ /* 0x000fe200078ec0ff */
[----:B------:R-:W-:Y:S01]  /*05e0*/  IMAD R15, R0, UR9, R15 ;  /* 0x00000009000f7c24 */ /* 0x000fe2000f8e020f */
[----:B---3--:R-:W-:Y:S02]  /*05f0*/  LEA R10, P0, R8, UR12, 0x1 ;  /* 0x0000000c080a7c11 */ /* 0x008fe4000f8008ff */
[----:B------:R-:W-:Y:S01]  /*0600*/  SHF.L.U64.HI R6, R6, 0x1, R13 ;  /* 0x0000000106067819 */ /* 0x000fe2000001020d */
[----:B------:R-:W-:Y:S01]  /*0610*/  IMAD.IADD R9, R9, 0x1, R15 ;  /* 0x0000000109097824 */ /* 0x000fe200078e020f */
[----:B------:R-:W-:-:S04]  /*0620*/  IADD3 R4, P1, P2, -R7, R4, R11 ;  /* 0x0000000407047210 */ /* 0x000fc80007a3e10b */
[----:B------:R-:W-:Y:S02]  /*0630*/  LEA.HI.X R11, R8, UR13, R9, 0x1, P0 ;  /* 0x0000000d080b7c11 */ /* 0x000fe400080f0c09 */
[----:B------:R-:W-:-:S03]  /*0640*/  IADD3.X R5, PT, PT, R5, -0x1, R6, P1, P2 ;  /* 0xffffffff05057810 */ /* 0x000fc60000fe4406 */
[----:B------:R0:W5:Y:S04]  /*0650*/  LDG.E.S16 R10, desc[UR10][R10.64] ;  /* 0x0000000a0a0a7981 */ /* 0x000168000c1e1700 */
[----:B------:R0:W5:Y:S01]  /*0660*/  LDG.E R6, desc[UR10][R4.64] ;  /* 0x0000000a04067981 */ /* 0x000162000c1e1900 */
[C---:B------:R-:W-:Y:S01]  /*0670*/  ISETP.NE.U32.AND P0, PT, R7.reuse, RZ, PT ;  /* 0x000000ff0700720c */ /* 0x040fe20003f05070 */
[----:B------:R-:W-:-:S03]  /*0680*/  IMAD.SHL.U32 R13, R7, 0x8, RZ ;  /* 0x00000008070d7824 */ /* 0x000fc600078e00ff */
[----:B------:R-:W-:-:S13]  /*0690*/  ISETP.NE.AND.EX P0, PT, RZ, RZ, PT, P0 ;  /* 0x000000ffff00720c */ /* 0x000fda0003f05300 */
.L_x_663:
[----:B-----5:R-:W-:Y:S01]  /*06a0*/  SHF.R.U32.HI R7, RZ, R13, R6 ;  /* 0x0000000dff077219 */ /* 0x020fe20000011606 */
[----:B------:R-:W-:Y:S05]  /*06b0*/  YIELD ;  /* 0x0000000000007946 */ /* 0x000fea0003800000 */
[----:B------:R-:W-:Y:S02]  /*06c0*/  PRMT R7, R7, 0x9910, RZ ;  /* 0x0000991007077816 */ /* 0x000fe400000000ff */
[----:B------:R-:W-:Y:S02]  /*06d0*/  @P0 LOP3.LUT R8, R6, 0xffff, RZ, 0xc0, !PT ;  /* 0x0000ffff06080812 */ /* 0x000fe400078ec0ff */
[----:B------:R-:W-:-:S05]  /*06e0*/  IADD3 R9, PT, PT, R10, R7, RZ ;  /* 0x000000070a097210 */ /* 0x000fca0007ffe0ff */
[C---:B------:R-:W-:Y:S01]  /*06f0*/  @P0 IMAD R7, R9.reuse, 0x10000, R8 ;  /* 0x0001000009070824 */ /* 0x040fe200078e0208 */
[----:B------:R-:W-:-:S04]  /*0700*/  @!P0 LOP3.LUT R9, R9, 0xffff, RZ, 0xc0, !PT ;  /* 0x0000ffff09098812 */ /* 0x000fc800078ec0ff */
[----:B------:R-:W-:-:S06]  /*0710*/  @!P0 LOP3.LUT R7, R9, 0xffff0000, R6, 0xf8, !PT ;  /* 0xffff000009078812 */ /* 0x000fcc00078ef806 */
[----:B------:R-:W2:Y:S02]  /*0720*/  ATOMG.E.CAS.STRONG.GPU PT, R7, [R4], R6, R7 ;  /* 0x00000006040773a9 */ /* 0x000ea400001ee107 */
[----:B--2---:R-:W-:Y:S01]  /*0730*/  ISETP.NE.AND P1, PT, R6, R7, PT ;  /* 0x000000070600720c */ /* 0x004fe20003f25270 */
[----:B------:R-:W-:-:S12]  /*0740*/  IMAD.MOV.U32 R6, RZ, RZ, R7 ;  /* 0x000000ffff067224 */ /* 0x000fd800078e0007 */
[----:B------:R-:W-:Y:S05]  /*0750*/  @P1 BRA `(.L_x_663) ;  /* 0xfffffffc00d01947 */ /* 0x000fea000383ffff */
.L_x_659:
[----:B------:R-:W-:Y:S05]  /*0760*/  BSYNC B0 ;  /* 0x0000000000007941 */ /* 0x000fea0003800000 */
.L_x_658:
[----:B------:R-:W1:Y:S01]  /*0770*/  LDCU.64 UR4, c[0x0][0x878] ;  /* 0x00010f00ff0477ac */ /* 0x000e620008000a00 */
[----:B------:R-:W-:-:S04]  /*0780*/  IADD3 R0, P0, PT, R3, R0, RZ ;  /* 0x0000000003007210 */ /* 0x000fc80007f1e0ff */
[----:B------:R-:W-:Y:S02]  /*0790*/  IADD3.X R2, PT, PT, RZ, R2, RZ, P0, !PT ;  /* 0x00000002ff027210 */ /* 0x000fe400007fe4ff */
[----:B-1----:R-:W-:-:S04]  /*07a0*/  ISETP.GE.U32.AND P0, PT, R0, UR4, PT ;  /* 0x0000000400007c0c */ /* 0x002fc8000bf06070 */
[----:B------:R-:W-:-:S13]  /*07b0*/  ISETP.GE.AND.EX P0, PT, R2, UR5, PT, P0 ;  /* 0x0000000502007c0c */ /* 0x000fda000bf06300 */
[----:B------:R-:W-:Y:S05]  /*07c0*/  @!P0 BRA `(.L_x_664) ;  /* 0xfffffff8005c8947 */ /* 0x000fea000383ffff */
[----:B------:R-:W-:Y:S05]  /*07d0*/  EXIT ;  /* 0x000000000000794d */ /* 0x000fea0003800000 */
.L_x_657:
[----:B------:R-:W-:Y:S02]  /*07e0*/  UIADD3 UR5, UPT, UPT, UR4, -0x1, URZ ;  /* 0xffffffff04057890 */ /* 0x000fe4000fffe0ff */
[----:B------:R-:W-:Y:S02]  /*07f0*/  UIADD3 UR8, UPT, UPT, UR4, -0x4, URZ ;  /* 0xfffffffc04087890 */ /* 0x000fe4000fffe0ff */
[----:B------:R-:W-:Y:S02]  /*0800*/  UIADD3 UR4, UPT, UPT, UR4, -0x2, URZ ;  /* 0xfffffffe04047890 */ /* 0x000fe4000fffe0ff */
[----:B------:R-:W-:-:S05]  /*0810*/  IMAD.U32 R4, RZ, RZ, UR5 ;  /* 0x00000005ff047e24 */ /* 0x000fca000f8e00ff */
[----:B------:R-:W-:-:S05]  /*0820*/  LOP3.LUT R5, R4, 0xfffffff8, RZ, 0xc0, !PT ;  /* 0xfffffff804057812 */ /* 0x000fca00078ec0ff */
[----:B------:R-:W-:-:S07]  /*0830*/  IMAD.MOV R5, RZ, RZ, -R5 ;  /* 0x000000ffff057224 */ /* 0x000fce00078e0a05 */
.L_x_723:
        /* <DEDUP_REMOVED lines=8> */
[----:B------:R-:W-:Y:S01]  /*08c0*/  BSSY.RECONVERGENT B0, `(.L_x_666) ;  /* 0x00001c3000007945 */ /* 0x000fe20003800200 */
[----:B------:R-:W-:Y:S01]  /*08d0*/  IMAD.MOV.U32 R6, RZ, RZ, R5 ;  /* 0x000000ffff067224 */ /* 0x000fe200078e0005 */
[----:B------:R-:W-:-:S07]  /*08e0*/  MOV R7, UR8 ;  /* 0x0000000800077c02 */ /* 0x000fce0008000f00 */
.L_x_691:
        /* <DEDUP_REMOVED lines=33> */
.L_x_668:
[----:B------:R-:W-:Y:S01]  /*0b00*/  IMAD.MOV.U32 R26, RZ, RZ, R16 ;  /* 0x000000ffff1a7224 */ /* 0x000fe200078e0010 */
[----:B------:R-:W-:Y:S01]  /*0b10*/  MOV R11, R24 ;  /* 0x00000018000b7202 */ /* 0x000fe20000000f00 */
[----:B------:R-:W-:Y:S01]  /*0b20*/  IMAD.MOV.U32 R20, RZ, RZ, R13 ;  /* 0x000000ffff147224 */ /* 0x000fe200078e000d */
[----:B------:R-:W-:Y:S01]  /*0b30*/  MOV R8, 0xb60 ;  /* 0x00000b6000087802 */ /* 0x000fe20000000f00 */
[----:B------:R-:W-:-:S07]  /*0b40*/  IMAD.MOV.U32 R10, RZ, RZ, R25 ;  /* 0x000000ffff0a7224 */ /* 0x000fce00078e0019 */
[----:B------:R-:W-:Y:S05]  /*0b50*/  CALL.REL.NOINC `($__internal_19_$__cuda_sm20_div_s64) ;  /* 0x00000038007c7944 */ /* 0x000fea0003c00000 */
        /* <DEDUP_REMOVED lines=10> */
.L_x_669:
[----:B------:R-:W-:Y:S05]  /*0c00*/  BSYNC.RECONVERGENT B1 ;  /* 0x0000000000017941 */ /* 0x000fea0003800200 */
.L_x_667:
        /* <DEDUP_REMOVED lines=38> */
.L_x_671:
[----:B------:R-:W-:Y:S01]  /*0e70*/  IMAD.MOV.U32 R26, RZ, RZ, R28 ;  /* 0x000000ffff1a7224 */ /* 0x000fe200078e001c */
[----:B------:R-:W-:Y:S01]  /*0e80*/  MOV R11, R16 ;  /* 0x00000010000b7202 */ /* 0x000fe20000000f00 */
[----:B------:R-:W-:Y:S01]  /*0e90*/  IMAD.MOV.U32 R20, RZ, RZ, R29 ;  /* 0x000000ffff147224 */ /* 0x000fe200078e001d */
[----:B------:R-:W-:Y:S01]  /*0ea0*/  MOV R8, 0xed0 ;  /* 0x00000ed000087802 */ /* 0x000fe20000000f00 */
[----:B------:R-:W-:-:S07]  /*0eb0*/  IMAD.MOV.U32 R10, RZ, RZ, R17 ;  /* 0x000000ffff0a7224 */ /* 0x000fce00078e0011 */
[----:B------:R-:W-:Y:S05]  /*0ec0*/  CALL.REL.NOINC `($__internal_19_$__cuda_sm20_div_s64) ;  /* 0x0000003400a07944 */ /* 0x000fea0003c00000 */
        /* <DEDUP_REMOVED lines=11> */
.L_x_672:
[----:B------:R-:W-:Y:S05]  /*0f80*/  BSYNC.RECONVERGENT B1 ;  /* 0x0000000000017941 */ /* 0x000fea0003800200 */
.L_x_670:
        /* <DEDUP_REMOVED lines=38> */
.L_x_674:
[----:B------:R-:W-:Y:S01]  /*11f0*/  MOV R26, R16 ;  /* 0x00000010001a7202 */ /* 0x000fe20000000f00 */
[----:B------:R-:W-:Y:S01]  /*1200*/  IMAD.MOV.U32 R20, RZ, RZ, R17 ;  /* 0x000000ffff147224 */ /* 0x000fe200078e0011 */
[----:B------:R-:W-:Y:S01]  /*1210*/  MOV R11, R14 ;  /* 0x0000000e000b7202 */ /* 0x000fe20000000f00 */
[----:B------:R-:W-:Y:S01]  /*1220*/  IMAD.MOV.U32 R10, RZ, RZ, R15 ;  /* 0x000000ffff0a7224 */ /* 0x000fe200078e000f */
[----:B------:R-:W-:-:S07]  /*1230*/  MOV R8, 0x1250 ;  /* 0x0000125000087802 */ /* 0x000fce0000000f00 */
[----:B------:R-:W-:Y:S05]  /*1240*/  CALL.REL.NOINC `($__internal_19_$__cuda_sm20_div_s64) ;  /* 0x0000003000c07944 */ /* 0x000fea0003c00000 */
        /* <DEDUP_REMOVED lines=11> */
.L_x_675:
[----:B------:R-:W-:Y:S05]  /*1300*/  BSYNC.RECONVERGENT B1 ;  /* 0x0000000000017941 */ /* 0x000fea0003800200 */
.L_x_673:
        /* <DEDUP_REMOVED lines=37> */
.L_x_677:
        /* <DEDUP_REMOVED lines=17> */
.L_x_678:
[----:B------:R-:W-:Y:S05]  /*1670*/  BSYNC.RECONVERGENT B1 ;  /* 0x0000000000017941 */ /* 0x000fea0003800200 */
.L_x_676:
        /* <DEDUP_REMOVED lines=38> */
.L_x_680:
[----:B------:R-:W-:Y:S01]  /*18e0*/  IMAD.MOV.U32 R26, RZ, RZ, R16 ;  /* 0x000000ffff1a7224 */ /* 0x000fe200078e0010 */
[----:B------:R-:W-:Y:S01]  /*18f0*/  MOV R20, R17 ;  /* 0x0000001100147202 */ /* 0x000fe20000000f00 */
[----:B------:R-:W-:Y:S01]  /*1900*/  IMAD.MOV.U32 R11, RZ, RZ, R14 ;  /* 0x000000ffff0b7224 */ /* 0x000fe200078e000e */
[----:B------:R-:W-:Y:S02]  /*1910*/  MOV R10, R15 ;  /* 0x0000000f000a7202 */ /* 0x000fe40000000f00 */
[----:B------:R-:W-:-:S07]  /*1920*/  MOV R8, 0x1940 ;  /* 0x0000194000087802 */ /* 0x000fce0000000f00 */
[----:B------:R-:W-:Y:S05]  /*1930*/  CALL.REL.NOINC `($__internal_19_$__cuda_sm20_div_s64) ;  /* 0x0000002c00047944 */ /* 0x000fea0003c00000 */
        /* <DEDUP_REMOVED lines=11> */
.L_x_681:
[----:B------:R-:W-:Y:S05]  /*19f0*/  BSYNC.RECONVERGENT B1 ;  /* 0x0000000000017941 */ /* 0x000fea0003800200 */
.L_x_679:
        /* <DEDUP_REMOVED lines=38> */
.L_x_683:
        /* <DEDUP_REMOVED lines=17> */
.L_x_684:
[----:B------:R-:W-:Y:S05]  /*1d70*/  BSYNC.RECONVERGENT B1 ;  /* 0x0000000000017941 */ /* 0x000fea0003800200 */
.L_x_682:
        /* <DEDUP_REMOVED lines=38> */
.L_x_686:
        /* <DEDUP_REMOVED lines=16> */
.L_x_687:
[----:B------:R-:W-:Y:S05]  /*20e0*/  BSYNC.RECONVERGENT B1 ;  /* 0x0000000000017941 */ /* 0x000fea0003800200 */
.L_x_685:
        /* <DEDUP_REMOVED lines=38> */
.L_x_689:
        /* <DEDUP_REMOVED lines=16> */
.L_x_690:
[----:B------:R-:W-:Y:S05]  /*2450*/  BSYNC.RECONVERGENT B1 ;  /* 0x0000000000017941 */ /* 0x000fea0003800200 */
.L_x_688:
        /* <DEDUP_REMOVED lines=10> */
.L_x_666:
[----:B------:R-:W-:-:S07]  /*2500*/  VIADD R12, R7, 0x4 ;  /* 0x00000004070c7836 */ /* 0x000fce0000000000 */
.L_x_665:
        /* <DEDUP_REMOVED lines=40> */
.L_x_696:
        /* <DEDUP_REMOVED lines=16> */
.L_x_697:
[----:B------:R-:W-:Y:S05]  /*2890*/  BSYNC.RECONVERGENT B1 ;  /* 0x0000000000017941 */ /* 0x000fea0003800200 */
.L_x_695:
        /* <DEDUP_REMOVED lines=38> */
.L_x_699:
        /* <DEDUP_REMOVED lines=17> */
.L_x_700:
[----:B------:R-:W-:Y:S05]  /*2c10*/  BSYNC.RECONVERGENT B1 ;  /* 0x0000000000017941 */ /* 0x000fea0003800200 */
.L_x_698:
        /* <DEDUP_REMOVED lines=38> */
.L_x_702:
        /* <DEDUP_REMOVED lines=17> */
.L_x_703:
[----:B------:R-:W-:Y:S05]  /*2f90*/  BSYNC.RECONVERGENT B1 ;  /* 0x0000000000017941 */ /* 0x000fea0003800200 */
.L_x_701:
        /* <DEDUP_REMOVED lines=38> */
.L_x_705:
        /* <DEDUP_REMOVED lines=16> */
.L_x_706:
[----:B------:R-:W-:Y:S05]  /*3300*/  BSYNC.RECONVERGENT B1 ;  /* 0x0000000000017941 */ /* 0x000fea0003800200 */
.L_x_704:
[----:B------:R-:W0:Y:S01]  /*3310*/  LDC.64 R6, c[0x0][R6+0x450] ;  /* 0x0001140006067b82 */ /* 0x000e220000000a00 */
[----:B------:R-:W-:Y:S01]  /*3320*/  MOV R15, R4 ;  /* 0x00000004000f7202 */ /* 0x000fe20000000f00 */
[----:B------:R-:W-:Y:S02]  /*3330*/  IMAD.MOV.U32 R14, RZ, RZ, R24 ;  /* 0x000000ffff0e7224 */ /* 0x000fe400078e0018 */
[-C--:B0-----:R-:W-:Y:S02]  /*3340*/  IMAD R7, R7, R8.reuse, RZ ;  /* 0x0000000807077224 */ /* 0x081fe400078e02ff */
[----:B------:R-:W-:-:S04]  /*3350*/  IMAD.WIDE.U32 R14, R6, R8, R14 ;  /* 0x00000008060e7225 */ /* 0x000fc800078e000e */
[----:B------:R-:W-:-:S04]  /*3360*/  IMAD R7, R6, R11, R7 ;  /* 0x0000000b06077224 */ /* 0x000fc800078e0207 */
[----:B------:R-:W-:-:S07]  /*3370*/  IMAD.IADD R9, R15, 0x1, R7 ;  /* 0x000000010f097824 */ /* 0x000fce00078e0207 */
.L_x_694:
[----:B------:R-:W0:Y:S02]  /*3380*/  LDCU UR5, c[0x0][0x858] ;  /* 0x00010b00ff0577ac */ /* 0x000e240008000800 */
[----:B0-----:R-:W-:-:S06]  /*3390*/  UIADD3 UR5, UPT, UPT, UR5, -0x1, URZ ;  /* 0xffffffff05057890 */ /* 0x001fcc000fffe0ff */
[----:B------:R-:W-:-:S04]  /*33a0*/  MOV R4, UR5 ;  /* 0x0000000500047c02 */ /* 0x000fc80008000f00 */
        /* <DEDUP_REMOVED lines=37> */
.L_x_709:
[----:B------:R-:W-:Y:S01]  /*3600*/  IMAD.MOV.U32 R26, RZ, RZ, R16 ;  /* 0x000000ffff1a7224 */ /* 0x000fe200078e0010 */
[----:B------:R-:W-:Y:S01]  /*3610*/  MOV R20, R13 ;  /* 0x0000000d00147202 */ /* 0x000fe20000000f00 */
[----:B------:R-:W-:Y:S01]  /*3620*/  IMAD.MOV.U32 R11, RZ, RZ, R24 ;  /* 0x000000ffff0b7224 */ /* 0x000fe200078e0018 */
[----:B------:R-:W-:Y:S02]  /*3630*/  MOV R10, R25 ;  /* 0x00000019000a7202 */ /* 0x000fe40000000f00 */
[----:B------:R-:W-:-:S07]  /*3640*/  MOV R8, 0x3660 ;  /* 0x0000366000087802 */ /* 0x000fce0000000f00 */
[----:B------:R-:W-:Y:S05]  /*3650*/  CALL.REL.NOINC `($__internal_19_$__cuda_sm20_div_s64) ;  /* 0x0000000c00bc7944 */ /* 0x000fea0003c00000 */
        /* <DEDUP_REMOVED lines=10> */
.L_x_710:
[----:B------:R-:W-:Y:S05]  /*3700*/  BSYNC.RECONVERGENT B1 ;  /* 0x0000000000017941 */ /* 0x000fea0003800200 */
.L_x_708:
        /* <DEDUP_REMOVED lines=38> */
.L_x_712:
        /* <DEDUP_REMOVED lines=17> */
.L_x_713:
[----:B------:R-:W-:Y:S05]  /*3a80*/  BSYNC.RECONVERGENT B1 ;  /* 0x0000000000017941 */ /* 0x000fea0003800200 */
.L_x_711:
[----:B------:R0:W1:Y:S02]  /*3a90*/  LDC.64 R8, c[0x0][R6+0x450] ;  /* 0x0001140006087b82 */ /* 0x0000640000000a00 */
[----:B0-----:R-:W-:Y:S01]  /*3aa0*/  MOV R6, R14 ;  /* 0x0000000e00067202 */ /* 0x001fe20000000f00 */
[----:B-1----:R-:W-:-:S04]  /*3ab0*/  IMAD R9, R9, R17, RZ ;  /* 0x0000001109097224 */ /* 0x002fc800078e02ff */
[----:B------:R-:W-:-:S04]  /*3ac0*/  IMAD.WIDE.U32 R14, R8, R17, R6 ;  /* 0x00000011080e7225 */ /* 0x000fc800078e0006 */
[----:B------:R-:W-:-:S04]  /*3ad0*/  IMAD R9, R8, R11, R9 ;  /* 0x0000000b08097224 */ /* 0x000fc800078e0209 */
[----:B------:R-:W-:-:S07]  /*3ae0*/  IMAD.IADD R9, R15, 0x1, R9 ;  /* 0x000000010f097824 */ /* 0x000fce00078e0209 */
.L_x_707:
        /* <DEDUP_REMOVED lines=36> */
.L_x_715:
[----:B------:R-:W-:Y:S01]  /*3d30*/  MOV R26, R16 ;  /* 0x00000010001a7202 */ /* 0x000fe20000000f00 */
[----:B------:R-:W-:Y:S01]  /*3d40*/  IMAD.MOV.U32 R20, RZ, RZ, R13 ;  /* 0x000000ffff147224 */ /* 0x000fe200078e000d */
[----:B------:R-:W-:Y:S01]  /*3d50*/  MOV R11, R24 ;  /* 0x00000018000b7202 */ /* 0x000fe20000000f00 */
[----:B------:R-:W-:Y:S01]  /*3d60*/  IMAD.MOV.U32 R10, RZ, RZ, R25 ;  /* 0x000000ffff0a7224 */ /* 0x000fe200078e0019 */
[----:B------:R-:W-:-:S07]  /*3d70*/  MOV R8, 0x3d90 ;  /* 0x00003d9000087802 */ /* 0x000fce0000000f00 */
[----:B------:R-:W-:Y:S05]  /*3d80*/  CALL.REL.NOINC `($__internal_19_$__cuda_sm20_div_s64) ;  /* 0x0000000400f07944 */ /* 0x000fea0003c00000 */
        /* <DEDUP_REMOVED lines=9> */
.L_x_716:
[----:B------:R-:W-:Y:S05]  /*3e20*/  BSYNC.RECONVERGENT B1 ;  /* 0x0000000000017941 */ /* 0x000fea0003800200 */
.L_x_714:
[----:B------:R-:W0:Y:S01]  /*3e30*/  LDC.64 R6, c[0x0][R6+0x450] ;  /* 0x0001140006067b82 */ /* 0x000e220000000a00 */
[----:B------:R-:W-:Y:S02]  /*3e40*/  IMAD.MOV.U32 R15, RZ, RZ, R9 ;  /* 0x000000ffff0f7224 */ /* 0x000fe400078e0009 */
[-C--:B0-----:R-:W-:Y:S02]  /*3e50*/  IMAD R7, R7, R10.reuse, RZ ;  /* 0x0000000a07077224 */ /* 0x081fe400078e02ff */
[----:B------:R-:W-:-:S04]  /*3e60*/  IMAD.WIDE.U32 R14, R6, R10, R14 ;  /* 0x0000000a060e7225 */ /* 0x000fc800078e000e */
[----:B------:R-:W-:-:S05]  /*3e70*/  IMAD R7, R6, R17, R7 ;  /* 0x0000001106077224 */ /* 0x000fca00078e0207 */
[----:B------:R-:W-:-:S07]  /*3e80*/  IADD3 R9, PT, PT, R15, R7, RZ ;  /* 0x000000070f097210 */ /* 0x000fce0007ffe0ff */
.L_x_693:
[----:B------:R-:W-:Y:S05]  /*3e90*/  BSYNC.RECONVERGENT B0 ;  /* 0x0000000000007941 */ /* 0x000fea0003800200 */
.L_x_692:
        /* <DEDUP_REMOVED lines=50> */
.L_x_720:
[----:B------:R-:W-:Y:S01]  /*41c0*/  IMAD.U32 R11, RZ, RZ, UR6 ;  /* 0x00000006ff0b7e24 */ /* 0x000fe2000f8e00ff */
[----:B------:R-:W-:Y:S02]  /*41d0*/  MOV R10, UR7 ;  /* 0x00000007000a7c02 */ /* 0x000fe40008000f00 */
[----:B------:R-:W-:-:S07]  /*41e0*/  MOV R8, 0x4200 ;  /* 0x0000420000087802 */ /* 0x000fce0000000f00 */
[----:B------:R-:W-:Y:S05]  /*41f0*/  CALL.REL.NOINC `($__internal_19_$__cuda_sm20_div_s64) ;  /* 0x0000000000d47944 */ /* 0x000fea0003c00000 */
.L_x_721:
[----:B------:R-:W-:Y:S05]  /*4200*/  BSYNC.RECONVERGENT B1 ;  /* 0x0000000000017941 */ /* 0x000fea0003800200 */
.L_x_719:
        /* <DEDUP_REMOVED lines=9> */
[----:B------:R-:W-:-:S05]  /*42a0*/  IADD3 R18, P0, PT, R18, R9, RZ ;  /* 0x0000000912127210 */ /* 0x000fca0007f1e0ff */
[----:B--2---:R-:W-:-:S04]  /*42b0*/  IMAD.WIDE.U32 R12, R18, UR14, RZ ;  /* 0x0000000e120c7c25 */ /* 0x004fc8000f8e00ff */
[----:B------:R-:W-:Y:S01]  /*42c0*/  IMAD.X R8, R8, 0x1, R9, P0 ;  /* 0x0000000108087824 */ /* 0x000fe200000e0609 */
[----:B------:R-:W-:Y:S01]  /*42d0*/  SHF.L.U32 R11, R12, 0x1, RZ ;  /* 0x000000010c0b7819 */ /* 0x000fe200000006ff */
[----:B0-----:R-:W-:Y:S02]  /*42e0*/  IMAD R17, R2, UR12, RZ ;  /* 0x0000000c02117c24 */ /* 0x001fe4000f8e02ff */
[----:B------:R-:W-:Y:S02]  /*42f0*/  IMAD R9, R8, UR14, RZ ;  /* 0x0000000e08097c24 */ /* 0x000fe4000f8e02ff */
[----:B-1----:R-:W-:Y:S02]  /*4300*/  IMAD.IADD R10, R11, 0x1, R6 ;  /* 0x000000010b0a7824 */ /* 0x002fe400078e0206 */
[----:B------:R-:W-:Y:S02]  /*4310*/  IMAD R15, R18, UR15, R9 ;  /* 0x0000000f120f7c24 */ /* 0x000fe4000f8e0209 */
[----:B------:R-:W-:-:S03]  /*4320*/  IMAD.WIDE.U32 R8, R0, UR12, RZ ;  /* 0x0000000c00087c25 */ /* 0x000fc6000f8e00ff */
[----:B------:R-:W-:Y:S01]  /*4330*/  IADD3 R15, PT, PT, R13, R15, RZ ;  /* 0x0000000f0d0f7210 */ /* 0x000fe20007ffe0ff */
[----:B------:R-:W-:Y:S01]  /*4340*/  IMAD R17, R0, UR13, R17 ;  /* 0x0000000d00117c24 */ /* 0x000fe2000f8e0211 */
[----:B------:R-:W-:Y:S02]  /*4350*/  LOP3.LUT R13, R10, 0x2, RZ, 0xc0, !PT ;  /* 0x000000020a0d7812 */ /* 0x000fe400078ec0ff */
[----:B---3--:R-:W-:Y:S01]  /*4360*/  LEA R10, P0, R8, UR16, 0x1 ;  /* 0x00000010080a7c11 */ /* 0x008fe2000f8008ff */
[----:B------:R-:W-:Y:S01]  /*4370*/  IMAD.IADD R9, R9, 0x1, R17 ;  /* 0x0000000109097824 */ /* 0x000fe200078e0211 */
[----:B------:R-:W-:Y:S02]  /*4380*/  SHF.L.U64.HI R12, R12, 0x1, R15 ;  /* 0x000000010c0c7819 */ /* 0x000fe4000001020f */
[----:B------:R-:W-:Y:S02]  /*4390*/  IADD3 R6, P1, P2, -R13, R6, R11 ;  /* 0x000000060d067210 */ /* 0x000fe40007a3e10b */
[----:B------:R-:W-:-:S02]  /*43a0*/  LEA.HI.X R11, R8, UR17, R9, 0x1, P0 ;  /* 0x00000011080b7c11 */ /* 0x000fc400080f0c09 */
[----:B------:R-:W-:-:S03]  /*43b0*/  IADD3.X R7, PT, PT, R7, -0x1, R12, P1, P2 ;  /* 0xffffffff07077810 */ /* 0x000fc60000fe440c */
[----:B------:R0:W5:Y:S04]  /*43c0*/  LDG.E.S16 R12, desc[UR10][R10.64] ;  /* 0x0000000a0a0c7981 */ /* 0x000168000c1e1700 */
[----:B------:R0:W5:Y:S01]  /*43d0*/  LDG.E R8, desc[UR10][R6.64] ;  /* 0x0000000a06087981 */ /* 0x000162000c1e1900 */
[C---:B------:R-:W-:Y:S02]  /*43e0*/  ISETP.NE.U32.AND P0, PT, R13.reuse, RZ, PT ;  /* 0x000000ff0d00720c */ /* 0x040fe40003f05070 */
[----:B------:R-:W-:Y:S02]  /*43f0*/  SHF.L.U32 R13, R13, 0x3, RZ ;  /* 0x000000030d0d7819 */ /* 0x000fe400000006ff */
[----:B------:R-:W-:-:S13]  /*4400*/  ISETP.NE.AND.EX P0, PT, RZ, RZ, PT, P0 ;  /* 0x000000ffff00720c */ /* 0x000fda0003f05300 */
.L_x_722:
[----:B-----5:R-:W-:Y:S01]  /*4410*/  SHF.R.U32.HI R9, RZ, R13, R8 ;  /* 0x0000000dff097219 */ /* 0x020fe20000011608 */
[----:B------:R-:W-:Y:S05]  /*4420*/  YIELD ;  /* 0x0000000000007946 */ /* 0x000fea0003800000 */
[----:B------:R-:W-:Y:S02]  /*4430*/  PRMT R9, R9, 0x9910, RZ ;  /* 0x0000991009097816 */ /* 0x000fe400000000ff */
[----:B0-----:R-:W-:-:S03]  /*4440*/  @P0 LOP3.LUT R10, R8, 0xffff, RZ, 0xc0, !PT ;  /* 0x0000ffff080a0812 */ /* 0x001fc600078ec0ff */
[----:B------:R-:W-:-:S05]  /*4450*/  IMAD.IADD R11, R12, 0x1, R9 ;  /* 0x000000010c0b7824 */ /* 0x000fca00078e0209 */
[C---:B------:R-:W-:Y:S02]  /*4460*/  @P0 LEA R9, R11.reuse, R10, 0x10 ;  /* 0x0000000a0b090211 */ /* 0x040fe400078e80ff */
[----:B------:R-:W-:-:S04]  /*4470*/  @!P0 LOP3.LUT R11, R11, 0xffff, RZ, 0xc0, !PT ;  /* 0x0000ffff0b0b8812 */ /* 0x000fc800078ec0ff */
[----:B------:R-:W-:-:S06]  /*4480*/  @!P0 LOP3.LUT R9, R11, 0xffff0000, R8, 0xf8, !PT ;  /* 0xffff00000b098812 */ /* 0x000fcc00078ef808 */
[----:B------:R-:W2:Y:S02]  /*4490*/  ATOMG.E.CAS.STRONG.GPU PT, R9, [R6], R8, R9 ;  /* 0x00000008060973a9 */ /* 0x000ea400001ee109 */
[----:B--2---:R-:W-:Y:S01]  /*44a0*/  ISETP.NE.AND P1, PT, R8, R9, PT ;  /* 0x000000090800720c */ /* 0x004fe20003f25270 */
[----:B------:R-:W-:-:S12]  /*44b0*/  IMAD.MOV.U32 R8, RZ, RZ, R9 ;  /* 0x000000ffff087224 */ /* 0x000fd800078e0009 */
[----:B------:R-:W-:Y:S05]  /*44c0*/  @P1 BRA `(.L_x_722) ;  /* 0xfffffffc00d01947 */ /* 0x000fea000383ffff */
.L_x_718:
[----:B------:R-:W-:Y:S05]  /*44d0*/  BSYNC B0 ;  /* 0x0000000000007941 */ /* 0x000fea0003800000 */
.L_x_717:
[----:B------:R-:W0:Y:S01]  /*44e0*/  LDCU.64 UR12, c[0x0][0x878] ;  /* 0x00010f00ff0c77ac */ /* 0x000e220008000a00 */
[----:B------:R-:W-:-:S04]  /*44f0*/  IADD3 R0, P0, PT, R3, R0, RZ ;  /* 0x0000000003007210 */ /* 0x000fc80007f1e0ff */
[----:B------:R-:W-:Y:S02]  /*4500*/  IADD3.X R2, PT, PT, RZ, R2, RZ, P0, !PT ;  /* 0x00000002ff027210 */ /* 0x000fe400007fe4ff */
[----:B0-----:R-:W-:-:S04]  /*4510*/  ISETP.GE.U32.AND P0, PT, R0, UR12, PT ;  /* 0x0000000c00007c0c */ /* 0x001fc8000bf06070 */
[----:B------:R-:W-:-:S13]  /*4520*/  ISETP.GE.AND.EX P0, PT, R2, UR13, PT, P0 ;  /* 0x0000000d02007c0c */ /* 0x000fda000bf06300 */
[----:B------:R-:W-:Y:S05]  /*4530*/  @!P0 BRA `(.L_x_723) ;  /* 0xffffffc000c08947 */ /* 0x000fea000383ffff */
[----:B------:R-:W-:Y:S05]  /*4540*/  EXIT ;  /* 0x000000000000794d */ /* 0x000fea0003800000 */
        .weak           $__internal_19_$__cuda_sm20_div_s64
        .type           $__internal_19_$__cuda_sm20_div_s64,@function
        .size           $__internal_19_$__cuda_sm20_div_s64,(.L_x_6395 - $__internal_19_$__cuda_sm20_div_s64)
$__internal_19_$__cuda_sm20_div_s64:
        /* <DEDUP_REMOVED lines=83> */
[----:B------:R-:W-:Y:S05]  /*4a80*/  RET.REL.NODEC R10 `(_ZN2at4cuda17kernelHistogram1DIsslLi1ELi2ELin1ELNS0_23CUDAHistogramMemoryTypeE1EZNS0_21CUDA_tensor_histogramIssLb0EEEbNS_6TensorES4_S4_lNS_14AccumulateTypeIT0_Lb1EE4typeES8_NS0_13TensorArgTypeES9_S9_EUllE_EEvNS0_6detail10TensorInfoIT_T1_EESF_NSC_IKS6_SE_EElS8_S8_SE_T6_) ;  /* 0xffffffb40a5c7950 */ /* 0x000fea0003c3ffff */
.L_x_724:
        /* <DEDUP_REMOVED lines=15> */
.L_x_6395:


//--------------------- .text._ZN2at4cuda17kernelHistogram1DIsslLi1ELi2ELin1ELNS0_23CUDAHistogramMemoryTypeE0EZNS0_21CUDA_tensor_histogramIssLb0EEEbNS_6TensorES4_S4_lNS_14AccumulateTypeIT0_Lb1EE4typeES8_NS0_13TensorArgTypeES9_S9_EUllE_EEvNS0_6detail10TensorInfoIT_T1_EESF_NSC_IKS6_SE_EElS8_S8_SE_T6_ --------------------------
	.section	.text._ZN2at4cuda17kernelHistogram1DIsslLi1ELi2ELin1ELNS0_23CUDAHistogramMemoryTypeE0EZNS0_21CUDA_tensor_histogramIssLb0EEEbNS_6TensorES4_S4_lNS_14AccumulateTypeIT0_Lb1EE4typeES8_NS0_13TensorArgTypeES9_S9_EUllE_EEvNS0_6detail10TensorInfoIT_T1_EESF_NSC_IKS6_SE_EElS8_S8_SE_T6_,"ax",@progbits
	.align	128
        .global         _ZN2at4cuda17kernelHistogram1DIsslLi1ELi2ELin1ELNS0_23CUDAHistogramMemoryTypeE0EZNS0_21CUDA_tensor_histogramIssLb0EEEbNS_6TensorES4_S4_lNS_14AccumulateTypeIT0_Lb1EE4typeES8_NS0_13TensorArgTypeES9_S9_EUllE_EEvNS0_6detail10TensorInfoIT_T1_EESF_NSC_IKS6_SE_EElS8_S8_SE_T6_
        .type           _ZN2at4cuda17kernelHistogram1DIsslLi1ELi2ELin1ELNS0_23CUDAHistogramMemoryTypeE0EZNS0_21CUDA_tensor_histogramIssLb0EEEbNS_6TensorES4_S4_lNS_14AccumulateTypeIT0_Lb1EE4typeES8_NS0_13TensorArgTypeES9_S9_EUllE_EEvNS0_6detail10TensorInfoIT_T1_EESF_NSC_IKS6_SE_EElS8_S8_SE_T6_,@function
        .size           _ZN2at4cuda17kernelHistogram1DIsslLi1ELi2ELin1ELNS0_23CUDAHistogramMemoryTypeE0EZNS0_21CUDA_tensor_histogramIssLb0EEEbNS_6TensorES4_S4_lNS_14AccumulateTypeIT0_Lb1EE4typeES8_NS0_13TensorArgTypeES9_S9_EUllE_EEvNS0_6detail10TensorInfoIT_T1_EESF_NSC_IKS6_SE_EElS8_S8_SE_T6_,(.L_x_6397 - _ZN2at4cuda17kernelHistogram1DIsslLi1ELi2ELin1ELNS0_23CUDAHistogramMemoryTypeE0EZNS0_21CUDA_tensor_histogramIssLb0EEEbNS_6TensorES4_S4_lNS_14AccumulateTypeIT0_Lb1EE4typeES8_NS0_13TensorArgTypeES9_S9_EUllE_EEvNS0_6detail10TensorInfoIT_T1_EESF_NSC_IKS6_SE_EElS8_S8_SE_T6_)
        .other          _ZN2at4cuda17kernelHistogram1DIsslLi1ELi2ELin1ELNS0_23CUDAHistogramMemoryTypeE0EZNS0_21CUDA_tensor_histogramIssLb0EEEbNS_6TensorES4_S4_lNS_14AccumulateTypeIT0_Lb1EE4typeES8_NS0_13TensorArgTypeES9_S9_EUllE_EEvNS0_6detail10TensorInfoIT_T1_EESF_NSC_IKS6_SE_EElS8_S8_SE_T6_,@"STO_CUDA_ENTRY STV_DEFAULT"
_ZN2at4cuda17kernelHistogram1DIsslLi1ELi2ELin1ELNS0_23CUDAHistogramMemoryTypeE0EZNS0_21CUDA_tensor_histogramIssLb0EEEbNS_6TensorES4_S4_lNS_14AccumulateTypeIT0_Lb1EE4typeES8_NS0_13TensorArgTypeES9_S9_EUllE_EEvNS0_6detail10TensorInfoIT_T1_EESF_NSC_IKS6_SE_EElS8_S8_SE_T6_:
.text._ZN2at4cuda17kernelHistogram1DIsslLi1ELi2ELin1ELNS0_23CUDAHistogramMemoryTypeE0EZNS0_21CUDA_tensor_histogramIssLb0EEEbNS_6TensorES4_S4_lNS_14AccumulateTypeIT0_Lb1EE4typeES8_NS0_13TensorArgTypeES9_S9_EUllE_EEvNS0_6detail10TensorInfoIT_T1_EESF_NSC_IKS6_SE_EElS8_S8_SE_T6_:
        /* <DEDUP_REMOVED lines=44> */
.L_x_728:
[----:B------:R-:W-:-:S07]  /*02c0*/  MOV R4, 0x2e0 ;  /* 0x000002e000047802 */ /* 0x000fce0000000f00 */
[----:B------:R-:W-:Y:S05]  /*02d0*/  CALL.REL.NOINC `($__internal_21_$__cuda_sm20_div_u64) ;  /* 0x0000005000107944 */ /* 0x000fea0003c00000 */
[----:B------:R-:W-:Y:S01]  /*02e0*/  IMAD.MOV.U32 R4, RZ, RZ, R3 ;  /* 0x000000ffff047224 */ /* 0x000fe200078e0003 */
[----:B------:R-:W-:-:S07]  /*02f0*/  MOV R5, R6 ;  /* 0x0000000600057202 */ /* 0x000fce0000000f00 */
.L_x_729:
[----:B------:R-:W-:Y:S05]  /*0300*/  BSYNC.RECONVERGENT B1 ;  /* 0x0000000000017941 */ /* 0x000fea0003800200 */
.L_x_727:
        /* <DEDUP_REMOVED lines=19> */
.L_x_732:
        /* <DEDUP_REMOVED lines=9> */
.L_x_731:
[----:B------:R-:W-:Y:S05]  /*04d0*/  BSYNC.RECONVERGENT B1 ;  /* 0x0000000000017941 */ /* 0x000fea0003800200 */
.L_x_730:
[----:B------:R-:W-:Y:S05]  /*04e0*/  @!P1 BRA `(.L_x_726) ;  /* 0x0000000000409947 */ /* 0x000fea0003800000 */
[----:B------:R-:W0:Y:S01]  /*04f0*/  S2R R3, SR_CgaCtaId ;  /* 0x0000000000037919 */ /* 0x000e220000008800 */
[----:B------:R-:W-:-:S04]  /*0500*/  MOV R2, 0x400 ;  /* 0x0000040000027802 */ /* 0x000fc80000000f00 */
[----:B0-----:R-:W-:-:S07]  /*0510*/  LEA R4, R3, R2, 0x18 ;  /* 0x0000000203047211 */ /* 0x001fce00078ec0ff */
.L_x_733:
        /* <DEDUP_REMOVED lines=13> */
.L_x_726:
[----:B------:R-:W-:Y:S05]  /*05f0*/  BSYNC.RECONVERGENT B0 ;  /* 0x0000000000007941 */ /* 0x000fea0003800200 */
.L_x_725:
        /* <DEDUP_REMOVED lines=19> */
.L_x_742:
[----:B0-----:R-:W0:Y:S01]  /*0730*/  LDCU.64 UR4, c[0x0][0x790] ;  /* 0x0000f200ff0477ac */ /* 0x001e220008000a00 */
[----:B------:R-:W1:Y:S01]  /*0740*/  LDC.64 R6, c[0x0][0x868] ;  /* 0x00021a00ff067b82 */ /* 0x000e620000000a00 */
[----:B------:R-:W2:Y:S01]  /*0750*/  LDCU.64 UR6, c[0x0][0x6c0] ;  /* 0x0000d800ff0677ac */ /* 0x000ea20008000a00 */
[----:B0-----:R-:W-:Y:S02]  /*0760*/  IMAD R5, R27, UR4, RZ ;  /* 0x000000041b057c24 */ /* 0x001fe4000f8e02ff */
[----:B------:R-:W-:-:S04]  /*0770*/  IMAD.WIDE.U32 R2, R26, UR4, RZ ;  /* 0x000000041a027c25 */ /* 0x000fc8000f8e00ff */
[----:B------:R-:W-:Y:S01]  /*0780*/  IMAD R5, R26, UR5, R5 ;  /* 0x000000051a057c24 */ /* 0x000fe2000f8e0205 */
[----:B--2---:R-:W-:Y:S01]  /*0790*/  LEA R4, P0, R2, UR6, 0x1 ;  /* 0x0000000602047c11 */ /* 0x004fe2000f8008ff */
[----:B------:R-:W0:Y:S03]  /*07a0*/  LDCU.64 UR4, c[0x0][0x870] ;  /* 0x00010e00ff0477ac */ /* 0x000e260008000a00 */
[----:B------:R-:W-:-:S04]  /*07b0*/  IADD3 R3, PT, PT, R3, R5, RZ ;  /* 0x0000000503037210 */ /* 0x000fc80007ffe0ff */
        /* <DEDUP_REMOVED lines=40> */
.L_x_739:
[----:B------:R-:W-:Y:S01]  /*0a40*/  IMAD.MOV.U32 R4, RZ, RZ, R23 ;  /* 0x000000ffff047224 */ /* 0x000fe200078e0017 */
[----:B------:R-:W-:Y:S02]  /*0a50*/  MOV R3, R31 ;  /* 0x0000001f00037202 */ /* 0x000fe40000000f00 */
[----:B------:R-:W-:-:S07]  /*0a60*/  MOV R2, 0xa80 ;  /* 0x00000a8000027802 */ /* 0x000fce0000000f00 */
[----:B------:R-:W-:Y:S05]  /*0a70*/  CALL.REL.NOINC `($__internal_20_$__cuda_sm20_div_s64) ;  /* 0x0000004000d87944 */ /* 0x000fea0003c00000 */
[----:B------:R-:W-:-:S07]  /*0a80*/  IMAD.MOV.U32 R0, RZ, RZ, R4 ;  /* 0x000000ffff007224 */ /* 0x000fce00078e0004 */
.L_x_740:
[----:B------:R-:W-:Y:S05]  /*0a90*/  BSYNC.RECONVERGENT B1 ;  /* 0x0000000000017941 */ /* 0x000fea0003800200 */
.L_x_738:
[----:B------:R-:W0:Y:S01]  /*0aa0*/  LDCU.64 UR4, c[0x0][0x950] ;  /* 0x00012a00ff0477ac */ /* 0x000e220008000a00 */
[----:B------:R-:W1:Y:S01]  /*0ab0*/  LDCU.64 UR6, c[0x0][0x880] ;  /* 0x00011000ff0677ac */ /* 0x000e620008000a00 */
[----:B------:R-:W2:Y:S01]  /*0ac0*/  LDCU.64 UR10, c[0x0][0x860] ;  /* 0x00010c00ff0a77ac */ /* 0x000ea20008000a00 */
[----:B0-----:R-:W-:Y:S02]  /*0ad0*/  IMAD R5, R27, UR4, RZ ;  /* 0x000000041b057c24 */ /* 0x001fe4000f8e02ff */
[----:B------:R-:W-:-:S04]  /*0ae0*/  IMAD.WIDE.U32 R2, R26, UR4, RZ ;  /* 0x000000041a027c25 */ /* 0x000fc8000f8e00ff */
[----:B------:R-:W-:Y:S01]  /*0af0*/  IMAD R5, R26, UR5, R5 ;  /* 0x000000051a057c24 */ /* 0x000fe2000f8e0205 */
[----:B------:R-:W0:Y:S01]  /*0b00*/  S2UR UR5, SR_CgaCtaId ;  /* 0x00000000000579c3 */ /* 0x000e220000008800 */
[----:B-1----:R-:W-:Y:S02]  /*0b10*/  LEA R4, P0, R2, UR6, 0x1 ;  /* 0x0000000602047c11 */ /* 0x002fe4000f8008ff */
[----:B------:R-:W-:-:S05]  /*0b20*/  IMAD.IADD R3, R3, 0x1, R5 ;  /* 0x0000000103037824 */ /* 0x000fca00078e0205 */
[----:B------:R-:W1:Y:S01]  /*0b30*/  S2UR UR6, SR_SWINHI ;  /* 0x00000000000679c3 */ /* 0x000e620000002f00 */
[----:B------:R-:W-:Y:S02]  /*0b40*/  LEA.HI.X R5, R2, UR7, R3, 0x1, P0 ;  /* 0x0000000702057c11 */ /* 0x000fe400080f0c03 */
[----:B------:R-:W-:Y:S02]  /*0b50*/  SHF.R.S32.HI R2, RZ, 0x1f, R0 ;  /* 0x0000001fff027819 */ /* 0x000fe40000011400 */
[----:B--2---:R-:W-:Y:S01]  /*0b60*/  ISETP.NE.U32.AND P0, PT, R0, UR10, PT ;  /* 0x0000000a00007c0c */ /* 0x004fe2000bf05070 */
[----:B------:R-:W-:Y:S01]  /*0b70*/  UMOV UR4, 0x400 ;  /* 0x0000040000047882 */ /* 0x000fe20000000000 */
[----:B------:R2:W5:Y:S02]  /*0b80*/  LDG.E.S16 R7, desc[UR8][R4.64] ;  /* 0x0000000804077981 */ /* 0x000564000c1e1700 */
[----:B------:R-:W-:-:S04]  /*0b90*/  ISETP.NE.AND.EX P0, PT, R2, UR11, PT, P0 ;  /* 0x0000000b02007c0c */ /* 0x000fc8000bf05300 */
[----:B------:R-:W-:Y:S01]  /*0ba0*/  SEL R3, RZ, 0xffffffff, P0 ;  /* 0xffffffffff037807 */ /* 0x000fe20000000000 */
[----:B0-----:R-:W-:-:S03]  /*0bb0*/  ULEA UR7, UR5, UR4, 0x18 ;  /* 0x0000000405077291 */ /* 0x001fc6000f8ec0ff */
[----:B------:R-:W-:-:S04]  /*0bc0*/  IADD3 R0, PT, PT, R0, R3, RZ ;  /* 0x0000000300007210 */ /* 0x000fc80007ffe0ff */
[----:B------:R-:W-:Y:S01]  /*0bd0*/  UMOV UR4, UR7 ;  /* 0x0000000700047c82 */ /* 0x000fe20008000000 */
[----:B-1----:R-:W-:Y:S01]  /*0be0*/  UMOV UR5, UR6 ;  /* 0x0000000600057c82 */ /* 0x002fe20008000000 */
[C---:B------:R-:W-:Y:S02]  /*0bf0*/  LEA R3, R0.reuse, UR4, 0x1 ;  /* 0x0000000400037c11 */ /* 0x040fe4000f8e08ff */
[----:B------:R-:W-:Y:S02]  /*0c00*/  LEA R0, R0, UR7, 0x1 ;  /* 0x0000000700007c11 */ /* 0x000fe4000f8e08ff */
[----:B------:R-:W-:-:S04]  /*0c10*/  LOP3.LUT R3, R3, 0x2, RZ, 0xc0, !PT ;  /* 0x0000000203037812 */ /* 0x000fc800078ec0ff */
[C---:B------:R-:W-:Y:S01]  /*0c20*/  ISETP.NE.U32.AND P0, PT, R3.reuse, RZ, PT ;  /* 0x000000ff0300720c */ /* 0x040fe20003f05070 */
[----:B--2---:R-:W-:Y:S02]  /*0c30*/  IMAD.IADD R4, R0, 0x1, -R3 ;  /* 0x0000000100047824 */ /* 0x004fe400078e0a03 */
[----:B------:R-:W-:Y:S01]  /*0c40*/  IMAD.SHL.U32 R9, R3, 0x8, RZ ;  /* 0x0000000803097824 */ /* 0x000fe200078e00ff */
[----:B------:R-:W-:Y:S02]  /*0c50*/  ISETP.NE.AND.EX P0, PT, RZ, RZ, PT, P0 ;  /* 0x000000ffff00720c */ /* 0x000fe40003f05300 */
[----:B------:R0:W1:Y:S11]  /*0c60*/  LDS R2, [R4] ;  /* 0x0000000004027984 */ /* 0x0000760000000800 */
.L_x_741:
[----:B-1----:R-:W-:Y:S01]  /*0c70*/  SHF.R.U32.HI R0, RZ, R9, R2 ;  /* 0x00000009ff007219 */ /* 0x002fe20000011602 */
[----:B------:R-:W-:Y:S05]  /*0c80*/  YIELD ;  /* 0x0000000000007946 */ /* 0x000fea0003800000 */
[----:B------:R-:W-:Y:S02]  /*0c90*/  PRMT R0, R0, 0x9910, RZ ;  /* 0x0000991000007816 */ /* 0x000fe400000000ff */
[----:B------:R-:W-:Y:S02]  /*0ca0*/  @P0 LOP3.LUT R3, R2, 0xffff, RZ, 0xc0, !PT ;  /* 0x0000ffff02030812 */ /* 0x000fe400078ec0ff */
[----:B-----5:R-:W-:-:S04]  /*0cb0*/  IADD3 R0, PT, PT, R7, R0, RZ ;  /* 0x0000000007007210 */ /* 0x020fc80007ffe0ff */
[C---:B------:R-:W-:Y:S01]  /*0cc0*/  @!P0 LOP3.LUT R5, R0.reuse, 0xffff, RZ, 0xc0, !PT ;  /* 0x0000ffff00058812 */ /* 0x040fe200078ec0ff */
[----:B------:R-:W-:-:S03]  /*0cd0*/  @P0 IMAD R3, R0, 0x10000, R3 ;  /* 0x0001000000030824 */ /* 0x000fc600078e0203 */
[----:B------:R-:W-:-:S06]  /*0ce0*/  @!P0 LOP3.LUT R3, R5, 0xffff0000, R2, 0xf8, !PT ;  /* 0xffff000005038812 */ /* 0x000fcc00078ef802 */
[----:B------:R-:W1:Y:S02]  /*0cf0*/  ATOMS.CAS R3, [R4], R2, R3 ;  /* 0x000000020403738d */ /* 0x000e640000000003 */
[----:B-1----:R-:W-:Y:S01]  /*0d00*/  ISETP.NE.AND P1, PT, R2, R3, PT ;  /* 0x000000030200720c */ /* 0x002fe20003f25270 */
[----:B------:R-:W-:-:S12]  /*0d10*/  IMAD.MOV.U32 R2, RZ, RZ, R3 ;  /* 0x000000ffff027224 */ /* 0x000fd800078e0003 */
[----:B------:R-:W-:Y:S05]  /*0d20*/  @P1 BRA `(.L_x_741) ;  /* 0xfffffffc00d01947 */ /* 0x000fea000383ffff */
.L_x_737:
[----:B------:R-:W-:Y:S05]  /*0d30*/  BSYNC B0 ;  /* 0x0000000000007941 */ /* 0x000fea0003800000 */
.L_x_736:
[----:B------:R-:W1:Y:S01]  /*0d40*/  LDCU.64 UR4, c[0x0][0x878] ;  /* 0x00010f00ff0477ac */ /* 0x000e620008000a00 */
[----:B------:R-:W-:-:S04]  /*0d50*/  IADD3 R26, P0, PT, R32, R26, RZ ;  /* 0x0000001a201a7210 */ /* 0x000fc80007f1e0ff */
[----:B------:R-:W-:Y:S02]  /*0d60*/  IADD3.X R27, PT, PT, RZ, R27, RZ, P0, !PT ;  /* 0x0000001bff1b7210 */ /* 0x000fe400007fe4ff */
[----:B-1----:R-:W-:-:S04]  /*0d70*/  ISETP.GE.U32.AND P0, PT, R26, UR4, PT ;  /* 0x000000041a007c0c */ /* 0x002fc8000bf06070 */
[----:B------:R-:W-:-:S13]  /*0d80*/  ISETP.GE.AND.EX P0, PT, R27, UR5, PT, P0 ;  /* 0x000000051b007c0c */ /* 0x000fda000bf06300 */
[----:B------:R-:W-:Y:S05]  /*0d90*/  @!P0 BRA `(.L_x_742) ;  /* 0xfffffff800648947 */ /* 0x000fea000383ffff */
[----:B------:R-:W-:Y:S05]  /*0da0*/  BRA `(.L_x_734) ;  /* 0x0000003c004c7947 */ /* 0x000fea0003800000 */
.L_x_735:
[C---:B------:R-:W-:Y:S02]  /*0db0*/  VIADD R29, R35.reuse, 0xffffffff ;  /* 0xffffffff231d7836 */ /* 0x040fe40000000000 */
[C---:B------:R-:W-:Y:S01]  /*0dc0*/  VIADD R36, R35.reuse, 0xfffffffc ;  /* 0xfffffffc23247836 */ /* 0x040fe20000000000 */
[----:B------:R-:W-:Y:S02]  /*0dd0*/  IADD3 R35, PT, PT, R35, -0x2, RZ ;  /* 0xfffffffe23237810 */ /* 0x000fe40007ffe0ff */
[----:B------:R-:W-:-:S05]  /*0de0*/  LOP3.LUT R34, R29, 0xfffffff8, RZ, 0xc0, !PT ;  /* 0xfffffff81d227812 */ /* 0x000fca00078ec0ff */
[----:B------:R-:W-:-:S07]  /*0df0*/  IMAD.MOV R34, RZ, RZ, -R34 ;  /* 0x000000ffff227224 */ /* 0x000fce00078e0a22 */
.L_x_801:
[----:B0-----:R-:W0:Y:S01]  /*0e00*/  LDCU UR4, c[0x0][0x858] ;  /* 0x00010b00ff0477ac */ /* 0x001e220008000800 */
[----:B------:R-:W-:Y:S02]  /*0e10*/  ISETP.GE.U32.AND P0, PT, R35, 0x7, PT ;  /* 0x000000072300780c */ /* 0x000fe40003f06070 */
[----:B------:R-:W-:Y:S01]  /*0e20*/  CS2R R16, SRZ ;  /* 0x0000000000107805 */ /* 0x000fe2000001ff00 */
[----:B------:R-:W-:Y:S01]  /*0e30*/  IMAD.MOV.U32 R12, RZ, RZ, R26 ;  /* 0x000000ffff0c7224 */ /* 0x000fe200078e001a */
[----:B------:R-:W-:Y:S01]  /*0e40*/  MOV R5, R27 ;  /* 0x0000001b00057202 */ /* 0x000fe20000000f00 */
[----:B0-----:R-:W-:-:S08]  /*0e50*/  IMAD.U32 R0, RZ, RZ, UR4 ;  /* 0x00000004ff007e24 */ /* 0x001fd0000f8e00ff */
[----:B------:R-:W-:Y:S05]  /*0e60*/  @!P0 BRA `(.L_x_743) ;  /* 0x0000001c00088947 */ /* 0x000fea0003800000 */
[----:B------:R-:W-:Y:S01]  /*0e70*/  BSSY.RECONVERGENT B0, `(.L_x_744) ;  /* 0x00001c0000007945 */ /* 0x000fe20003800200 */
[----:B------:R-:W-:Y:S01]  /*0e80*/  IMAD.MOV.U32 R25, RZ, RZ, R34 ;  /* 0x000000ffff197224 */ /* 0x000fe200078e0022 */
[----:B------:R-:W-:-:S07]  /*0e90*/  MOV R0, R36 ;  /* 0x0000002400007202 */ /* 0x000fce0000000f00 */
.L_x_769:
        /* <DEDUP_REMOVED lines=34> */
.L_x_746:
[----:B------:R-:W-:Y:S01]  /*10c0*/  IMAD.MOV.U32 R6, RZ, RZ, R12 ;  /* 0x000000ffff067224 */ /* 0x000fe200078e000c */
[----:B------:R-:W-:Y:S01]  /*10d0*/  MOV R4, R10 ;  /* 0x0000000a00047202 */ /* 0x000fe20000000f00 */
[----:B------:R-:W-:Y:S01]  /*10e0*/  IMAD.MOV.U32 R3, RZ, RZ, R11 ;  /* 0x000000ffff037224 */ /* 0x000fe200078e000b */
[----:B------:R-:W-:-:S07]  /*10f0*/  MOV R2, 0x1110 ;  /* 0x0000111000027802 */ /* 0x000fce0000000f00 */
[----:B------:R-:W-:Y:S05]  /*1100*/  CALL.REL.NOINC `($__internal_20_$__cuda_sm20_div_s64) ;  /* 0x0000003c00347944 */ /* 0x000fea0003c00000 */
        /* <DEDUP_REMOVED lines=9> */
[----:B------:R-:W-:-:S07]  /*11a0*/  IMAD.IADD R5, R7, 0x1, R9 ;  /* 0x0000000107057824 */ /* 0x000fce00078e0209 */
.L_x_747:
[----:B------:R-:W-:Y:S05]  /*11b0*/  BSYNC.RECONVERGENT B1 ;  /* 0x0000000000017941 */ /* 0x000fea0003800200 */
.L_x_745:
        /* <DEDUP_REMOVED lines=40> */
.L_x_749:
[----:B------:R-:W-:Y:S01]  /*1440*/  MOV R6, R10 ;  /* 0x0000000a00067202 */ /* 0x000fe20000000f00 */
[----:B------:R-:W-:Y:S01]  /*1450*/  IMAD.MOV.U32 R5, RZ, RZ, R11 ;  /* 0x000000ffff057224 */ /* 0x000fe200078e000b */
[----:B------:R-:W-:Y:S01]  /*1460*/  MOV R3, R13 ;  /* 0x0000000d00037202 */ /* 0x000fe20000000f00 */
[----:B------:R-:W-:Y:S01]  /*1470*/  IMAD.MOV.U32 R4, RZ, RZ, R12 ;  /* 0x000000ffff047224 */ /* 0x000fe200078e000c */
[----:B------:R-:W-:-:S07]  /*1480*/  MOV R2, 0x14a0 ;  /* 0x000014a000027802 */ /* 0x000fce0000000f00 */
[----:B------:R-:W-:Y:S05]  /*1490*/  CALL.REL.NOINC `($__internal_20_$__cuda_sm20_div_s64) ;  /* 0x0000003800507944 */ /* 0x000fea0003c00000 */
        /* <DEDUP_REMOVED lines=10> */
.L_x_750:
[----:B------:R-:W-:Y:S05]  /*1540*/  BSYNC.RECONVERGENT B1 ;  /* 0x0000000000017941 */ /* 0x000fea0003800200 */
.L_x_748:
        /* <DEDUP_REMOVED lines=38> */
.L_x_752:
        /* <DEDUP_REMOVED lines=16> */
.L_x_753:
[----:B------:R-:W-:Y:S05]  /*18b0*/  BSYNC.RECONVERGENT B1 ;  /* 0x0000000000017941 */ /* 0x000fea0003800200 */
.L_x_751:
        /* <DEDUP_REMOVED lines=37> */
.L_x_755:
[----:B------:R-:W-:Y:S01]  /*1b10*/  IMAD.MOV.U32 R6, RZ, RZ, R10 ;  /* 0x000000ffff067224 */ /* 0x000fe200078e000a */
[----:B------:R-:W-:Y:S01]  /*1b20*/  MOV R5, R11 ;  /* 0x0000000b00057202 */ /* 0x000fe20000000f00 */
[----:B------:R-:W-:Y:S01]  /*1b30*/  IMAD.MOV.U32 R4, RZ, RZ, R12 ;  /* 0x000000ffff047224 */ /* 0x000fe200078e000c */
[----:B------:R-:W-:Y:S01]  /*1b40*/  MOV R2, 0x1b70 ;  /* 0x00001b7000027802 */ /* 0x000fe20000000f00 */
[----:B------:R-:W-:-:S07]  /*1b50*/  IMAD.MOV.U32 R3, RZ, RZ, R13 ;  /* 0x000000ffff037224 */ /* 0x000fce00078e000d */
[----:B------:R-:W-:Y:S05]  /*1b60*/  CALL.REL.NOINC `($__internal_20_$__cuda_sm20_div_s64) ;  /* 0x00000030009c7944 */ /* 0x000fea0003c00000 */
        /* <DEDUP_REMOVED lines=10> */
.L_x_756:
[----:B------:R-:W-:Y:S05]  /*1c10*/  BSYNC.RECONVERGENT B1 ;  /* 0x0000000000017941 */ /* 0x000fea0003800200 */
.L_x_754:
        /* <DEDUP_REMOVED lines=38> */
.L_x_758:
        /* <DEDUP_REMOVED lines=16> */
.L_x_759:
[----:B------:R-:W-:Y:S05]  /*1f80*/  BSYNC.RECONVERGENT B1 ;  /* 0x0000000000017941 */ /* 0x000fea0003800200 */
.L_x_757:
        /* <DEDUP_REMOVED lines=38> */
.L_x_761:
        /* <DEDUP_REMOVED lines=16> */
.L_x_762:
[----:B------:R-:W-:Y:S05]  /*22f0*/  BSYNC.RECONVERGENT B1 ;  /* 0x0000000000017941 */ /* 0x000fea0003800200 */
.L_x_760:
        /* <DEDUP_REMOVED lines=38> */
.L_x_764:
        /* <DEDUP_REMOVED lines=16> */
.L_x_765:
[----:B------:R-:W-:Y:S05]  /*2660*/  BSYNC.RECONVERGENT B1 ;  /* 0x0000000000017941 */ /* 0x000fea0003800200 */
.L_x_763:
        /* <DEDUP_REMOVED lines=38> */
.L_x_767:
        /* <DEDUP_REMOVED lines=10> */
[----:B------:R-:W-:-:S04]  /*2970*/  IMAD.WIDE.U32 R6, R12, R9, R6 ;  /* 0x000000090c067225 */ /* 0x000fc800078e0006 */
[----:B------:R-:W-:Y:S01]  /*2980*/  IMAD R5, R5, R12, RZ ;  /* 0x0000000c05057224 */ /* 0x000fe200078e02ff */
[----:B------:R-:W-:-:S03]  /*2990*/  MOV R12, R4 ;  /* 0x00000004000c7202 */ /* 0x000fc60000000f00 */
[----:B------:R-:W-:-:S04]  /*29a0*/  IMAD R5, R13, R9, R5 ;  /* 0x000000090d057224 */ /* 0x000fc800078e0205 */
[----:B------:R-:W-:Y:S02]  /*29b0*/  IMAD.IADD R9, R7, 0x1, R5 ;  /* 0x0000000107097824 */ /* 0x000fe400078e0205 */
[----:B------:R-:W-:-:S07]  /*29c0*/  IMAD.MOV.U32 R5, RZ, RZ, R3 ;  /* 0x000000ffff057224 */ /* 0x000fce00078e0003 */
.L_x_768:
[----:B------:R-:W-:Y:S05]  /*29d0*/  BSYNC.RECONVERGENT B1 ;  /* 0x0000000000017941 */ /* 0x000fea0003800200 */
.L_x_766:
[----:B------:R0:W1:Y:S01]  /*29e0*/  LDC.64 R2, c[0x0][R20+0x450] ;  /* 0x0001140014027b82 */ /* 0x0000620000000a00 */
[----:B------:R-:W-:Y:S01]  /*29f0*/  VIADD R0, R0, 0xfffffff8 ;  /* 0xfffffff800007836 */ /* 0x000fe20000000000 */
[----:B0-----:R-:W-:Y:S01]  /*2a00*/  MOV R20, R16 ;  /* 0x0000001000147202 */ /* 0x001fe20000000f00 */
[----:B-1----:R-:W-:-:S04]  /*2a10*/  IMAD R3, R3, R6, RZ ;  /* 0x0000000603037224 */ /* 0x002fc800078e02ff */
[----:B------:R-:W-:-:S04]  /*2a20*/  IMAD.WIDE.U32 R6, R2, R6, R20 ;  /* 0x0000000602067225 */ /* 0x000fc800078e0014 */
[----:B------:R-:W-:Y:S02]  /*2a30*/  IMAD R3, R2, R9, R3 ;  /* 0x0000000902037224 */ /* 0x000fe400078e0203 */
[----:B------:R-:W-:-:S03]  /*2a40*/  IMAD.MOV.U32 R17, RZ, RZ, R6 ;  /* 0x000000ffff117224 */ /* 0x000fc600078e0006 */
[----:B------:R-:W-:Y:S01]  /*2a50*/  IADD3 R16, PT, PT, R7, R3, RZ ;  /* 0x0000000307107210 */ /* 0x000fe20007ffe0ff */
[----:B------:R-:W-:Y:S06]  /*2a60*/  @P2 BRA `(.L_x_769) ;  /* 0xffffffe4000c2947 */ /* 0x000fec000383ffff */
[----:B------:R-:W-:Y:S05]  /*2a70*/  BSYNC.RECONVERGENT B0 ;  /* 0x0000000000007941 */ /* 0x000fea0003800200 */
.L_x_744:
[----:B------:R-:W-:-:S07]  /*2a80*/  VIADD R0, R0, 0x4 ;  /* 0x0000000400007836 */ /* 0x000fce0000000000 */
.L_x_743:
        /* <DEDUP_REMOVED lines=41> */
.L_x_774:
        /* <DEDUP_REMOVED lines=15> */
.L_x_775:
[----:B------:R-:W-:Y:S05]  /*2e10*/  BSYNC.RECONVERGENT B1 ;  /* 0x0000000000017941 */ /* 0x000fea0003800200 */
.L_x_773:
        /* <DEDUP_REMOVED lines=40> */
.L_x_777:
        /* <DEDUP_REMOVED lines=16> */
.L_x_778:
[----:B------:R-:W-:Y:S05]  /*31a0*/  BSYNC.RECONVERGENT B1 ;  /* 0x0000000000017941 */ /* 0x000fea0003800200 */
.L_x_776:
        /* <DEDUP_REMOVED lines=17> */
[----:B------:R-:W-:-:S05]  /*32c0*/  HFMA2 R11, -RZ, RZ, 0, 0 ;  /* 0x00000000ff0b7431 */ /* 0x000fca00000001ff */
        /* <DEDUP_REMOVED lines=20> */
.L_x_780:
[----:B------:R-:W-:Y:S01]  /*3410*/  IMAD.MOV.U32 R6, RZ, RZ, R10 ;  /* 0x000000ffff067224 */ /* 0x000fe200078e000a */
[----:B------:R-:W-:Y:S01]  /*3420*/  MOV R5, R11 ;  /* 0x0000000b00057202 */ /* 0x000fe20000000f00 */
[----:B------:R-:W-:Y:S01]  /*3430*/  IMAD.MOV.U32 R4, RZ, RZ, R12 ;  /* 0x000000ffff047224 */ /* 0x000fe200078e000c */
[----:B------:R-:W-:Y:S02]  /*3440*/  MOV R3, R13 ;  /* 0x0000000d00037202 */ /* 0x000fe40000000f00 */
        /* <DEDUP_REMOVED lines=12> */
.L_x_781:
[----:B------:R-:W-:Y:S05]  /*3510*/  BSYNC.RECONVERGENT B1 ;  /* 0x0000000000017941 */ /* 0x000fea0003800200 */
.L_x_779:
        /* <DEDUP_REMOVED lines=38> */
.L_x_783:
        /* <DEDUP_REMOVED lines=16> */
.L_x_784:
[----:B------:R-:W-:Y:S05]  /*3880*/  BSYNC.RECONVERGENT B1 ;  /* 0x0000000000017941 */ /* 0x000fea0003800200 */
.L_x_782:
[----:B------:R0:W1:Y:S02]  /*3890*/  LDC.64 R2, c[0x0][R20+0x450] ;  /* 0x0001140014027b82 */ /* 0x0000640000000a00 */
[----:B0-----:R-:W-:Y:S02]  /*38a0*/  IMAD.MOV.U32 R20, RZ, RZ, R16 ;  /* 0x000000ffff147224 */ /* 0x001fe400078e0010 */
[-C--:B-1----:R-:W-:Y:S02]  /*38b0*/  IMAD R3, R3, R6.reuse, RZ ;  /* 0x0000000603037224 */ /* 0x082fe400078e02ff */
[----:B------:R-:W-:-:S04]  /*38c0*/  IMAD.WIDE.U32 R6, R2, R6, R20 ;  /* 0x0000000602067225 */ /* 0x000fc800078e0014 */
[----:B------:R-:W-:Y:S01]  /*38d0*/  IMAD R3, R2, R9, R3 ;  /* 0x0000000902037224 */ /* 0x000fe200078e0203 */
[----:B------:R-:W-:-:S03]  /*38e0*/  MOV R17, R6 ;  /* 0x0000000600117202 */ /* 0x000fc60000000f00 */
[----:B------:R-:W-:-:S07]  /*38f0*/  IMAD.IADD R16, R7, 0x1, R3 ;  /* 0x0000000107107824 */ /* 0x000fce00078e0203 */
.L_x_772:
        /* <DEDUP_REMOVED lines=40> */
.L_x_787:
[----:B------:R-:W-:Y:S01]  /*3b80*/  IMAD.MOV.U32 R6, RZ, RZ, R12 ;  /* 0x000000ffff067224 */ /* 0x000fe200078e000c */
[----:B------:R-:W-:Y:S01]  /*3b90*/  MOV R4, R10 ;  /* 0x0000000a00047202 */ /* 0x000fe20000000f00 */
[----:B------:R-:W-:Y:S01]  /*3ba0*/  IMAD.MOV.U32 R3, RZ, RZ, R11 ;  /* 0x000000ffff037224 */ /* 0x000fe200078e000b */
[----:B------:R-:W-:-:S07]  /*3bb0*/  MOV R2, 0x3bd0 ;  /* 0x00003bd000027802 */ /* 0x000fce0000000f00 */
[----:B------:R-:W-:Y:S05]  /*3bc0*/  CALL.REL.NOINC `($__internal_20_$__cuda_sm20_div_s64) ;  /* 0x0000001000847944 */ /* 0x000fea0003c00000 */
        /* <DEDUP_REMOVED lines=10> */
.L_x_788:
[----:B------:R-:W-:Y:S05]  /*3c70*/  BSYNC.RECONVERGENT B1 ;  /* 0x0000000000017941 */ /* 0x000fea0003800200 */
.L_x_786:
        /* <DEDUP_REMOVED lines=40> */
.L_x_790:
        /* <DEDUP_REMOVED lines=16> */
.L_x_791:
[----:B------:R-:W-:Y:S05]  /*4000*/  BSYNC.RECONVERGENT B1 ;  /* 0x0000000000017941 */ /* 0x000fea0003800200 */
.L_x_789:
[----:B------:R0:W1:Y:S02]  /*4010*/  LDC.64 R2, c[0x0][R20+0x450] ;  /* 0x0001140014027b82 */ /* 0x0000640000000a00 */
[----:B0-----:R-:W-:Y:S02]  /*4020*/  IMAD.MOV.U32 R20, RZ, RZ, R16 ;  /* 0x000000ffff147224 */ /* 0x001fe400078e0010 */
[-C--:B-1----:R-:W-:Y:S02]  /*4030*/  IMAD R3, R3, R6.reuse, RZ ;  /* 0x0000000603037224 */ /* 0x082fe400078e02ff */
[----:B------:R-:W-:-:S04]  /*4040*/  IMAD.WIDE.U32 R6, R2, R6, R20 ;  /* 0x0000000602067225 */ /* 0x000fc800078e0014 */
[----:B------:R-:W-:Y:S01]  /*4050*/  IMAD R3, R2, R9, R3 ;  /* 0x0000000902037224 */ /* 0x000fe200078e0203 */
[----:B------:R-:W-:-:S03]  /*4060*/  MOV R17, R6 ;  /* 0x0000000600117202 */ /* 0x000fc60000000f00 */
[----:B------:R-:W-:-:S07]  /*4070*/  IMAD.IADD R16, R7, 0x1, R3 ;  /* 0x0000000107107824 */ /* 0x000fce00078e0203 */
.L_x_785:
        /* <DEDUP_REMOVED lines=36> */
.L_x_793:
[----:B------:R-:W-:Y:S01]  /*42c0*/  MOV R6, R12 ;  /* 0x0000000c00067202 */ /* 0x000fe20000000f00 */
[----:B------:R-:W-:Y:S01]  /*42d0*/  IMAD.MOV.U32 R4, RZ, RZ, R10 ;  /* 0x000000ffff047224 */ /* 0x000fe200078e000a */
[----:B------:R-:W-:Y:S02]  /*42e0*/  MOV R3, R11 ;  /* 0x0000000b00037202 */ /* 0x000fe40000000f00 */
[----:B------:R-:W-:-:S07]  /*42f0*/  MOV R2, 0x4310 ;  /* 0x0000431000027802 */ /* 0x000fce0000000f00 */
[----:B------:R-:W-:Y:S05]  /*4300*/  CALL.REL.NOINC `($__internal_20_$__cuda_sm20_div_s64) ;  /* 0x0000000800b47944 */ /* 0x000fea0003c00000 */
        /* <DEDUP_REMOVED lines=10> */
.L_x_794:
[----:B------:R-:W-:Y:S05]  /*43b0*/  BSYNC.RECONVERGENT B1 ;  /* 0x0000000000017941 */ /* 0x000fea0003800200 */
.L_x_792:
        /* <DEDUP_REMOVED lines=9> */
.L_x_771:
[----:B------:R-:W-:Y:S05]  /*4450*/  BSYNC.RECONVERGENT B0 ;  /* 0x0000000000007941 */ /* 0x000fea0003800200 */
.L_x_770:
        /* <DEDUP_REMOVED lines=50> */
.L_x_798:
[----:B------:R-:W-:Y:S01]  /*4780*/  IMAD.MOV.U32 R4, RZ, RZ, R23 ;  /* 0x000000ffff047224 */ /* 0x000fe200078e0017 */
[----:B------:R-:W-:Y:S02]  /*4790*/  MOV R3, R31 ;  /* 0x0000001f00037202 */ /* 0x000fe40000000f00 */
[----:B------:R-:W-:-:S07]  /*47a0*/  MOV R2, 0x47c0 ;  /* 0x000047c000027802 */ /* 0x000fce0000000f00 */
[----:B------:R-:W-:Y:S05]  /*47b0*/  CALL.REL.NOINC `($__internal_20_$__cuda_sm20_div_s64) ;  /* 0x0000000400887944 */ /* 0x000fea0003c00000 */
[----:B------:R-:W-:-:S07]  /*47c0*/  IMAD.MOV.U32 R0, RZ, RZ, R4 ;  /* 0x000000ffff007224 */ /* 0x000fce00078e0004 */
.L_x_799:
[----:B------:R-:W-:Y:S05]  /*47d0*/  BSYNC.RECONVERGENT B1 ;  /* 0x0000000000017941 */ /* 0x000fea0003800200 */
.L_x_797:
[----:B------:R-:W0:Y:S01]  /*47e0*/  LDCU.64 UR4, c[0x0][0x950] ;  /* 0x00012a00ff0477ac */ /* 0x000e220008000a00 */
[----:B------:R-:W1:Y:S01]  /*47f0*/  LDCU.64 UR6, c[0x0][0x880] ;  /* 0x00011000ff0677ac */ /* 0x000e620008000a00 */
[----:B------:R-:W2:Y:S01]  /*4800*/  LDCU.64 UR10, c[0x0][0x860] ;  /* 0x00010c00ff0a77ac */ /* 0x000ea20008000a00 */
[----:B0-----:R-:W-:Y:S02]  /*4810*/  IMAD R5, R27, UR4, RZ ;  /* 0x000000041b057c24 */ /* 0x001fe4000f8e02ff */
[----:B------:R-:W-:-:S04]  /*4820*/  IMAD.WIDE.U32 R2, R26, UR4, RZ ;  /* 0x000000041a027c25 */ /* 0x000fc8000f8e00ff */
[----:B------:R-:W-:Y:S01]  /*4830*/  IMAD R5, R26, UR5, R5 ;  /* 0x000000051a057c24 */ /* 0x000fe2000f8e0205 */
[----:B------:R-:W0:Y:S01]  /*4840*/  S2UR UR5, SR_CgaCtaId ;  /* 0x00000000000579c3 */ /* 0x000e220000008800 */
[----:B-1----:R-:W-:-:S03]  /*4850*/  LEA R4, P0, R2, UR6, 0x1 ;  /* 0x0000000602047c11 */ /* 0x002fc6000f8008ff */
[----:B------:R-:W-:-:S04]  /*4860*/  IADD3 R3, PT, PT, R3, R5, RZ ;  /* 0x0000000503037210 */ /* 0x000fc80007ffe0ff */
[----:B------:R-:W-:Y:S01]  /*4870*/  LEA.HI.X R5, R2, UR7, R3, 0x1, P0 ;  /* 0x0000000702057c11 */ /* 0x000fe200080f0c03 */
[----:B------:R-:W1:Y:S01]  /*4880*/  S2UR UR7, SR_SWINHI ;  /* 0x00000000000779c3 */ /* 0x000e620000002f00 */
[----:B------:R-:W-:Y:S02]  /*4890*/  SHF.R.S32.HI R2, RZ, 0x1f, R0 ;  /* 0x0000001fff027819 */ /* 0x000fe40000011400 */
[----:B--2---:R-:W-:Y:S01]  /*48a0*/  ISETP.NE.U32.AND P0, PT, R0, UR10, PT ;  /* 0x0000000a00007c0c */ /* 0x004fe2000bf05070 */
[----:B------:R-:W-:Y:S01]  /*48b0*/  UMOV UR4, 0x400 ;  /* 0x0000040000047882 */ /* 0x000fe20000000000 */
[----:B------:R2:W5:Y:S02]  /*48c0*/  LDG.E.S16 R7, desc[UR8][R4.64] ;  /* 0x0000000804077981 */ /* 0x000564000c1e1700 */
[----:B------:R-:W-:-:S04]  /*48d0*/  ISETP.NE.AND.EX P0, PT, R2, UR11, PT, P0 ;  /* 0x0000000b02007c0c */ /* 0x000fc8000bf05300 */
[----:B------:R-:W-:Y:S01]  /*48e0*/  SEL R3, RZ, 0xffffffff, P0 ;  /* 0xffffffffff037807 */ /* 0x000fe20000000000 */
[----:B0-----:R-:W-:-:S04]  /*48f0*/  ULEA UR6, UR5, UR4, 0x18 ;  /* 0x0000000405067291 */ /* 0x001fc8000f8ec0ff */
[----:B------:R-:W-:-:S03]  /*4900*/  IMAD.IADD R0, R0, 0x1, R3 ;  /* 0x0000000100007824 */ /* 0x000fc600078e0203 */
[----:B------:R-:W-:Y:S01]  /*4910*/  UMOV UR4, UR6 ;  /* 0x0000000600047c82 */ /* 0x000fe20008000000 */
[----:B-1----:R-:W-:Y:S01]  /*4920*/  UMOV UR5, UR7 ;  /* 0x0000000700057c82 */ /* 0x002fe20008000000 */
[C---:B------:R-:W-:Y:S02]  /*4930*/  LEA R3, R0.reuse, UR4, 0x1 ;  /* 0x0000000400037c11 */ /* 0x040fe4000f8e08ff */
[----:B------:R-:W-:Y:S02]  /*4940*/  LEA R0, R0, UR6, 0x1 ;  /* 0x0000000600007c11 */ /* 0x000fe4000f8e08ff */
[----:B------:R-:W-:-:S04]  /*4950*/  LOP3.LUT R3, R3, 0x2, RZ, 0xc0, !PT ;  /* 0x0000000203037812 */ /* 0x000fc800078ec0ff */
[----:B--2---:R-:W-:Y:S01]  /*4960*/  IADD3 R4, PT, PT, R0, -R3, RZ ;  /* 0x8000000300047210 */ /* 0x004fe20007ffe0ff */
[C---:B------:R-:W-:Y:S01]  /*4970*/  IMAD.SHL.U32 R9, R3.reuse, 0x8, RZ ;  /* 0x0000000803097824 */ /* 0x040fe200078e00ff */
[----:B------:R-:W-:-:S03]  /*4980*/  ISETP.NE.U32.AND P0, PT, R3, RZ, PT ;  /* 0x000000ff0300720c */ /* 0x000fc60003f05070 */
[----:B------:R0:W1:Y:S01]  /*4990*/  LDS R2, [R4] ;  /* 0x0000000004027984 */ /* 0x0000620000000800 */
[----:B------:R-:W-:-:S13]  /*49a0*/  ISETP.NE.AND.EX P0, PT, RZ, RZ, PT, P0 ;  /* 0x000000ffff00720c */ /* 0x000fda0003f05300 */
.L_x_800:
        /* <DEDUP_REMOVED lines=9> */
[-C--:B-1----:R-:W-:Y:S02]  /*4a40*/  ISETP.NE.AND P1, PT, R2, R3.reuse, PT ;  /* 0x000000030200720c */ /* 0x082fe40003f25270 */
[----:B------:R-:W-:-:S11]  /*4a50*/  MOV R2, R3 ;  /* 0x0000000300027202 */ /* 0x000fd60000000f00 */
[----:B------:R-:W-:Y:S05]  /*4a60*/  @P1 BRA `(.L_x_800) ;  /* 0xfffffffc00d01947 */ /* 0x000fea000383ffff */
.L_x_796:
[----:B------:R-:W-:Y:S05]  /*4a70*/  BSYNC B0 ;  /* 0x0000000000007941 */ /* 0x000fea0003800000 */
.L_x_795:
[----:B------:R-:W1:Y:S01]  /*4a80*/  LDCU.64 UR4, c[0x0][0x878] ;  /* 0x00010f00ff0477ac */ /* 0x000e620008000a00 */
[----:B------:R-:W-:-:S05]  /*4a90*/  IADD3 R26, P0, PT, R32, R26, RZ ;  /* 0x0000001a201a7210 */ /* 0x000fca0007f1e0ff */
[----:B------:R-:W-:Y:S01]  /*4aa0*/  IMAD.X R27, RZ, RZ, R27, P0 ;  /* 0x000000ffff1b7224 */ /* 0x000fe200000e061b */
[----:B-1----:R-:W-:-:S04]  /*4ab0*/  ISETP.GE.U32.AND P0, PT, R26, UR4, PT ;  /* 0x000000041a007c0c */ /* 0x002fc8000bf06070 */
[----:B------:R-:W-:-:S13]  /*4ac0*/  ISETP.GE.AND.EX P0, PT, R27, UR5, PT, P0 ;  /* 0x000000051b007c0c */ /* 0x000fda000bf06300 */
[----:B------:R-:W-:Y:S05]  /*4ad0*/  @!P0 BRA `(.L_x_801) ;  /* 0xffffffc000c88947 */ /* 0x000fea000383ffff */
.L_x_734:
        /* <DEDUP_REMOVED lines=9> */
.L_x_804:
        /* <DEDUP_REMOVED lines=19> */
.L_x_803:
        /* <DEDUP_REMOVED lines=13> */
.L_x_802:
[----:B------:R-:W0:Y:S01]  /*4d70*/  LDCU.64 UR6, c[0x0][0x388] ;  /* 0x00007100ff0677ac */ /* 0x000e220008000a00 */
[----:B------:R-:W-:-:S05]  /*4d80*/  IADD3 R28, P0, PT, R33, R28, RZ ;  /* 0x0000001c211c7210 */ /* 0x000fca0007f1e0ff */
[----:B------:R-:W-:Y:S01]  /*4d90*/  IMAD.X R30, RZ, RZ, R30, P0 ;  /* 0x000000ffff1e7224 */ /* 0x000fe200000e061e */
[----:B0-----:R-:W-:-:S04]  /*4da0*/  ISETP.GE.U32.AND P0, PT, R28, UR6, PT ;  /* 0x000000061c007c0c */ /* 0x001fc8000bf06070 */
[----:B------:R-:W-:-:S13]  /*4db0*/  ISETP.GE.AND.EX P0, PT, R30, UR7, PT, P0 ;  /* 0x000000071e007c0c */ /* 0x000fda000bf06300 */
[----:B------:R-:W-:Y:S05]  /*4dc0*/  @!P0 BRA `(.L_x_804) ;  /* 0xfffffffc00688947 */ /* 0x000fea000383ffff */
[----:B------:R-:W-:Y:S05]  /*4dd0*/  EXIT ;  /* 0x000000000000794d */ /* 0x000fea0003800000 */
        .weak           $__internal_20_$__cuda_sm20_div_s64
        .type           $__internal_20_$__cuda_sm20_div_s64,@function
        .size           $__internal_20_$__cuda_sm20_div_s64,($__internal_21_$__cuda_sm20_div_u64 - $__internal_20_$__cuda_sm20_div_s64)
$__internal_20_$__cuda_sm20_div_s64:
        /* <DEDUP_REMOVED lines=53> */
[----:B------:R-:W-:-:S04]  /*5130*/  IMAD R15, R7, R8, R15 ;  /* 0x00000008070f7224 */ /* 0x000fc800078e020f */
[----:B------:R-:W-:Y:S01]  /*5140*/  IMAD.X R18, R18, 0x1, ~R15, P0 ;  /* 0x0000000112127824 */ /* 0x000fe200000e0e0f */
[CC--:B------:R-:W-:Y:S02]  /*5150*/  ISETP.GE.U32.AND P0, PT, R14.reuse, R8.reuse, PT ;  /* 0x000000080e00720c */ /* 0x0c0fe40003f06070 */
[----:B------:R-:W-:Y:S02]  /*5160*/  IADD3 R15, P3, PT, R14, -R8, RZ ;  /* 0x800000080e0f7210 */ /* 0x000fe40007f7e0ff */
        /* <DEDUP_REMOVED lines=26> */
[----:B------:R-:W-:Y:S06]  /*5310*/  RET.REL.NODEC R6 `(_ZN2at4cuda17kernelHistogram1DIsslLi1ELi2ELin1ELNS0_23CUDAHistogramMemoryTypeE0EZNS0_21CUDA_tensor_histogramIssLb0EEEbNS_6TensorES4_S4_lNS_14AccumulateTypeIT0_Lb1EE4typeES8_NS0_13TensorArgTypeES9_S9_EUllE_EEvNS0_6detail10TensorInfoIT_T1_EESF_NSC_IKS6_SE_EElS8_S8_SE_T6_) ;  /* 0xffffffac06387950 */ /* 0x000fec0003c3ffff */
        .weak           $__internal_21_$__cuda_sm20_div_u64
        .type           $__internal_21_$__cuda_sm20_div_u64,@function
        .size           $__internal_21_$__cuda_sm20_div_u64,(.L_x_6397 - $__internal_21_$__cuda_sm20_div_u64)
$__internal_21_$__cuda_sm20_div_u64:
        /* <DEDUP_REMOVED lines=65> */
[----:B------:R-:W-:Y:S06]  /*5730*/  RET.REL.NODEC R4 `(_ZN2at4cuda17kernelHistogram1DIsslLi1ELi2ELin1ELNS0_23CUDAHistogramMemoryTypeE0EZNS0_21CUDA_tensor_histogramIssLb0EEEbNS_6TensorES4_S4_lNS_14AccumulateTypeIT0_Lb1EE4typeES8_NS0_13TensorArgTypeES9_S9_EUllE_EEvNS0_6detail10TensorInfoIT_T1_EESF_NSC_IKS6_SE_EElS8_S8_SE_T6_) ;  /* 0xffffffa804307950 */ /* 0x000fec0003c3ffff */
.L_x_805:
        /* <DEDUP_REMOVED lines=12> */
.L_x_6397:


//--------------------- .text._ZN2at4cuda17kernelHistogram1DIiilLi1ELi2ELin1ELNS0_23CUDAHistogramMemoryTypeE1EZNS0_21CUDA_tensor_histogramIiiLb0EEEbNS_6TensorES4_S4_lNS_14AccumulateTypeIT0_Lb1EE4typeES8_NS0_13TensorArgTypeES9_S9_EUllE0_EEvNS0_6detail10TensorInfoIT_T1_EESF_NSC_IKS6_SE_EElS8_S8_SE_T6_ --------------------------
	.section	.text._ZN2at4cuda17kernelHistogram1DIiilLi1ELi2ELin1ELNS0_23CUDAHistogramMemoryTypeE1EZNS0_21CUDA_tensor_histogramIiiLb0EEEbNS_6TensorES4_S4_lNS_14AccumulateTypeIT0_Lb1EE4typeES8_NS0_13TensorArgTypeES9_S9_EUllE0_EEvNS0_6detail10TensorInfoIT_T1_EESF_NSC_IKS6_SE_EElS8_S8_SE_T6_,"ax",@progbits
	.align	128
        .global         _ZN2at4cuda17kernelHistogram1DIiilLi1ELi2ELin1ELNS0_23CUDAHistogramMemoryTypeE1EZNS0_21CUDA_tensor_histogramIiiLb0EEEbNS_6TensorES4_S4_lNS_14AccumulateTypeIT0_Lb1EE4typeES8_NS0_13TensorArgTypeES9_S9_EUllE0_EEvNS0_6detail10TensorInfoIT_T1_EESF_NSC_IKS6_SE_EElS8_S8_SE_T6_
        .type           _ZN2at4cuda17kernelHistogram1DIiilLi1ELi2ELin1ELNS0_23CUDAHistogramMemoryTypeE1EZNS0_21CUDA_tensor_histogramIiiLb0EEEbNS_6TensorES4_S4_lNS_14AccumulateTypeIT0_Lb1EE4typeES8_NS0_13TensorArgTypeES9_S9_EUllE0_EEvNS0_6detail10TensorInfoIT_T1_EESF_NSC_IKS6_SE_EElS8_S8_SE_T6_,@function
        .size           _ZN2at4cuda17kernelHistogram1DIiilLi1ELi2ELin1ELNS0_23CUDAHistogramMemoryTypeE1EZNS0_21CUDA_tensor_histogramIiiLb0EEEbNS_6TensorES4_S4_lNS_14AccumulateTypeIT0_Lb1EE4typeES8_NS0_13TensorArgTypeES9_S9_EUllE0_EEvNS0_6detail10TensorInfoIT_T1_EESF_NSC_IKS6_SE_EElS8_S8_SE_T6_,(.L_x_6399 - _ZN2at4cuda17kernelHistogram1DIiilLi1ELi2ELin1ELNS0_23CUDAHistogramMemoryTypeE1EZNS0_21CUDA_tensor_histogramIiiLb0EEEbNS_6TensorES4_S4_lNS_14AccumulateTypeIT0_Lb1EE4typeES8_NS0_13TensorArgTypeES9_S9_EUllE0_EEvNS0_6detail10TensorInfoIT_T1_EESF_NSC_IKS6_SE_EElS8_S8_SE_T6_)
        .other          _ZN2at4cuda17kernelHistogram1DIiilLi1ELi2ELin1ELNS0_23CUDAHistogramMemoryTypeE1EZNS0_21CUDA_tensor_histogramIiiLb0EEEbNS_6TensorES4_S4_lNS_14AccumulateTypeIT0_Lb1EE4typeES8_NS0_13TensorArgTypeES9_S9_EUllE0_EEvNS0_6detail10TensorInfoIT_T1_EESF_NSC_IKS6_SE_EElS8_S8_SE_T6_,@"STO_CUDA_ENTRY STV_DEFAULT"
_ZN2at4cuda17kernelHistogram1DIiilLi1ELi2ELin1ELNS0_23CUDAHistogramMemoryTypeE1EZNS0_21CUDA_tensor_histogramIiiLb0EEEbNS_6TensorES4_S4_lNS_14AccumulateTypeIT0_Lb1EE4typeES8_NS0_13TensorArgTypeES9_S9_EUllE0_EEvNS0_6detail10TensorInfoIT_T1_EESF_NSC_IKS6_SE_EElS8_S8_SE_T6_:
.text._ZN2at4cuda17kernelHistogram1DIiilLi1ELi2ELin1ELNS0_23CUDAHistogramMemoryTypeE1EZNS0_21CUDA_tensor_histogramIiiLb0EEEbNS_6TensorES4_S4_lNS_14AccumulateTypeIT0_Lb1EE4typeES8_NS0_13TensorArgTypeES9_S9_EUllE0_EEvNS0_6detail10TensorInfoIT_T1_EESF_NSC_IKS6_SE_EElS8_S8_SE_T6_:
        /* <DEDUP_REMOVED lines=17> */
[----:B-1----:R-:W-:Y:S01]  /*0110*/  UISETP.GE.AND UP0, UPT, UR8, 0x2, UPT ;  /* 0x000000020800788c */ /* 0x002fe2000bf06270 */
[----:B--2---:R-:W-:-:S08]  /*0120*/  IMAD R4, R4, UR9, RZ ;  /* 0x0000000904047c24 */ /* 0x004fd0000f8e02ff */
[----:B---3--:R-:W-:Y:S05]  /*0130*/  BRA.U !UP0, `(.L_x_806) ;  /* 0x0000003908bc7547 */ /* 0x008fea000b800000 */
[----:B------:R-:W-:Y:S02]  /*0140*/  UIADD3 UR6, UPT, UPT, UR8, -0x1, URZ ;  /* 0xffffffff08067890 */ /* 0x000fe4000fffe0ff */
[----:B------:R-:W-:Y:S02]  /*0150*/  UIADD3 UR12, UPT, UPT, UR8, -0x4, URZ ;  /* 0xfffffffc080c7890 */ /* 0x000fe4000fffe0ff */
[----:B------:R-:W-:Y:S02]  /*0160*/  ULOP3.LUT UR7, UR6, 0x7, URZ, 0xc0, !UPT ;  /* 0x0000000706077892 */ /* 0x000fe4000f8ec0ff */
[----:B------:R-:W-:Y:S02]  /*0170*/  ULOP3.LUT UR6, UR6, 0xfffffff8, URZ, 0xc0, !UPT ;  /* 0xfffffff806067892 */ /* 0x000fe4000f8ec0ff */
[----:B------:R-:W-:Y:S02]  /*0180*/  UIADD3 UR8, UPT, UPT, UR8, -0x2, URZ ;  /* 0xfffffffe08087890 */ /* 0x000fe4000fffe0ff */
[----:B------:R-:W-:-:S02]  /*0190*/  UIADD3 UR7, UPT, UPT, UR7, -0x1, URZ ;  /* 0xffffffff07077890 */ /* 0x000fc4000fffe0ff */
[----:B------:R-:W-:-:S12]  /*01a0*/  UIADD3 UR9, UPT, UPT, -UR6, URZ, URZ ;  /* 0x000000ff06097290 */ /* 0x000fd8000fffe1ff */
.L_x_862:
[----:B------:R-:W-:Y:S05]  /*01b0*/  YIELD ;  /* 0x0000000000007946 */ /* 0x000fea0003800000 */
[----:B0-----:R-:W0:Y:S01]  /*01c0*/  LDCU UR6, c[0x0][0x858] ;  /* 0x00010b00ff0677ac */ /* 0x001e220008000800 */
[----:B------:R-:W-:Y:S02]  /*01d0*/  HFMA2 R12, -RZ, RZ, 0, 0 ;  /* 0x00000000ff0c7431 */ /* 0x000fe400000001ff */
[----:B------:R-:W-:Y:S01]  /*01e0*/  IMAD.MOV.U32 R14, RZ, RZ, RZ ;  /* 0x000000ffff0e7224 */ /* 0x000fe200078e00ff */
[----:B------:R-:W-:Y:S01]  /*01f0*/  UISETP.GE.U32.AND UP0, UPT, UR8, 0x7, UPT ;  /* 0x000000070800788c */ /* 0x000fe2000bf06070 */
[----:B------:R-:W-:-:S02]  /*0200*/  IMAD.MOV.U32 R21, RZ, RZ, R6 ;  /* 0x000000ffff157224 */ /* 0x000fc400078e0006 */
[----:B------:R-:W-:Y:S01]  /*0210*/  IMAD.MOV.U32 R3, RZ, RZ, R5 ;  /* 0x000000ffff037224 */ /* 0x000fe200078e0005 */
[----:B0-----:R-:W-:-:S05]  /*0220*/  MOV R23, UR6 ;  /* 0x0000000600177c02 */ /* 0x001fca0008000f00 */
[----:B------:R-:W-:Y:S05]  /*0230*/  BRA.U !UP0, `(.L_x_807) ;  /* 0x0000001d080c7547 */ /* 0x000fea000b800000 */
[----:B------:R-:W-:Y:S02]  /*0240*/  IMAD.U32 R24, RZ, RZ, UR9 ;  /* 0x00000009ff187e24 */ /* 0x000fe4000f8e00ff */
[----:B------:R-:W-:-:S07]  /*0250*/  IMAD.U32 R23, RZ, RZ, UR12 ;  /* 0x0000000cff177e24 */ /* 0x000fce000f8e00ff */
.L_x_832:
        /* <DEDUP_REMOVED lines=33> */
.L_x_809:
[----:B------:R-:W-:Y:S01]  /*0470*/  MOV R18, R21 ;  /* 0x0000001500127202 */ /* 0x000fe20000000f00 */
[----:B------:R-:W-:Y:S01]  /*0480*/  IMAD.MOV.U32 R2, RZ, RZ, R26 ;  /* 0x000000ffff027224 */ /* 0x000fe200078e001a */
[----:B------:R-:W-:Y:S01]  /*0490*/  MOV R7, 0x4c0 ;  /* 0x000004c000077802 */ /* 0x000fe20000000f00 */
[----:B------:R-:W-:-:S07]  /*04a0*/  IMAD.MOV.U32 R0, RZ, RZ, R27 ;  /* 0x000000ffff007224 */ /* 0x000fce00078e001b */
[----:B------:R-:W-:Y:S05]  /*04b0*/  CALL.REL.NOINC `($__internal_22_$__cuda_sm20_div_s64) ;  /* 0x00000050002c7944 */ /* 0x000fea0003c00000 */
        /* <DEDUP_REMOVED lines=10> */
.L_x_810:
[----:B------:R-:W-:Y:S05]  /*0560*/  BSYNC.RECONVERGENT B0 ;  /* 0x0000000000007941 */ /* 0x000fea0003800200 */
.L_x_808:
[----:B------:R-:W-:Y:S01]  /*0570*/  IADD3 R13, PT, PT, R23, 0x2, RZ ;  /* 0x00000002170d7810 */ /* 0x000fe20007ffe0ff */
        /* <DEDUP_REMOVED lines=37> */
.L_x_812:
[----:B------:R-:W-:Y:S01]  /*07d0*/  IMAD.MOV.U32 R18, RZ, RZ, R30 ;  /* 0x000000ffff127224 */ /* 0x000fe200078e001e */
        /* <DEDUP_REMOVED lines=16> */
.L_x_813:
[----:B------:R-:W-:Y:S05]  /*08e0*/  BSYNC.RECONVERGENT B0 ;  /* 0x0000000000007941 */ /* 0x000fea0003800200 */
.L_x_811:
        /* <DEDUP_REMOVED lines=38> */
.L_x_815:
[----:B------:R-:W-:Y:S01]  /*0b50*/  MOV R18, R26 ;  /* 0x0000001a00127202 */ /* 0x000fe20000000f00 */
[----:B------:R-:W-:Y:S01]  /*0b60*/  IMAD.MOV.U32 R3, RZ, RZ, R27 ;  /* 0x000000ffff037224 */ /* 0x000fe200078e001b */
[----:B------:R-:W-:Y:S01]  /*0b70*/  MOV R0, R15 ;  /* 0x0000000f00007202 */ /* 0x000fe20000000f00 */
[----:B------:R-:W-:Y:S01]  /*0b80*/  IMAD.MOV.U32 R2, RZ, RZ, R14 ;  /* 0x000000ffff027224 */ /* 0x000fe200078e000e */
[----:B------:R-:W-:-:S07]  /*0b90*/  MOV R7, 0xbb0 ;  /* 0x00000bb000077802 */ /* 0x000fce0000000f00 */
[----:B------:R-:W-:Y:S05]  /*0ba0*/  CALL.REL.NOINC `($__internal_22_$__cuda_sm20_div_s64) ;  /* 0x0000004800707944 */ /* 0x000fea0003c00000 */
        /* <DEDUP_REMOVED lines=11> */
.L_x_816:
[----:B------:R-:W-:Y:S05]  /*0c60*/  BSYNC.RECONVERGENT B0 ;  /* 0x0000000000007941 */ /* 0x000fea0003800200 */
.L_x_814:
        /* <DEDUP_REMOVED lines=37> */
.L_x_818:
        /* <DEDUP_REMOVED lines=17> */
.L_x_819:
[----:B------:R-:W-:Y:S05]  /*0fd0*/  BSYNC.RECONVERGENT B0 ;  /* 0x0000000000007941 */ /* 0x000fea0003800200 */
.L_x_817:
        /* <DEDUP_REMOVED lines=38> */
.L_x_821:
[----:B------:R-:W-:Y:S01]  /*1240*/  IMAD.MOV.U32 R18, RZ, RZ, R26 ;  /* 0x000000ffff127224 */ /* 0x000fe200078e001a */
[----:B------:R-:W-:Y:S01]  /*1250*/  MOV R2, R14 ;  /* 0x0000000e00027202 */ /* 0x000fe20000000f00 */
[----:B------:R-:W-:Y:S01]  /*1260*/  IMAD.MOV.U32 R3, RZ, RZ, R27 ;  /* 0x000000ffff037224 */ /* 0x000fe200078e001b */
[----:B------:R-:W-:Y:S01]  /*1270*/  MOV R7, 0x12a0 ;  /* 0x000012a000077802 */ /* 0x000fe20000000f00 */
[----:B------:R-:W-:-:S07]  /*1280*/  IMAD.MOV.U32 R0, RZ, RZ, R15 ;  /* 0x000000ffff007224 */ /* 0x000fce00078e000f */
[----:B------:R-:W-:Y:S05]  /*1290*/  CALL.REL.NOINC `($__internal_22_$__cuda_sm20_div_s64) ;  /* 0x0000004000b47944 */ /* 0x000fea0003c00000 */
        /* <DEDUP_REMOVED lines=11> */
.L_x_822:
[----:B------:R-:W-:Y:S05]  /*1350*/  BSYNC.RECONVERGENT B0 ;  /* 0x0000000000007941 */ /* 0x000fea0003800200 */
.L_x_820:
        /* <DEDUP_REMOVED lines=38> */
.L_x_824:
        /* <DEDUP_REMOVED lines=17> */
.L_x_825:
[----:B------:R-:W-:Y:S05]  /*16d0*/  BSYNC.RECONVERGENT B0 ;  /* 0x0000000000007941 */ /* 0x000fea0003800200 */
.L_x_823:
[----:B------:R-:W-:Y:S01]  /*16e0*/  VIADD R22, R23, 0xfffffffd ;  /* 0xfffffffd17167836 */ /* 0x000fe20000000000 */
[----:B------:R-:W-:Y:S01]  /*16f0*/  UMOV UR6, 0x340 ;  /* 0x0000034000067882 */ /* 0x000fe20000000000 */
[----:B------:R0:W1:Y:S01]  /*1700*/  LDC.64 R2, c[0x0][R13+0x450] ;  /* 0x000114000d027b82 */ /* 0x0000620000000a00 */
[----:B------:R-:W-:Y:S02]  /*1710*/  BSSY.RECONVERGENT B0, `(.L_x_826) ;  /* 0x0000035000007945 */ /* 0x000fe40003800200 */
[----:B------:R-:W-:-:S05]  /*1720*/  LEA R22, R22, UR6, 0x3 ;  /* 0x0000000616167c11 */ /* 0x000fca000f8e18ff */
        /* <DEDUP_REMOVED lines=34> */
.L_x_827:
        /* <DEDUP_REMOVED lines=17> */
.L_x_828:
[----:B------:R-:W-:Y:S05]  /*1a60*/  BSYNC.RECONVERGENT B0 ;  /* 0x0000000000007941 */ /* 0x000fea0003800200 */
.L_x_826:
        /* <DEDUP_REMOVED lines=18> */
[----:B0-----:R-:W-:-:S06]  /*1b90*/  IADD3 R2, PT, PT, R0, 0xffffffe, RZ ;  /* 0x0ffffffe00027810 */ /* 0x001fcc0007ffe0ff */
[----:B------:R0:W1:Y:S02]  /*1ba0*/  F2I.FTZ.U32.TRUNC.NTZ R3, R2 ;  /* 0x0000000200037305 */ /* 0x000064000021f000 */
[----:B0-----:R-:W-:Y:S02]  /*1bb0*/  IMAD.MOV.U32 R2, RZ, RZ, RZ ;  /* 0x000000ffff027224 */ /* 0x001fe400078e00ff */
[----:B-1----:R-:W-:-:S04]  /*1bc0*/  IMAD R7, R7, R3, RZ ;  /* 0x0000000307077224 */ /* 0x002fc800078e02ff */
[----:B------:R-:W-:-:S04]  /*1bd0*/  IMAD.HI.U32 R3, R3, R7, R2 ;  /* 0x0000000703037227 */ /* 0x000fc800078e0002 */
[----:B------:R-:W-:Y:S02]  /*1be0*/  HFMA2 R7, -RZ, RZ, 0, 0 ;  /* 0x00000000ff077431 */ /* 0x000fe400000001ff */
        /* <DEDUP_REMOVED lines=13> */
.L_x_830:
        /* <DEDUP_REMOVED lines=12> */
[----:B------:R-:W-:-:S04]  /*1d80*/  IMAD R7, R7, R14, RZ ;  /* 0x0000000e07077224 */ /* 0x000fc800078e02ff */
[----:B------:R-:W-:-:S05]  /*1d90*/  IMAD R7, R15, R11, R7 ;  /* 0x0000000b0f077224 */ /* 0x000fca00078e0207 */
[----:B------:R-:W-:Y:S01]  /*1da0*/  IADD3 R7, PT, PT, R3, R7, RZ ;  /* 0x0000000703077210 */ /* 0x000fe20007ffe0ff */
[----:B------:R-:W-:-:S07]  /*1db0*/  IMAD.MOV.U32 R3, RZ, RZ, R9 ;  /* 0x000000ffff037224 */ /* 0x000fce00078e0009 */
.L_x_831:
[----:B------:R-:W-:Y:S05]  /*1dc0*/  BSYNC.RECONVERGENT B0 ;  /* 0x0000000000007941 */ /* 0x000fea0003800200 */
.L_x_829:
[----:B------:R0:W1:Y:S01]  /*1dd0*/  LDC.64 R8, c[0x0][R13+0x450] ;  /* 0x000114000d087b82 */ /* 0x0000620000000a00 */
[----:B------:R-:W-:Y:S02]  /*1de0*/  VIADD R23, R23, 0xfffffff8 ;  /* 0xfffffff817177836 */ /* 0x000fe40000000000 */
[----:B0-----:R-:W-:Y:S01]  /*1df0*/  IMAD.MOV.U32 R13, RZ, RZ, R12 ;  /* 0x000000ffff0d7224 */ /* 0x001fe200078e000c */
[----:B------:R-:W-:Y:S01]  /*1e00*/  MOV R12, R28 ;  /* 0x0000001c000c7202 */ /* 0x000fe20000000f00 */
[----:B-1----:R-:W-:-:S04]  /*1e10*/  IMAD R0, R9, R2, RZ ;  /* 0x0000000209007224 */ /* 0x002fc800078e02ff */
[----:B------:R-:W-:-:S04]  /*1e20*/  IMAD.WIDE.U32 R14, R8, R2, R12 ;  /* 0x00000002080e7225 */ /* 0x000fc800078e000c */
[----:B------:R-:W-:-:S04]  /*1e30*/  IMAD R7, R8, R7, R0 ;  /* 0x0000000708077224 */ /* 0x000fc800078e0200 */
[----:B------:R-:W-:Y:S01]  /*1e40*/  IMAD.IADD R12, R15, 0x1, R7 ;  /* 0x000000010f0c7824 */ /* 0x000fe200078e0207 */
[----:B------:R-:W-:Y:S06]  /*1e50*/  @P0 BRA `(.L_x_832) ;  /* 0xffffffe400000947 */ /* 0x000fec000383ffff */
[----:B------:R-:W-:-:S07]  /*1e60*/  IADD3 R23, PT, PT, R23, 0x4, RZ ;  /* 0x0000000417177810 */ /* 0x000fce0007ffe0ff */
.L_x_807:
[----:B------:R-:W0:Y:S02]  /*1e70*/  LDCU UR6, c[0x0][0x858] ;  /* 0x00010b00ff0677ac */ /* 0x000e240008000800 */
[----:B0-----:R-:W-:-:S04]  /*1e80*/  UIADD3 UR6, UPT, UPT, UR6, -0x1, URZ ;  /* 0xffffffff06067890 */ /* 0x001fc8000fffe0ff */
[----:B------:R-:W-:-:S09]  /*1e90*/  ULOP3.LUT UP0, URZ, UR6, 0x7, URZ, 0xc0, !UPT ;  /* 0x0000000706ff7892 */ /* 0x000fd2000f80c0ff */
        /* <DEDUP_REMOVED lines=34> */
.L_x_836:
[----:B------:R-:W-:Y:S01]  /*20c0*/  MOV R18, R21 ;  /* 0x0000001500127202 */ /* 0x000fe20000000f00 */
[----:B------:R-:W-:Y:S01]  /*20d0*/  IMAD.MOV.U32 R2, RZ, RZ, R24 ;  /* 0x000000ffff027224 */ /* 0x000fe200078e0018 */
[----:B------:R-:W-:Y:S01]  /*20e0*/  MOV R7, 0x2110 ;  /* 0x0000211000077802 */ /* 0x000fe20000000f00 */
[----:B------:R-:W-:-:S07]  /*20f0*/  IMAD.MOV.U32 R0, RZ, RZ, R25 ;  /* 0x000000ffff007224 */ /* 0x000fce00078e0019 */
[----:B------:R-:W-:Y:S05]  /*2100*/  CALL.REL.NOINC `($__internal_22_$__cuda_sm20_div_s64) ;  /* 0x0000003400187944 */ /* 0x000fea0003c00000 */
        /* <DEDUP_REMOVED lines=10> */
.L_x_837:
[----:B------:R-:W-:Y:S05]  /*21b0*/  BSYNC.RECONVERGENT B0 ;  /* 0x0000000000007941 */ /* 0x000fea0003800200 */
.L_x_835:
[----:B------:R-:W-:Y:S01]  /*21c0*/  IADD3 R15, PT, PT, R23, -0x2, RZ ;  /* 0xfffffffe170f7810 */ /* 0x000fe20007ffe0ff */
        /* <DEDUP_REMOVED lines=37> */
.L_x_839:
[----:B------:R-:W-:Y:S01]  /*2420*/  MOV R18, R26 ;  /* 0x0000001a00127202 */ /* 0x000fe20000000f00 */
[----:B------:R-:W-:Y:S01]  /*2430*/  IMAD.MOV.U32 R3, RZ, RZ, R27 ;  /* 0x000000ffff037224 */ /* 0x000fe200078e001b */
[----:B------:R-:W-:Y:S01]  /*2440*/  MOV R2, R24 ;  /* 0x0000001800027202 */ /* 0x000fe20000000f00 */
[----:B------:R-:W-:Y:S01]  /*2450*/  IMAD.MOV.U32 R0, RZ, RZ, R25 ;  /* 0x000000ffff007224 */ /* 0x000fe200078e0019 */
[----:B------:R-:W-:-:S07]  /*2460*/  MOV R7, 0x2480 ;  /* 0x0000248000077802 */ /* 0x000fce0000000f00 */
[----:B------:R-:W-:Y:S05]  /*2470*/  CALL.REL.NOINC `($__internal_22_$__cuda_sm20_div_s64) ;  /* 0x00000030003c7944 */ /* 0x000fea0003c00000 */
        /* <DEDUP_REMOVED lines=11> */
.L_x_840:
[----:B------:R-:W-:Y:S05]  /*2530*/  BSYNC.RECONVERGENT B0 ;  /* 0x0000000000007941 */ /* 0x000fea0003800200 */
.L_x_838:
        /* <DEDUP_REMOVED lines=38> */
.L_x_842:
[----:B------:R-:W-:Y:S01]  /*27a0*/  IMAD.MOV.U32 R18, RZ, RZ, R26 ;  /* 0x000000ffff127224 */ /* 0x000fe200078e001a */
[----:B------:R-:W-:Y:S01]  /*27b0*/  MOV R3, R27 ;  /* 0x0000001b00037202 */ /* 0x000fe20000000f00 */
[----:B------:R-:W-:Y:S01]  /*27c0*/  IMAD.MOV.U32 R2, RZ, RZ, R24 ;  /* 0x000000ffff027224 */ /* 0x000fe200078e0018 */
[----:B------:R-:W-:Y:S02]  /*27d0*/  MOV R0, R25 ;  /* 0x0000001900007202 */ /* 0x000fe40000000f00 */
[----:B------:R-:W-:-:S07]  /*27e0*/  MOV R7, 0x2800 ;  /* 0x0000280000077802 */ /* 0x000fce0000000f00 */
[----:B------:R-:W-:Y:S05]  /*27f0*/  CALL.REL.NOINC `($__internal_22_$__cuda_sm20_div_s64) ;  /* 0x0000002c005c7944 */ /* 0x000fea0003c00000 */
        /* <DEDUP_REMOVED lines=11> */
.L_x_843:
[----:B------:R-:W-:Y:S05]  /*28b0*/  BSYNC.RECONVERGENT B0 ;  /* 0x0000000000007941 */ /* 0x000fea0003800200 */
.L_x_841:
        /* <DEDUP_REMOVED lines=21> */
[----:B0-----:R-:W-:Y:S02]  /*2a10*/  HFMA2 R2, -RZ, RZ, 0, 0 ;  /* 0x00000000ff027431 */ /* 0x001fe400000001ff */
        /* <DEDUP_REMOVED lines=15> */
[----:B------:R-:W-:Y:S06]  /*2b10*/  BRA `(.L_x_846) ;  /* 0x0000000000407947 */ /* 0x000fec0003800000 */
.L_x_845:
        /* <DEDUP_REMOVED lines=10> */
[----:B------:R-:W-:Y:S01]  /*2bc0*/  IADD3.X R7, PT, PT, RZ, ~R9, RZ, P0, !PT ;  /* 0x80000009ff077210 */ /* 0x000fe200007fe4ff */
[----:B------:R-:W-:-:S04]  /*2bd0*/  IMAD.WIDE.U32 R2, R24, R11, R2 ;  /* 0x0000000b18027225 */ /* 0x000fc800078e0002 */
[----:B------:R-:W-:-:S04]  /*2be0*/  IMAD R7, R7, R24, RZ ;  /* 0x0000001807077224 */ /* 0x000fc800078e02ff */
[----:B------:R-:W-:-:S05]  /*2bf0*/  IMAD R7, R25, R11, R7 ;  /* 0x0000000b19077224 */ /* 0x000fca00078e0207 */
[----:B------:R-:W-:Y:S01]  /*2c00*/  IADD3 R7, PT, PT, R3, R7, RZ ;  /* 0x0000000703077210 */ /* 0x000fe20007ffe0ff */
[----:B------:R-:W-:-:S07]  /*2c10*/  IMAD.MOV.U32 R3, RZ, RZ, R9 ;  /* 0x000000ffff037224 */ /* 0x000fce00078e0009 */
.L_x_846:
[----:B------:R-:W-:Y:S05]  /*2c20*/  BSYNC.RECONVERGENT B0 ;  /* 0x0000000000007941 */ /* 0x000fea0003800200 */
.L_x_844:
[----:B------:R-:W0:Y:S01]  /*2c30*/  LDC.64 R8, c[0x0][R13+0x450] ;  /* 0x000114000d087b82 */ /* 0x000e220000000a00 */
[----:B------:R-:W-:Y:S01]  /*2c40*/  MOV R15, R12 ;  /* 0x0000000c000f7202 */ /* 0x000fe20000000f00 */
[-C--:B0-----:R-:W-:Y:S02]  /*2c50*/  IMAD R0, R9, R2.reuse, RZ ;  /* 0x0000000209007224 */ /* 0x081fe400078e02ff */
[----:B------:R-:W-:-:S04]  /*2c60*/  IMAD.WIDE.U32 R14, R8, R2, R14 ;  /* 0x00000002080e7225 */ /* 0x000fc800078e000e */
[----:B------:R-:W-:-:S04]  /*2c70*/  IMAD R7, R8, R7, R0 ;  /* 0x0000000708077224 */ /* 0x000fc800078e0200 */
[----:B------:R-:W-:-:S07]  /*2c80*/  IMAD.IADD R12, R15, 0x1, R7 ;  /* 0x000000010f0c7824 */ /* 0x000fce00078e0207 */
.L_x_834:
[----:B------:R-:W0:Y:S02]  /*2c90*/  LDCU UR6, c[0x0][0x858] ;  /* 0x00010b00ff0677ac */ /* 0x000e240008000800 */
[----:B0-----:R-:W-:-:S04]  /*2ca0*/  UIADD3 UR6, UPT, UPT, UR6, -0x1, URZ ;  /* 0xffffffff06067890 */ /* 0x001fc8000fffe0ff */
[----:B------:R-:W-:-:S09]  /*2cb0*/  ULOP3.LUT UP0, UR6, UR6, 0x3, URZ, 0xc0, !UPT ;  /* 0x0000000306067892 */ /* 0x000fd2000f80c0ff */
        /* <DEDUP_REMOVED lines=34> */
.L_x_849:
        /* <DEDUP_REMOVED lines=15> */
.L_x_850:
[----:B------:R-:W-:Y:S05]  /*2fd0*/  BSYNC.RECONVERGENT B0 ;  /* 0x0000000000007941 */ /* 0x000fea0003800200 */
.L_x_848:
        /* <DEDUP_REMOVED lines=18> */
[----:B0-----:R-:W-:-:S06]  /*3100*/  VIADD R2, R0, 0xffffffe ;  /* 0x0ffffffe00027836 */ /* 0x001fcc0000000000 */
        /* <DEDUP_REMOVED lines=17> */
[----:B------:R-:W-:Y:S06]  /*3220*/  BRA `(.L_x_853) ;  /* 0x0000000000407947 */ /* 0x000fec0003800000 */
.L_x_852:
        /* <DEDUP_REMOVED lines=8> */
[----:B------:R-:W-:Y:S02]  /*32b0*/  MOV R2, R26 ;  /* 0x0000001a00027202 */ /* 0x000fe40000000f00 */
[----:B------:R-:W-:Y:S01]  /*32c0*/  MOV R21, R0 ;  /* 0x0000000000157202 */ /* 0x000fe20000000f00 */
[----:B------:R-:W-:Y:S02]  /*32d0*/  IMAD.X R7, RZ, RZ, ~R9, P0 ;  /* 0x000000ffff077224 */ /* 0x000fe400000e0e09 */
[----:B------:R-:W-:-:S04]  /*32e0*/  IMAD.WIDE.U32 R2, R24, R11, R2 ;  /* 0x0000000b18027225 */ /* 0x000fc800078e0002 */
[----:B------:R-:W-:-:S04]  /*32f0*/  IMAD R7, R7, R24, RZ ;  /* 0x0000001807077224 */ /* 0x000fc800078e02ff */
[----:B------:R-:W-:-:S04]  /*3300*/  IMAD R7, R25, R11, R7 ;  /* 0x0000000b19077224 */ /* 0x000fc800078e0207 */
[----:B------:R-:W-:Y:S01]  /*3310*/  IMAD.IADD R7, R3, 0x1, R7 ;  /* 0x0000000103077824 */ /* 0x000fe200078e0207 */
[----:B------:R-:W-:-:S07]  /*3320*/  MOV R3, R9 ;  /* 0x0000000900037202 */ /* 0x000fce0000000f00 */
.L_x_853:
[----:B------:R-:W-:Y:S05]  /*3330*/  BSYNC.RECONVERGENT B0 ;  /* 0x0000000000007941 */ /* 0x000fea0003800200 */
.L_x_851:
[----:B------:R-:W0:Y:S01]  /*3340*/  LDC.64 R8, c[0x0][R13+0x450] ;  /* 0x000114000d087b82 */ /* 0x000e220000000a00 */
[----:B------:R-:W-:Y:S02]  /*3350*/  IMAD.MOV.U32 R15, RZ, RZ, R12 ;  /* 0x000000ffff0f7224 */ /* 0x000fe400078e000c */
[-C--:B0-----:R-:W-:Y:S02]  /*3360*/  IMAD R0, R9, R2.reuse, RZ ;  /* 0x0000000209007224 */ /* 0x081fe400078e02ff */
[----:B------:R-:W-:-:S04]  /*3370*/  IMAD.WIDE.U32 R14, R8, R2, R14 ;  /* 0x00000002080e7225 */ /* 0x000fc800078e000e */
[----:B------:R-:W-:-:S05]  /*3380*/  IMAD R7, R8, R7, R0 ;  /* 0x0000000708077224 */ /* 0x000fca00078e0200 */
[----:B------:R-:W-:-:S07]  /*3390*/  IADD3 R12, PT, PT, R15, R7, RZ ;  /* 0x000000070f0c7210 */ /* 0x000fce0007ffe0ff */
.L_x_847:
[----:B------:R-:W0:Y:S02]  /*33a0*/  LDCU UR6, c[0x0][0x858] ;  /* 0x00010b00ff0677ac */ /* 0x000e240008000800 */
[----:B0-----:R-:W-:-:S04]  /*33b0*/  ULOP3.LUT UR6, UR6, 0x1, URZ, 0xc0, !UPT ;  /* 0x0000000106067892 */ /* 0x001fc8000f8ec0ff */
[----:B------:R-:W-:-:S09]  /*33c0*/  UISETP.NE.U32.AND UP0, UPT, UR6, 0x1, UPT ;  /* 0x000000010600788c */ /* 0x000fd2000bf05070 */
        /* <DEDUP_REMOVED lines=33> */
.L_x_855:
[----:B------:R-:W-:Y:S01]  /*35e0*/  IMAD.MOV.U32 R18, RZ, RZ, R21 ;  /* 0x000000ffff127224 */ /* 0x000fe200078e0015 */
[----:B------:R-:W-:Y:S01]  /*35f0*/  MOV R2, R22 ;  /* 0x0000001600027202 */ /* 0x000fe20000000f00 */
[----:B------:R-:W-:Y:S01]  /*3600*/  IMAD.MOV.U32 R0, RZ, RZ, R23 ;  /* 0x000000ffff007224 */ /* 0x000fe200078e0017 */
[----:B------:R-:W-:-:S07]  /*3610*/  MOV R7, 0x3630 ;  /* 0x0000363000077802 */ /* 0x000fce0000000f00 */
[----:B------:R-:W-:Y:S05]  /*3620*/  CALL.REL.NOINC `($__internal_22_$__cuda_sm20_div_s64) ;  /* 0x0000001c00d07944 */ /* 0x000fea0003c00000 */
[-C--:B------:R-:W-:Y:S01]  /*3630*/  IADD3 R11, P0, PT, RZ, -R0.reuse, RZ ;  /* 0x80000000ff0b7210 */ /* 0x080fe20007f1e0ff */
[----:B------:R-:W-:Y:S01]  /*3640*/  IMAD.MOV.U32 R2, RZ, RZ, R21 ;  /* 0x000000ffff027224 */ /* 0x000fe200078e0015 */
[----:B------:R-:W-:Y:S02]  /*3650*/  MOV R21, R0 ;  /* 0x0000000000157202 */ /* 0x000fe40000000f00 */
[----:B------:R-:W-:Y:S01]  /*3660*/  IADD3.X R7, PT, PT, RZ, ~R9, RZ, P0, !PT ;  /* 0x80000009ff077210 */ /* 0x000fe200007fe4ff */
[----:B------:R-:W-:-:S04]  /*3670*/  IMAD.WIDE.U32 R2, R22, R11, R2 ;  /* 0x0000000b16027225 */ /* 0x000fc800078e0002 */
[----:B------:R-:W-:-:S04]  /*3680*/  IMAD R7, R7, R22, RZ ;  /* 0x0000001607077224 */ /* 0x000fc800078e02ff */
[----:B------:R-:W-:-:S04]  /*3690*/  IMAD R7, R23, R11, R7 ;  /* 0x0000000b17077224 */ /* 0x000fc800078e0207 */
[----:B------:R-:W-:Y:S01]  /*36a0*/  IMAD.IADD R7, R3, 0x1, R7 ;  /* 0x0000000103077824 */ /* 0x000fe200078e0207 */
[----:B------:R-:W-:-:S07]  /*36b0*/  MOV R3, R9 ;  /* 0x0000000900037202 */ /* 0x000fce0000000f00 */
.L_x_856:
[----:B------:R-:W-:Y:S05]  /*36c0*/  BSYNC.RECONVERGENT B0 ;  /* 0x0000000000007941 */ /* 0x000fea0003800200 */
.L_x_854:
[----:B------:R-:W0:Y:S01]  /*36d0*/  LDC.64 R8, c[0x0][R13+0x450] ;  /* 0x000114000d087b82 */ /* 0x000e220000000a00 */
[----:B------:R-:W-:Y:S02]  /*36e0*/  IMAD.MOV.U32 R15, RZ, RZ, R12 ;  /* 0x000000ffff0f7224 */ /* 0x000fe400078e000c */
[-C--:B0-----:R-:W-:Y:S02]  /*36f0*/  IMAD R0, R9, R2.reuse, RZ ;  /* 0x0000000209007224 */ /* 0x081fe400078e02ff */
[----:B------:R-:W-:-:S04]  /*3700*/  IMAD.WIDE.U32 R14, R8, R2, R14 ;  /* 0x00000002080e7225 */ /* 0x000fc800078e000e */
[----:B------:R-:W-:-:S05]  /*3710*/  IMAD R7, R8, R7, R0 ;  /* 0x0000000708077224 */ /* 0x000fca00078e0200 */
[----:B------:R-:W-:-:S07]  /*3720*/  IADD3 R12, PT, PT, R15, R7, RZ ;  /* 0x000000070f0c7210 */ /* 0x000fce0007ffe0ff */
.L_x_833:
[----:B------:R-:W0:Y:S01]  /*3730*/  LDCU.64 UR14, c[0x0][0x790] ;  /* 0x0000f200ff0e77ac */ /* 0x000e220008000a00 */
[----:B------:R-:W-:Y:S01]  /*3740*/  IMAD.MOV.U32 R15, RZ, RZ, R12 ;  /* 0x000000ffff0f7224 */ /* 0x000fe200078e000c */
[----:B------:R-:W1:Y:S01]  /*3750*/  LDC.64 R10, c[0x0][0x868] ;  /* 0x00021a00ff0a7b82 */ /* 0x000e620000000a00 */
[----:B------:R-:W2:Y:S01]  /*3760*/  LDCU.64 UR16, c[0x0][0x6c0] ;  /* 0x0000d800ff1077ac */ /* 0x000ea20008000a00 */
[----:B0-----:R-:W-:Y:S02]  /*3770*/  IMAD R0, R3, UR14, RZ ;  /* 0x0000000e03007c24 */ /* 0x001fe4000f8e02ff */
[----:B------:R-:W-:-:S04]  /*3780*/  IMAD.WIDE.U32 R2, R21, UR14, R14 ;  /* 0x0000000e15027c25 */ /* 0x000fc8000f8e000e */
[----:B------:R-:W-:Y:S01]  /*3790*/  IMAD R7, R21, UR15, R0 ;  /* 0x0000000f15077c24 */ /* 0x000fe2000f8e0200 */
[----:B--2---:R-:W-:Y:S01]  /*37a0*/  LEA R8, P0, R2, UR16, 0x2 ;  /* 0x0000001002087c11 */ /* 0x004fe2000f8010ff */
[----:B------:R-:W0:Y:S03]  /*37b0*/  LDCU.64 UR14, c[0x0][0x870] ;  /* 0x00010e00ff0e77ac */ /* 0x000e260008000a00 */
[----:B------:R-:W-:-:S04]  /*37c0*/  IADD3 R3, PT, PT, R3, R7, RZ ;  /* 0x0000000703037210 */ /* 0x000fc80007ffe0ff */
[----:B------:R-:W-:-:S06]  /*37d0*/  LEA.HI.X R9, R2, UR17, R3, 0x2, P0 ;  /* 0x0000001102097c11 */ /* 0x000fcc00080f1403 */
[----:B------:R-:W0:Y:S01]  /*37e0*/  LDG.E R9, desc[UR10][R8.64] ;  /* 0x0000000a08097981 */ /* 0x000e22000c1e1900 */
[----:B------:R-:W-:Y:S01]  /*37f0*/  BSSY.RECONVERGENT B0, `(.L_x_857) ;  /* 0x000003c000007945 */ /* 0x000fe20003800200 */
[C---:B0-----:R-:W-:Y:S02]  /*3800*/  ISETP.GT.U32.AND P0, PT, R9.reuse, UR14, PT ;  /* 0x0000000e09007c0c */ /* 0x041fe4000bf04070 */
[----:B------:R-:W-:Y:S02]  /*3810*/  SHF.R.S32.HI R2, RZ, 0x1f, R9 ;  /* 0x0000001fff027819 */ /* 0x000fe40000011409 */
        /* <DEDUP_REMOVED lines=35> */
.L_x_860:
[----:B------:R-:W-:Y:S01]  /*3a50*/  IMAD.U32 R2, RZ, RZ, UR4 ;  /* 0x00000004ff027e24 */ /* 0x000fe2000f8e00ff */
[----:B------:R-:W-:Y:S02]  /*3a60*/  MOV R0, UR5 ;  /* 0x0000000500007c02 */ /* 0x000fe40008000f00 */
[----:B------:R-:W-:-:S07]  /*3a70*/  MOV R7, 0x3a90 ;  /* 0x00003a9000077802 */ /* 0x000fce0000000f00 */
[----:B------:R-:W-:Y:S05]  /*3a80*/  CALL.REL.NOINC `($__internal_22_$__cuda_sm20_div_s64) ;  /* 0x0000001800b87944 */ /* 0x000fea0003c00000 */
.L_x_861:
[----:B------:R-:W-:Y:S05]  /*3a90*/  BSYNC.RECONVERGENT B1 ;  /* 0x0000000000017941 */ /* 0x000fea0003800200 */
.L_x_859:
[----:B------:R-:W0:Y:S01]  /*3aa0*/  LDCU.64 UR16, c[0x0][0x860] ;  /* 0x00010c00ff1077ac */ /* 0x000e220008000a00 */
[----:B------:R-:W-:Y:S01]  /*3ab0*/  SHF.R.S32.HI R2, RZ, 0x1f, R0 ;  /* 0x0000001fff027819 */ /* 0x000fe20000011400 */
[----:B------:R-:W1:Y:S01]  /*3ac0*/  LDCU.64 UR14, c[0x0][0x450] ;  /* 0x00008a00ff0e77ac */ /* 0x000e620008000a00 */
[----:B0-----:R-:W-:-:S04]  /*3ad0*/  ISETP.NE.U32.AND P0, PT, R0, UR16, PT ;  /* 0x0000001000007c0c */ /* 0x001fc8000bf05070 */
[----:B------:R-:W-:Y:S01]  /*3ae0*/  ISETP.NE.AND.EX P0, PT, R2, UR17, PT, P0 ;  /* 0x0000001102007c0c */ /* 0x000fe2000bf05300 */
[----:B------:R-:W0:Y:S03]  /*3af0*/  LDCU.64 UR16, c[0x0][0x380] ;  /* 0x00007000ff1077ac */ /* 0x000e260008000a00 */
[----:B------:R-:W-:-:S04]  /*3b00*/  SEL R3, RZ, 0xffffffff, P0 ;  /* 0xffffffffff037807 */ /* 0x000fc80000000000 */
[----:B------:R-:W-:-:S05]  /*3b10*/  IADD3 R0, P0, PT, R0, R3, RZ ;  /* 0x0000000300007210 */ /* 0x000fca0007f1e0ff */
[----:B------:R-:W-:-:S04]  /*3b20*/  IMAD.X R2, R2, 0x1, R3, P0 ;  /* 0x0000000102027824 */ /* 0x000fc800000e0603 */
[----:B-1----:R-:W-:Y:S02]  /*3b30*/  IMAD R7, R2, UR14, RZ ;  /* 0x0000000e02077c24 */ /* 0x002fe4000f8e02ff */
[----:B------:R-:W-:-:S04]  /*3b40*/  IMAD.WIDE.U32 R2, R0, UR14, RZ ;  /* 0x0000000e00027c25 */ /* 0x000fc8000f8e00ff */
[----:B------:R-:W-:Y:S01]  /*3b50*/  IMAD R7, R0, UR15, R7 ;  /* 0x0000000f00077c24 */ /* 0x000fe2000f8e0207 */
[----:B0-----:R-:W-:-:S04]  /*3b60*/  LEA R8, P0, R2, UR16, 0x2 ;  /* 0x0000001002087c11 */ /* 0x001fc8000f8010ff */
[----:B------:R-:W-:-:S04]  /*3b70*/  IADD3 R3, PT, PT, R3, R7, RZ ;  /* 0x0000000703037210 */ /* 0x000fc80007ffe0ff */
[----:B------:R-:W-:Y:S01]  /*3b80*/  LEA.HI.X R9, R2, UR17, R3, 0x2, P0 ;  /* 0x0000001102097c11 */ /* 0x000fe200080f1403 */
[----:B------:R-:W-:-:S05]  /*3b90*/  IMAD.MOV.U32 R3, RZ, RZ, 0x1 ;  /* 0x00000001ff037424 */ /* 0x000fca00078e00ff */
[----:B------:R0:W-:Y:S02]  /*3ba0*/  REDG.E.ADD.STRONG.GPU desc[UR10][R8.64], R3 ;  /* 0x000000030800798e */ /* 0x0001e4000c12e10a */
.L_x_858:
[----:B------:R-:W-:Y:S05]  /*3bb0*/  BSYNC.RECONVERGENT B0 ;  /* 0x0000000000007941 */ /* 0x000fea0003800200 */
.L_x_857:
[----:B------:R-:W1:Y:S01]  /*3bc0*/  LDCU.64 UR14, c[0x0][0x878] ;  /* 0x00010f00ff0e77ac */ /* 0x000e620008000a00 */
[----:B------:R-:W-:-:S04]  /*3bd0*/  IADD3 R6, P0, PT, R4, R6, RZ ;  /* 0x0000000604067210 */ /* 0x000fc80007f1e0ff */
[----:B------:R-:W-:Y:S02]  /*3be0*/  IADD3.X R5, PT, PT, RZ, R5, RZ, P0, !PT ;  /* 0x00000005ff057210 */ /* 0x000fe400007fe4ff */
[----:B-1----:R-:W-:-:S04]  /*3bf0*/  ISETP.GE.U32.AND P0, PT, R6, UR14, PT ;  /* 0x0000000e06007c0c */ /* 0x002fc8000bf06070 */
[----:B------:R-:W-:-:S13]  /*3c00*/  ISETP.GE.AND.EX P0, PT, R5, UR15, PT, P0 ;  /* 0x0000000f05007c0c */ /* 0x000fda000bf06300 */
[----:B------:R-:W-:Y:S05]  /*3c10*/  @!P0 BRA `(.L_x_862) ;  /* 0xffffffc400648947 */ /* 0x000fea000383ffff */
[----:B------:R-:W-:Y:S05]  /*3c20*/  EXIT ;  /* 0x000000000000794d */ /* 0x000fea0003800000 */
.L_x_806:
[----:B------:R-:W-:Y:S01]  /*3c30*/  IADD3 R3, P0, PT, R4, R6, RZ ;  /* 0x0000000604037210 */ /* 0x000fe20007f1e0ff */
[----:B------:R-:W-:Y:S03]  /*3c40*/  BSSY.RECONVERGENT B0, `(.L_x_863) ;  /* 0x0000023000007945 */ /* 0x000fe60003800200 */
[C---:B------:R-:W-:Y:S01]  /*3c50*/  ISETP.GT.U32.AND P1, PT, R3.reuse, UR12, PT ;  /* 0x0000000c03007c0c */ /* 0x040fe2000bf24070 */
[----:B------:R-:W-:Y:S01]  /*3c60*/  IMAD.X R7, RZ, RZ, R5, P0 ;  /* 0x000000ffff077224 */ /* 0x000fe200000e0605 */
[----:B------:R-:W-:-:S04]  /*3c70*/  ISETP.GE.U32.AND P0, PT, R3, UR12, PT ;  /* 0x0000000c03007c0c */ /* 0x000fc8000bf06070 */
[C---:B------:R-:W-:Y:S02]  /*3c80*/  ISETP.GT.U32.AND.EX P1, PT, R7.reuse, UR13, PT, P1 ;  /* 0x0000000d07007c0c */ /* 0x040fe4000bf24110 */
[----:B------:R-:W-:Y:S02]  /*3c90*/  ISETP.GE.U32.AND.EX P0, PT, R7, UR13, PT, P0 ;  /* 0x0000000d07007c0c */ /* 0x000fe4000bf06100 */
[----:B------:R-:W-:Y:S02]  /*3ca0*/  SEL R0, R3, UR12, P1 ;  /* 0x0000000c03007c07 */ /* 0x000fe40008800000 */
[----:B------:R-:W-:Y:S02]  /*3cb0*/  SEL R21, RZ, 0x1, P0 ;  /* 0x00000001ff157807 */ /* 0x000fe40000000000 */
[----:B------:R-:W-:Y:S02]  /*3cc0*/  SEL R2, R7, UR13, P1 ;  /* 0x0000000d07027c07 */ /* 0x000fe40008800000 */
[----:B------:R-:W-:-:S04]  /*3cd0*/  IADD3 R3, P0, P1, R0, -R3, -R21 ;  /* 0x8000000300037210 */ /* 0x000fc8000791e815 */
[----:B------:R-:W-:-:S04]  /*3ce0*/  IADD3.X R2, PT, PT, R2, -0x1, ~R7, P0, P1 ;  /* 0xffffffff02027810 */ /* 0x000fc800007e2c07 */
        /* <DEDUP_REMOVED lines=20> */
[----:B------:R-:W-:Y:S01]  /*3e30*/  @!P2 LOP3.LUT R14, RZ, R4, RZ, 0x33, !PT ;  /* 0x00000004ff0ea212 */ /* 0x000fe200078e33ff */
[----:B------:R-:W-:Y:S06]  /*3e40*/  BRA `(.L_x_865) ;  /* 0x0000000000087947 */ /* 0x000fec0003800000 */
.L_x_864:
[----:B------:R-:W-:-:S07]  /*3e50*/  MOV R0, 0x3e70 ;  /* 0x00003e7000007802 */ /* 0x000fce0000000f00 */
[----:B------:R-:W-:Y:S05]  /*3e60*/  CALL.REL.NOINC `($__internal_23_$__cuda_sm20_div_u64) ;  /* 0x0000001c00107944 */ /* 0x000fea0003c00000 */
.L_x_865:
[----:B------:R-:W-:Y:S05]  /*3e70*/  BSYNC.RECONVERGENT B0 ;  /* 0x0000000000007941 */ /* 0x000fea0003800200 */
.L_x_863:
[----:B------:R-:W-:Y:S01]  /*3e80*/  IADD3 R21, P1, PT, R14, R21, RZ ;  /* 0x000000150e157210 */ /* 0x000fe20007f3e0ff */
[----:B------:R-:W0:Y:S01]  /*3e90*/  LDCU.64 UR14, c[0x0][0x860] ;  /* 0x00010c00ff0e77ac */ /* 0x000e220008000a00 */
[----:B------:R-:W-:Y:S02]  /*3ea0*/  BSSY B0, `(.L_x_866) ;  /* 0x000005d000007945 */ /* 0x000fe40003800000 */
[----:B------:R-:W-:Y:S01]  /*3eb0*/  LOP3.LUT R0, R21, 0x3, RZ, 0xc0, !PT ;  /* 0x0000000315007812 */ /* 0x000fe200078ec0ff */
[----:B------:R-:W1:Y:S01]  /*3ec0*/  LDCU.64 UR24, c[0x0][0x860] ;  /* 0x00010c00ff1877ac */ /* 0x000e620008000a00 */
[----:B------:R-:W-:Y:S02]  /*3ed0*/  IADD3.X R14, PT, PT, RZ, R15, RZ, P1, !PT ;  /* 0x0000000fff0e7210 */ /* 0x000fe40000ffe4ff */
[----:B------:R-:W-:Y:S01]  /*3ee0*/  ISETP.NE.U32.AND P0, PT, R0, 0x3, PT ;  /* 0x000000030000780c */ /* 0x000fe20003f05070 */
[----:B------:R-:W2:Y:S03]  /*3ef0*/  LDCU.64 UR30, c[0x0][0x870] ;  /* 0x00010e00ff1e77ac */ /* 0x000ea60008000a00 */
[----:B------:R-:W-:Y:S01]  /*3f00*/  ISETP.NE.AND.EX P0, PT, RZ, RZ, PT, P0 ;  /* 0x000000ffff00720c */ /* 0x000fe20003f05300 */
[----:B------:R-:W3:Y:S01]  /*3f10*/  LDCU.64 UR12, c[0x0][0x870] ;  /* 0x00010e00ff0c77ac */ /* 0x000ee20008000a00 */
[----:B------:R-:W4:Y:S01]  /*3f20*/  LDCU.64 UR6, c[0x0][0x790] ;  /* 0x0000f200ff0677ac */ /* 0x000f220008000a00 */
[----:B------:R-:W0:Y:S01]  /*3f30*/  LDCU.64 UR20, c[0x0][0x790] ;  /* 0x0000f200ff1477ac */ /* 0x000e220008000a00 */
[----:B------:R-:W0:Y:S01]  /*3f40*/  LDCU.64 UR8, c[0x0][0x6c0] ;  /* 0x0000d800ff0877ac */ /* 0x000e220008000a00 */
[----:B------:R-:W0:Y:S01]  /*3f50*/  LDCU.64 UR22, c[0x0][0x6c0] ;  /* 0x0000d800ff1677ac */ /* 0x000e220008000a00 */
[----:B------:R-:W0:Y:S01]  /*3f60*/  LDCU.64 UR16, c[0x0][0x450] ;  /* 0x00008a00ff1077ac */ /* 0x000e220008000a00 */
[----:B------:R-:W0:Y:S01]  /*3f70*/  LDCU.64 UR26, c[0x0][0x450] ;  /* 0x00008a00ff1a77ac */ /* 0x000e220008000a00 */
[----:B------:R-:W0:Y:S01]  /*3f80*/  LDCU.64 UR18, c[0x0][0x380] ;  /* 0x00007000ff1277ac */ /* 0x000e220008000a00 */
[----:B------:R-:W0:Y:S01]  /*3f90*/  LDCU.64 UR28, c[0x0][0x380] ;  /* 0x00007000ff1c77ac */ /* 0x000e220008000a00 */
[----:B------:R-:W0:Y:S03]  /*3fa0*/  LDCU.64 UR32, c[0x0][0x878] ;  /* 0x00010f00ff2077ac */ /* 0x000e260008000a00 */
[----:B-1----:R-:W-:Y:S05]  /*3fb0*/  @!P0 BRA `(.L_x_867) ;  /* 0x00000004002c8947 */ /* 0x002fea0003800000 */
[----:B------:R-:W1:Y:S01]  /*3fc0*/  LDC.64 R12, c[0x0][0x868] ;  /* 0x00021a00ff0c7b82 */ /* 0x000e620000000a00 */
[----:B------:R-:W-:Y:S01]  /*3fd0*/  VIADD R15, R21, 0x1 ;  /* 0x00000001150f7836 */ /* 0x000fe20000000000 */
[----:B------:R-:W-:-:S04]  /*3fe0*/  CS2R R22, SRZ ;  /* 0x0000000000167805 */ /* 0x000fc8000001ff00 */
[----:B------:R-:W-:-:S07]  /*3ff0*/  LOP3.LUT R15, R15, 0x3, RZ, 0xc0, !PT ;  /* 0x000000030f0f7812 */ /* 0x000fce00078ec0ff */
.L_x_873:
[----:B----4-:R-:W-:Y:S02]  /*4000*/  IMAD R7, R5, UR6, RZ ;  /* 0x0000000605077c24 */ /* 0x010fe4000f8e02ff */
[----:B0-----:R-:W-:-:S04]  /*4010*/  IMAD.WIDE.U32 R2, R6, UR6, RZ ;  /* 0x0000000606027c25 */ /* 0x001fc8000f8e00ff */
[----:B------:R-:W-:Y:S01]  /*4020*/  IMAD R7, R6, UR7, R7 ;  /* 0x0000000706077c24 */ /* 0x000fe2000f8e0207 */
[----:B0-----:R-:W-:-:S04]  /*4030*/  LEA R8, P0, R2, UR8, 0x2 ;  /* 0x0000000802087c11 */ /* 0x001fc8000f8010ff */
[----:B------:R-:W-:-:S04]  /*4040*/  IADD3 R3, PT, PT, R3, R7, RZ ;  /* 0x0000000703037210 */ /* 0x000fc80007ffe0ff */
[----:B------:R-:W-:-:S06]  /*4050*/  LEA.HI.X R9, R2, UR9, R3, 0x2, P0 ;  /* 0x0000000902097c11 */ /* 0x000fcc00080f1403 */
[----:B------:R-:W3:Y:S01]  /*4060*/  LDG.E R9, desc[UR10][R8.64] ;  /* 0x0000000a08097981 */ /* 0x000ee2000c1e1900 */
[----:B------:R-:W-:Y:S01]  /*4070*/  IADD3 R23, P0, PT, R23, 0x1, RZ ;  /* 0x0000000117177810 */ /* 0x000fe20007f1e0ff */
[----:B------:R-:W-:Y:S05]  /*4080*/  YIELD ;  /* 0x0000000000007946 */ /* 0x000fea0003800000 */
[----:B------:R-:W-:Y:S01]  /*4090*/  IMAD.X R22, RZ, RZ, R22, P0 ;  /* 0x000000ffff167224 */ /* 0x000fe200000e0616 */
[----:B------:R-:W-:Y:S01]  /*40a0*/  ISETP.NE.U32.AND P0, PT, R23, R15, PT ;  /* 0x0000000f1700720c */ /* 0x000fe20003f05070 */
[----:B------:R-:W-:Y:S03]  /*40b0*/  BSSY.RECONVERGENT B1, `(.L_x_868) ;  /* 0x0000038000017945 */ /* 0x000fe60003800200 */
[----:B------:R-:W-:-:S02]  /*40c0*/  ISETP.NE.AND.EX P0, PT, R22, RZ, PT, P0 ;  /* 0x000000ff1600720c */ /* 0x000fc40003f05300 */
[C---:B---3--:R-:W-:Y:S02]  /*40d0*/  ISETP.GT.U32.AND P1, PT, R9.reuse, UR12, PT ;  /* 0x0000000c09007c0c */ /* 0x048fe4000bf24070 */
[----:B------:R-:W-:Y:S02]  /*40e0*/  SHF.R.S32.HI R2, RZ, 0x1f, R9 ;  /* 0x0000001fff027819 */ /* 0x000fe40000011409 */
[----:B-1----:R-:W-:Y:S02]  /*40f0*/  ISETP.LT.U32.AND P2, PT, R9, R12, PT ;  /* 0x0000000c0900720c */ /* 0x002fe40003f41070 */
[----:B------:R-:W-:-:S04]  /*4100*/  ISETP.GT.AND.EX P1, PT, R2, UR13, PT, P1 ;  /* 0x0000000d02007c0c */ /* 0x000fc8000bf24310 */
[----:B------:R-:W-:-:S13]  /*4110*/  ISETP.LT.OR.EX P1, PT, R2, R13, P1, P2 ;  /* 0x0000000d0200720c */ /* 0x000fda0000f21720 */
[----:B------:R-:W-:Y:S05]  /*4120*/  @P1 BRA `(.L_x_869) ;  /* 0x0000000000c01947 */ /* 0x000fea0003800000 */
[----:B------:R-:W-:Y:S01]  /*4130*/  IADD3 R0, P1, PT, R9, -R12, RZ ;  /* 0x8000000c09007210 */ /* 0x000fe20007f3e0ff */
[----:B------:R-:W-:Y:S03]  /*4140*/  BSSY.RECONVERGENT B2, `(.L_x_870) ;  /* 0x0000020000027945 */ /* 0x000fe60003800200 */
[----:B------:R-:W-:Y:S01]  /*4150*/  IADD3.X R2, PT, PT, R2, ~R13, RZ, P1, !PT ;  /* 0x8000000d02027210 */ /* 0x000fe20000ffe4ff */
[----:B------:R-:W-:-:S04]  /*4160*/  IMAD.WIDE.U32 R18, R0, UR14, RZ ;  /* 0x0000000e00127c25 */ /* 0x000fc8000f8e00ff */
[----:B------:R-:W-:-:S04]  /*4170*/  IMAD R3, R2, UR14, RZ ;  /* 0x0000000e02037c24 */ /* 0x000fc8000f8e02ff */
        /* <DEDUP_REMOVED lines=10> */
[----:B0-----:R-:W-:Y:S01]  /*4220*/  MOV R2, RZ ;  /* 0x000000ff00027202 */ /* 0x001fe20000000f00 */
[----:B-1----:R-:W-:-:S04]  /*4230*/  IMAD.MOV R9, RZ, RZ, -R3 ;  /* 0x000000ffff097224 */ /* 0x002fc800078e0a03 */
        /* <DEDUP_REMOVED lines=9> */
[----:B------:R-:W-:Y:S02]  /*42d0*/  @P2 IADD3 R0, PT, PT, R0, 0x1, RZ ;  /* 0x0000000100002810 */ /* 0x000fe40007ffe0ff */
[----:B------:R-:W-:Y:S01]  /*42e0*/  @!P3 LOP3.LUT R0, RZ, UR4, RZ, 0x33, !PT ;  /* 0x00000004ff00bc12 */ /* 0x000fe2000f8e33ff */
[----:B------:R-:W-:Y:S06]  /*42f0*/  BRA `(.L_x_872) ;  /* 0x0000000000107947 */ /* 0x000fec0003800000 */
.L_x_871:
[----:B------:R-:W-:Y:S01]  /*4300*/  IMAD.U32 R2, RZ, RZ, UR4 ;  /* 0x00000004ff027e24 */ /* 0x000fe2000f8e00ff */
[----:B------:R-:W-:Y:S02]  /*4310*/  MOV R0, UR5 ;  /* 0x0000000500007c02 */ /* 0x000fe40008000f00 */
[----:B------:R-:W-:-:S07]  /*4320*/  MOV R7, 0x4340 ;  /* 0x0000434000077802 */ /* 0x000fce0000000f00 */
[----:B--2---:R-:W-:Y:S05]  /*4330*/  CALL.REL.NOINC `($__internal_22_$__cuda_sm20_div_s64) ;  /* 0x00000010008c7944 */ /* 0x004fea0003c00000 */
.L_x_872:
[----:B--2---:R-:W-:Y:S05]  /*4340*/  BSYNC.RECONVERGENT B2 ;  /* 0x0000000000027941 */ /* 0x004fea0003800200 */
.L_x_870:
[----:B------:R-:W-:Y:S02]  /*4350*/  ISETP.NE.U32.AND P1, PT, R0, UR14, PT ;  /* 0x0000000e00007c0c */ /* 0x000fe4000bf25070 */
[----:B------:R-:W-:-:S04]  /*4360*/  SHF.R.S32.HI R2, RZ, 0x1f, R0 ;  /* 0x0000001fff027819 */ /* 0x000fc80000011400 */
[----:B------:R-:W-:-:S04]  /*4370*/  ISETP.NE.AND.EX P1, PT, R2, UR15, PT, P1 ;  /* 0x0000000f02007c0c */ /* 0x000fc8000bf25310 */
[----:B------:R-:W-:-:S04]  /*4380*/  SEL R3, RZ, 0xffffffff, P1 ;  /* 0xffffffffff037807 */ /* 0x000fc80000800000 */
[----:B------:R-:W-:-:S05]  /*4390*/  IADD3 R0, P1, PT, R0, R3, RZ ;  /* 0x0000000300007210 */ /* 0x000fca0007f3e0ff */
[----:B------:R-:W-:-:S04]  /*43a0*/  IMAD.X R2, R2, 0x1, R3, P1 ;  /* 0x0000000102027824 */ /* 0x000fc800008e0603 */
[----:B------:R-:W-:Y:S02]  /*43b0*/  IMAD R7, R2, UR16, RZ ;  /* 0x0000001002077c24 */ /* 0x000fe4000f8e02ff */
[----:B------:R-:W-:-:S04]  /*43c0*/  IMAD.WIDE.U32 R2, R0, UR16, RZ ;  /* 0x0000001000027c25 */ /* 0x000fc8000f8e00ff */
[----:B------:R-:W-:Y:S01]  /*43d0*/  IMAD R7, R0, UR17, R7 ;  /* 0x0000001100077c24 */ /* 0x000fe2000f8e0207 */
[----:B------:R-:W-:-:S04]  /*43e0*/  LEA R8, P1, R2, UR18, 0x2 ;  /* 0x0000001202087c11 */ /* 0x000fc8000f8210ff */
[----:B------:R-:W-:-:S04]  /*43f0*/  IADD3 R3, PT, PT, R3, R7, RZ ;  /* 0x0000000703037210 */ /* 0x000fc80007ffe0ff */
[----:B------:R-:W-:Y:S01]  /*4400*/  LEA.HI.X R9, R2, UR19, R3, 0x2, P1 ;  /* 0x0000001302097c11 */ /* 0x000fe200088f1403 */
[----:B------:R-:W-:-:S05]  /*4410*/  IMAD.MOV.U32 R3, RZ, RZ, 0x1 ;  /* 0x00000001ff037424 */ /* 0x000fca00078e00ff */
[----:B------:R0:W-:Y:S02]  /*4420*/  REDG.E.ADD.STRONG.GPU desc[UR10][R8.64], R3 ;  /* 0x000000030800798e */ /* 0x0001e4000c12e10a */
.L_x_869:
[----:B--2---:R-:W-:Y:S05]  /*4430*/  BSYNC.RECONVERGENT B1 ;  /* 0x0000000000017941 */ /* 0x004fea0003800200 */
.L_x_868:
[----:B------:R-:W-:-:S04]  /*4440*/  IADD3 R6, P1, PT, R4, R6, RZ ;  /* 0x0000000604067210 */ /* 0x000fc80007f3e0ff */
[----:B------:R-:W-:Y:S01]  /*4450*/  IADD3.X R5, PT, PT, RZ, R5, RZ, P1, !PT ;  /* 0x00000005ff057210 */ /* 0x000fe20000ffe4ff */
[----:B------:R-:W-:Y:S08]  /*4460*/  @P0 BRA `(.L_x_873) ;  /* 0xfffffff800e40947 */ /* 0x000ff0000383ffff */
.L_x_867:
[----:B0-234-:R-:W-:Y:S05]  /*4470*/  BSYNC B0 ;  /* 0x0000000000007941 */ /* 0x01dfea0003800000 */
.L_x_866:
[----:B------:R-:W0:Y:S01]  /*4480*/  LDC.64 R12, c[0x0][0x868] ;  /* 0x00021a00ff0c7b82 */ /* 0x000e220000000a00 */
[----:B------:R-:W-:-:S04]  /*4490*/  ISETP.GE.U32.AND P0, PT, R21, 0x3, PT ;  /* 0x000000031500780c */ /* 0x000fc80003f06070 */
[----:B------:R-:W-:-:S13]  /*44a0*/  ISETP.GE.U32.AND.EX P0, PT, R14, RZ, PT, P0 ;  /* 0x000000ff0e00720c */ /* 0x000fda0003f06100 */
[----:B------:R-:W-:Y:S05]  /*44b0*/  @!P0 EXIT ;  /* 0x000000000000894d */ /* 0x000fea0003800000 */
[----:B------:R-:W-:Y:S01]  /*44c0*/  BSSY B0, `(.L_x_874) ;  /* 0x0000109000007945 */ /* 0x000fe20003800000 */
.L_x_895:
[----:B------:R-:W-:Y:S02]  /*44d0*/  IMAD R7, R5, UR20, RZ ;  /* 0x0000001405077c24 */ /* 0x000fe4000f8e02ff */
[----:B0-----:R-:W-:-:S04]  /*44e0*/  IMAD.WIDE.U32 R2, R6, UR20, RZ ;  /* 0x0000001406027c25 */ /* 0x001fc8000f8e00ff */
[----:B------:R-:W-:Y:S01]  /*44f0*/  IMAD R7, R6, UR21, R7 ;  /* 0x0000001506077c24 */ /* 0x000fe2000f8e0207 */
[----:B------:R-:W-:-:S03]  /*4500*/  LEA R8, P0, R2, UR22, 0x2 ;  /* 0x0000001602087c11 */ /* 0x000fc6000f8010ff */
[----:B------:R-:W-:-:S05]  /*4510*/  IMAD.IADD R3, R3, 0x1, R7 ;  /* 0x0000000103037824 */ /* 0x000fca00078e0207 */
[----:B------:R-:W-:-:S06]  /*4520*/  LEA.HI.X R9, R2, UR23, R3, 0x2, P0 ;  /* 0x0000001702097c11 */ /* 0x000fcc00080f1403 */
[----:B------:R-:W2:Y:S01]  /*4530*/  LDG.E R9, desc[UR10][R8.64] ;  /* 0x0000000a08097981 */ /* 0x000ea2000c1e1900 */
[----:B------:R-:W-:Y:S05]  /*4540*/  YIELD ;  /* 0x0000000000007946 */ /* 0x000fea0003800000 */
[----:B------:R-:W-:Y:S01]  /*4550*/  BSSY.RECONVERGENT B1, `(.L_x_875) ;  /* 0x0000037000017945 */ /* 0x000fe20003800200 */
[C---:B--2---:R-:W-:Y:S02]  /*4560*/  ISETP.GT.U32.AND P0, PT, R9.reuse, UR30, PT ;  /* 0x0000001e09007c0c */ /* 0x044fe4000bf04070 */
[----:B------:R-:W-:Y:S02]  /*4570*/  SHF.R.S32.HI R2, RZ, 0x1f, R9 ;  /* 0x0000001fff027819 */ /* 0x000fe40000011409 */
[----:B0-----:R-:W-:-:S02]  /*4580*/  ISETP.LT.U32.AND P1, PT, R9, R12, PT ;  /* 0x0000000c0900720c */ /* 0x001fc40003f21070 */
        /* <DEDUP_REMOVED lines=18> */
[----:B0-----:R-:W-:Y:S02]  /*46b0*/  HFMA2 R2, -RZ, RZ, 0, 0 ;  /* 0x00000000ff027431 */ /* 0x001fe400000001ff */
        /* <DEDUP_REMOVED lines=13> */
.L_x_878:
[----:B------:R-:W-:Y:S01]  /*4790*/  IMAD.U32 R2, RZ, RZ, UR4 ;  /* 0x00000004ff027e24 */ /* 0x000fe2000f8e00ff */
[----:B------:R-:W-:Y:S02]  /*47a0*/  MOV R0, UR5 ;  /* 0x0000000500007c02 */ /* 0x000fe40008000f00 */
[----:B------:R-:W-:-:S07]  /*47b0*/  MOV R7, 0x47d0 ;  /* 0x000047d000077802 */ /* 0x000fce0000000f00 */
[----:B------:R-:W-:Y:S05]  /*47c0*/  CALL.REL.NOINC `($__internal_22_$__cuda_sm20_div_s64) ;  /* 0x0000000c00687944 */ /* 0x000fea0003c00000 */
.L_x_879:
[----:B------:R-:W-:Y:S05]  /*47d0*/  BSYNC.RECONVERGENT B2 ;  /* 0x0000000000027941 */ /* 0x000fea0003800200 */
.L_x_877:
        /* <DEDUP_REMOVED lines=14> */
.L_x_876:
[----:B------:R-:W-:Y:S05]  /*48c0*/  BSYNC.RECONVERGENT B1 ;  /* 0x0000000000017941 */ /* 0x000fea0003800200 */
.L_x_875:
[----:B------:R-:W-:-:S04]  /*48d0*/  IADD3 R6, P0, PT, R4, R6, RZ ;  /* 0x0000000604067210 */ /* 0x000fc80007f1e0ff */
[----:B------:R-:W-:Y:S01]  /*48e0*/  IADD3.X R5, PT, PT, RZ, R5, RZ, P0, !PT ;  /* 0x00000005ff057210 */ /* 0x000fe200007fe4ff */
[----:B0-----:R-:W-:-:S04]  /*48f0*/  IMAD.WIDE.U32 R2, R6, UR20, RZ ;  /* 0x0000001406027c25 */ /* 0x001fc8000f8e00ff */
[----:B------:R-:W-:Y:S01]  /*4900*/  IMAD R7, R5, UR20, RZ ;  /* 0x0000001405077c24 */ /* 0x000fe2000f8e02ff */
[----:B------:R-:W-:-:S03]  /*4910*/  LEA R8, P0, R2, UR22, 0x2 ;  /* 0x0000001602087c11 */ /* 0x000fc6000f8010ff */
[----:B------:R-:W-:-:S04]  /*4920*/  IMAD R7, R6, UR21, R7 ;  /* 0x0000001506077c24 */ /* 0x000fc8000f8e0207 */
[----:B------:R-:W-:-:S05]  /*4930*/  IMAD.IADD R3, R3, 0x1, R7 ;  /* 0x0000000103037824 */ /* 0x000fca00078e0207 */
[----:B------:R-:W-:-:S06]  /*4940*/  LEA.HI.X R9, R2, UR23, R3, 0x2, P0 ;  /* 0x0000001702097c11 */ /* 0x000fcc00080f1403 */
[----:B------:R-:W2:Y:S01]  /*4950*/  LDG.E R9, desc[UR10][R8.64] ;  /* 0x0000000a08097981 */ /* 0x000ea2000c1e1900 */
[----:B------:R-:W-:Y:S01]  /*4960*/  BSSY.RECONVERGENT B1, `(.L_x_880) ;  /* 0x0000037000017945 */ /* 0x000fe20003800200 */
[C---:B--2---:R-:W-:Y:S02]  /*4970*/  ISETP.GT.U32.AND P0, PT, R9.reuse, UR30, PT ;  /* 0x0000001e09007c0c */ /* 0x044fe4000bf04070 */
[----:B------:R-:W-:Y:S02]  /*4980*/  SHF.R.S32.HI R2, RZ, 0x1f, R9 ;  /* 0x0000001fff027819 */ /* 0x000fe40000011409 */
[----:B------:R-:W-:Y:S02]  /*4990*/  ISETP.LT.U32.AND P1, PT, R9, R12, PT ;  /* 0x0000000c0900720c */ /* 0x000fe40003f21070 */
        /* <DEDUP_REMOVED lines=32> */
.L_x_883:
[----:B------:R-:W-:Y:S01]  /*4ba0*/  IMAD.U32 R2, RZ, RZ, UR4 ;  /* 0x00000004ff027e24 */ /* 0x000fe2000f8e00ff */
[----:B------:R-:W-:Y:S02]  /*4bb0*/  MOV R0, UR5 ;  /* 0x0000000500007c02 */ /* 0x000fe40008000f00 */
[----:B------:R-:W-:-:S07]  /*4bc0*/  MOV R7, 0x4be0 ;  /* 0x00004be000077802 */ /* 0x000fce0000000f00 */
[----:B------:R-:W-:Y:S05]  /*4bd0*/  CALL.REL.NOINC `($__internal_22_$__cuda_sm20_div_s64) ;  /* 0x0000000800647944 */ /* 0x000fea0003c00000 */
.L_x_884:
[----:B------:R-:W-:Y:S05]  /*4be0*/  BSYNC.RECONVERGENT B2 ;  /* 0x0000000000027941 */ /* 0x000fea0003800200 */
.L_x_882:
        /* <DEDUP_REMOVED lines=14> */
.L_x_881:
[----:B------:R-:W-:Y:S05]  /*4cd0*/  BSYNC.RECONVERGENT B1 ;  /* 0x0000000000017941 */ /* 0x000fea0003800200 */
.L_x_880:
        /* <DEDUP_REMOVED lines=45> */
.L_x_888:
[----:B------:R-:W-:Y:S01]  /*4fb0*/  IMAD.U32 R2, RZ, RZ, UR4 ;  /* 0x00000004ff027e24 */ /* 0x000fe2000f8e00ff */
[----:B------:R-:W-:Y:S02]  /*4fc0*/  MOV R0, UR5 ;  /* 0x0000000500007c02 */ /* 0x000fe40008000f00 */
[----:B------:R-:W-:-:S07]  /*4fd0*/  MOV R7, 0x4ff0 ;  /* 0x00004ff000077802 */ /* 0x000fce0000000f00 */
[----:B------:R-:W-:Y:S05]  /*4fe0*/  CALL.REL.NOINC `($__internal_22_$__cuda_sm20_div_s64) ;  /* 0x0000000400607944 */ /* 0x000fea0003c00000 */
.L_x_889:
[----:B------:R-:W-:Y:S05]  /*4ff0*/  BSYNC.RECONVERGENT B2 ;  /* 0x0000000000027941 */ /* 0x000fea0003800200 */
.L_x_887:
        /* <DEDUP_REMOVED lines=14> */
.L_x_886:
[----:B------:R-:W-:Y:S05]  /*50e0*/  BSYNC.RECONVERGENT B1 ;  /* 0x0000000000017941 */ /* 0x000fea0003800200 */
.L_x_885:
        /* <DEDUP_REMOVED lines=45> */
.L_x_893:
[----:B------:R-:W-:Y:S01]  /*53c0*/  IMAD.U32 R2, RZ, RZ, UR4 ;  /* 0x00000004ff027e24 */ /* 0x000fe2000f8e00ff */
[----:B------:R-:W-:Y:S02]  /*53d0*/  MOV R0, UR5 ;  /* 0x0000000500007c02 */ /* 0x000fe40008000f00 */
[----:B------:R-:W-:-:S07]  /*53e0*/  MOV R7, 0x5400 ;  /* 0x0000540000077802 */ /* 0x000fce0000000f00 */
[----:B------:R-:W-:Y:S05]  /*53f0*/  CALL.REL.NOINC `($__internal_22_$__cuda_sm20_div_s64) ;  /* 0x00000000005c7944 */ /* 0x000fea0003c00000 */
.L_x_894:
[----:B------:R-:W-:Y:S05]  /*5400*/  BSYNC.RECONVERGENT B2 ;  /* 0x0000000000027941 */ /* 0x000fea0003800200 */
.L_x_892:
        /* <DEDUP_REMOVED lines=14> */
.L_x_891:
[----:B------:R-:W-:Y:S05]  /*54f0*/  BSYNC.RECONVERGENT B1 ;  /* 0x0000000000017941 */ /* 0x000fea0003800200 */
.L_x_890:
[----:B------:R-:W-:-:S04]  /*5500*/  IADD3 R6, P0, PT, R4, R6, RZ ;  /* 0x0000000604067210 */ /* 0x000fc80007f1e0ff */
[----:B------:R-:W-:Y:S02]  /*5510*/  IADD3.X R5, PT, PT, RZ, R5, RZ, P0, !PT ;  /* 0x00000005ff057210 */ /* 0x000fe400007fe4ff */
[----:B------:R-:W-:-:S04]  /*5520*/  ISETP.GE.U32.AND P0, PT, R6, UR32, PT ;  /* 0x0000002006007c0c */ /* 0x000fc8000bf06070 */
[----:B------:R-:W-:-:S13]  /*5530*/  ISETP.GE.AND.EX P0, PT, R5, UR33, PT, P0 ;  /* 0x0000002105007c0c */ /* 0x000fda000bf06300 */
[----:B------:R-:W-:Y:S05]  /*5540*/  @!P0 BRA `(.L_x_895) ;  /* 0xffffffec00e08947 */ /* 0x000fea000383ffff */
[----:B------:R-:W-:Y:S05]  /*5550*/  BSYNC B0 ;  /* 0x0000000000007941 */ /* 0x000fea0003800000 */
.L_x_874:
[----:B------:R-:W-:Y:S05]  /*5560*/  EXIT ;  /* 0x000000000000794d */ /* 0x000fea0003800000 */
        .weak           $__internal_22_$__cuda_sm20_div_s64
        .type           $__internal_22_$__cuda_sm20_div_s64,@function
        .size           $__internal_22_$__cuda_sm20_div_s64,($__internal_23_$__cuda_sm20_div_u64 - $__internal_22_$__cuda_sm20_div_s64)
$__internal_22_$__cuda_sm20_div_s64:
[-C--:B------:R-:W-:Y:S02]  /*5570*/  IADD3 R16, P2, PT, RZ, -R2.reuse, RZ ;  /* 0x80000002ff107210 */ /* 0x080fe40007f5e0ff */
[----:B------:R-:W-:Y:S02]  /*5580*/  ISETP.GE.AND P1, PT, R0, RZ, PT ;  /* 0x000000ff0000720c */ /* 0x000fe40003f26270 */
[----:B------:R-:W-:Y:S01]  /*5590*/  ISETP.GE.AND P4, PT, R3, RZ, PT ;  /* 0x000000ff0300720c */ /* 0x000fe20003f86270 */
[----:B------:R-:W-:Y:S01]  /*55a0*/  IMAD.X R8, RZ, RZ, ~R0, P2 ;  /* 0x000000ffff087224 */ /* 0x000fe200010e0e00 */
[----:B------:R-:W-:Y:S02]  /*55b0*/  SEL R16, R16, R2, !P1 ;  /* 0x0000000210107207 */ /* 0x000fe40004800000 */
[----:B------:R-:W-:Y:S02]  /*55c0*/  IADD3 R19, P5, PT, RZ, -R18, RZ ;  /* 0x80000012ff137210 */ /* 0x000fe40007fbe0ff */
[----:B------:R-:W-:-:S02]  /*55d0*/  SEL R17, R8, R0, !P1 ;  /* 0x0000000008117207 */ /* 0x000fc40004800000 */
[----:B------:R-:W-:Y:S02]  /*55e0*/  SEL R19, R19, R18, !P4 ;  /* 0x0000001213137207 */ /* 0x000fe40006000000 */
[----:B------:R-:W0:Y:S08]  /*55f0*/  I2F.U64.RP R8, R16 ;  /* 0x0000001000087312 */ /* 0x000e300000309000 */
[----:B0-----:R-:W0:Y:S02]  /*5600*/  MUFU.RCP R8, R8 ;  /* 0x0000000800087308 */ /* 0x001e240000001000 */
[----:B0-----:R-:W-:-:S06]  /*5610*/  IADD3 R8, PT, PT, R8, 0x1ffffffe, RZ ;  /* 0x1ffffffe08087810 */ /* 0x001fcc0007ffe0ff */
[----:B------:R-:W0:Y:S02]  /*5620*/  F2I.U64.TRUNC R34, R8 ;  /* 0x0000000800227311 */ /* 0x000e24000020d800 */
[----:B0-----:R-:W-:Y:S01]  /*5630*/  IMAD.WIDE.U32 R10, R34, R16, RZ ;  /* 0x00000010220a7225 */ /* 0x001fe200078e00ff */
[----:B------:R-:W-:-:S03]  /*5640*/  MOV R33, R34 ;  /* 0x0000002200217202 */ /* 0x000fc60000000f00 */
        /* <DEDUP_REMOVED lines=23> */
[----:B------:R-:W-:Y:S01]  /*57c0*/  IMAD.X R10, RZ, RZ, ~R3, P5 ;  /* 0x000000ffff0a7224 */ /* 0x000fe200028e0e03 */
[----:B------:R-:W-:Y:S01]  /*57d0*/  IADD3.X R8, PT, PT, R8, R11, RZ, P1, !PT ;  /* 0x0000000b08087210 */ /* 0x000fe20000ffe4ff */
[----:B------:R-:W-:-:S03]  /*57e0*/  IMAD.HI.U32 R32, R18, R19, RZ ;  /* 0x0000001312207227 */ /* 0x000fc600078e00ff */
[----:B------:R-:W-:Y:S01]  /*57f0*/  SEL R10, R10, R3, !P4 ;  /* 0x000000030a0a7207 */ /* 0x000fe20006000000 */
[----:B------:R-:W-:Y:S01]  /*5800*/  IMAD.MOV.U32 R33, RZ, RZ, RZ ;  /* 0x000000ffff217224 */ /* 0x000fe200078e00ff */
[----:B------:R-:W-:-:S03]  /*5810*/  IADD3.X R9, PT, PT, RZ, RZ, R8, P3, P2 ;  /* 0x000000ffff097210 */ /* 0x000fc60001fe4408 */
[----:B------:R-:W-:-:S04]  /*5820*/  IMAD.WIDE.U32 R32, R18, R10, R32 ;  /* 0x0000000a12207225 */ /* 0x000fc800078e0020 */
[C---:B------:R-:W-:Y:S02]  /*5830*/  IMAD R8, R9.reuse, R10, RZ ;  /* 0x0000000a09087224 */ /* 0x040fe400078e02ff */
[----:B------:R-:W-:-:S04]  /*5840*/  IMAD.HI.U32 R11, P1, R9, R19, R32 ;  /* 0x00000013090b7227 */ /* 0x000fc80007820020 */
[----:B------:R-:W-:Y:S01]  /*5850*/  IMAD.HI.U32 R9, R9, R10, RZ ;  /* 0x0000000a09097227 */ /* 0x000fe200078e00ff */
[----:B------:R-:W-:-:S04]  /*5860*/  IADD3 R8, P2, PT, R8, R11, RZ ;  /* 0x0000000b08087210 */ /* 0x000fc80007f5e0ff */
[----:B------:R-:W-:Y:S01]  /*5870*/  IADD3.X R9, PT, PT, R9, RZ, RZ, P1, !PT ;  /* 0x000000ff09097210 */ /* 0x000fe20000ffe4ff */
[----:B------:R-:W-:-:S04]  /*5880*/  IMAD.WIDE.U32 R32, R8, R16, RZ ;  /* 0x0000001008207225 */ /* 0x000fc800078e00ff */
[----:B------:R-:W-:Y:S01]  /*5890*/  IMAD.X R9, RZ, RZ, R9, P2 ;  /* 0x000000ffff097224 */ /* 0x000fe200010e0609 */
[----:B------:R-:W-:Y:S01]  /*58a0*/  IADD3 R19, P2, PT, -R32, R19, RZ ;  /* 0x0000001320137210 */ /* 0x000fe20007f5e1ff */
[----:B------:R-:W-:-:S03]  /*58b0*/  IMAD R11, R8, R17, R33 ;  /* 0x00000011080b7224 */ /* 0x000fc600078e0221 */
[-C--:B------:R-:W-:Y:S01]  /*58c0*/  ISETP.GE.U32.AND P1, PT, R19, R16.reuse, PT ;  /* 0x000000101300720c */ /* 0x080fe20003f26070 */
[----:B------:R-:W-:-:S05]  /*58d0*/  IMAD R11, R9, R16, R11 ;  /* 0x00000010090b7224 */ /* 0x000fca00078e020b */
[----:B------:R-:W-:Y:S02]  /*58e0*/  IADD3.X R10, PT, PT, ~R11, R10, RZ, P2, !PT ;  /* 0x0000000a0b0a7210 */ /* 0x000fe400017fe5ff */
[----:B------:R-:W-:Y:S02]  /*58f0*/  IADD3 R20, P2, PT, R19, -R16, RZ ;  /* 0x8000001013147210 */ /* 0x000fe40007f5e0ff */
[----:B------:R-:W-:-:S03]  /*5900*/  ISETP.GE.U32.AND.EX P1, PT, R10, R17, PT, P1 ;  /* 0x000000110a00720c */ /* 0x000fc60003f26110 */
[----:B------:R-:W-:Y:S01]  /*5910*/  IMAD.X R11, R10, 0x1, ~R17, P2 ;  /* 0x000000010a0b7824 */ /* 0x000fe200010e0e11 */
[----:B------:R-:W-:Y:S02]  /*5920*/  IADD3 R18, P2, PT, R8, 0x1, RZ ;  /* 0x0000000108127810 */ /* 0x000fe40007f5e0ff */
[----:B------:R-:W-:Y:S02]  /*5930*/  SEL R20, R20, R19, P1 ;  /* 0x0000001314147207 */ /* 0x000fe40000800000 */
[----:B------:R-:W-:Y:S02]  /*5940*/  SEL R11, R11, R10, P1 ;  /* 0x0000000a0b0b7207 */ /* 0x000fe40000800000 */
[----:B------:R-:W-:Y:S02]  /*5950*/  IADD3.X R10, PT, PT, RZ, R9, RZ, P2, !PT ;  /* 0x00000009ff0a7210 */ /* 0x000fe400017fe4ff */
[----:B------:R-:W-:Y:S02]  /*5960*/  SEL R18, R18, R8, P1 ;  /* 0x0000000812127207 */ /* 0x000fe40000800000 */
[----:B------:R-:W-:-:S02]  /*5970*/  ISETP.GE.U32.AND P2, PT, R20, R16, PT ;  /* 0x000000101400720c */ /* 0x000fc40003f46070 */
[----:B------:R-:W-:Y:S02]  /*5980*/  SEL R10, R10, R9, P1 ;  /* 0x000000090a0a7207 */ /* 0x000fe40000800000 */
[----:B------:R-:W-:Y:S02]  /*5990*/  IADD3 R8, P3, PT, R18, 0x1, RZ ;  /* 0x0000000112087810 */ /* 0x000fe40007f7e0ff */
[----:B------:R-:W-:Y:S02]  /*59a0*/  ISETP.GE.U32.AND.EX P1, PT, R11, R17, PT, P2 ;  /* 0x000000110b00720c */ /* 0x000fe40003f26120 */
[----:B------:R-:W-:Y:S01]  /*59b0*/  LOP3.LUT R11, R0, R3, RZ, 0x3c, !PT ;  /* 0x00000003000b7212 */ /* 0x000fe200078e3cff */
[----:B------:R-:W-:Y:S01]  /*59c0*/  IMAD.X R9, RZ, RZ, R10, P3 ;  /* 0x000000ffff097224 */ /* 0x000fe200018e060a */
[----:B------:R-:W-:Y:S02]  /*59d0*/  SEL R8, R8, R18, P1 ;  /* 0x0000001208087207 */ /* 0x000fe40000800000 */
[----:B------:R-:W-:Y:S01]  /*59e0*/  ISETP.GE.AND P2, PT, R11, RZ, PT ;  /* 0x000000ff0b00720c */ /* 0x000fe20003f46270 */
[----:B------:R-:W-:Y:S01]  /*59f0*/  HFMA2 R11, -RZ, RZ, 0, 0 ;  /* 0x00000000ff0b7431 */ /* 0x000fe200000001ff */
[----:B------:R-:W-:-:S02]  /*5a00*/  SEL R10, R9, R10, P1 ;  /* 0x0000000a090a7207 */ /* 0x000fc40000800000 */
[----:B------:R-:W-:Y:S02]  /*5a10*/  IADD3 R9, P3, PT, RZ, -R8, RZ ;  /* 0x80000008ff097210 */ /* 0x000fe40007f7e0ff */
[----:B------:R-:W-:Y:S02]  /*5a20*/  ISETP.NE.U32.AND P1, PT, R2, RZ, PT ;  /* 0x000000ff0200720c */ /* 0x000fe40003f25070 */
[-C--:B------:R-:W-:Y:S02]  /*5a30*/  IADD3.X R2, PT, PT, RZ, ~R10.reuse, RZ, P3, !PT ;  /* 0x8000000aff027210 */ /* 0x080fe40001ffe4ff */
[----:B------:R-:W-:Y:S02]  /*5a40*/  ISETP.NE.AND.EX P1, PT, R0, RZ, PT, P1 ;  /* 0x000000ff0000720c */ /* 0x000fe40003f25310 */
[----:B------:R-:W-:Y:S01]  /*5a50*/  SEL R2, R2, R10, !P2 ;  /* 0x0000000a02027207 */ /* 0x000fe20005000000 */
[----:B------:R-:W-:Y:S01]  /*5a60*/  IMAD.MOV.U32 R10, RZ, RZ, R7 ;  /* 0x000000ffff0a7224 */ /* 0x000fe200078e0007 */
[----:B------:R-:W-:-:S04]  /*5a70*/  SEL R9, R9, R8, !P2 ;  /* 0x0000000809097207 */ /* 0x000fc80005000000 */
[----:B------:R-:W-:Y:S02]  /*5a80*/  SEL R0, R9, 0xffffffff, P1 ;  /* 0xffffffff09007807 */ /* 0x000fe40000800000 */
[----:B------:R-:W-:Y:S01]  /*5a90*/  SEL R9, R2, 0xffffffff, P1 ;  /* 0xffffffff02097807 */ /* 0x000fe20000800000 */
[----:B------:R-:W-:Y:S06]  /*5aa0*/  RET.REL.NODEC R10 `(_ZN2at4cuda17kernelHistogram1DIiilLi1ELi2ELin1ELNS0_23CUDAHistogramMemoryTypeE1EZNS0_21CUDA_tensor_histogramIiiLb0EEEbNS_6TensorES4_S4_lNS_14AccumulateTypeIT0_Lb1EE4typeES8_NS0_13TensorArgTypeES9_S9_EUllE0_EEvNS0_6detail10TensorInfoIT_T1_EESF_NSC_IKS6_SE_EElS8_S8_SE_T6_) ;  /* 0xffffffa40a547950 */ /* 0x000fec0003c3ffff */
        .weak           $__internal_23_$__cuda_sm20_div_u64
        .type           $__internal_23_$__cuda_sm20_div_u64,@function
        .size           $__internal_23_$__cuda_sm20_div_u64,(.L_x_6399 - $__internal_23_$__cuda_sm20_div_u64)
$__internal_23_$__cuda_sm20_div_u64:
[----:B------:R-:W-:Y:S01]  /*5ab0*/  IMAD.MOV.U32 R12, RZ, RZ, R4 ;  /* 0x000000ffff0c7224 */ /* 0x000fe200078e0004 */
[----:B------:R-:W-:-:S04]  /*5ac0*/  MOV R13, RZ ;  /* 0x000000ff000d7202 */ /* 0x000fc80000000f00 */
[----:B------:R-:W0:Y:S08]  /*5ad0*/  I2F.U64.RP R7, R12 ;  /* 0x0000000c00077312 */ /* 0x000e300000309000 */
[----:B0-----:R-:W0:Y:S02]  /*5ae0*/  MUFU.RCP R7, R7 ;  /* 0x0000000700077308 */ /* 0x001e240000001000 */
[----:B0-----:R-:W-:-:S06]  /*5af0*/  VIADD R8, R7, 0x1ffffffe ;  /* 0x1ffffffe07087836 */ /* 0x001fcc0000000000 */
[----:B------:R-:W0:Y:S02]  /*5b00*/  F2I.U64.TRUNC R8, R8 ;  /* 0x0000000800087311 */ /* 0x000e24000020d800 */
[----:B0-----:R-:W-:-:S04]  /*5b10*/  IMAD.WIDE.U32 R10, R8, R4, RZ ;  /* 0x00000004080a7225 */ /* 0x001fc800078e00ff */
[----:B------:R-:W-:Y:S01]  /*5b20*/  IMAD R11, R9, R4, R11 ;  /* 0x00000004090b7224 */ /* 0x000fe200078e020b */
[----:B------:R-:W-:-:S04]  /*5b30*/  IADD3 R15, P0, PT, RZ, -R10, RZ ;  /* 0x8000000aff0f7210 */ /* 0x000fc80007f1e0ff */
[----:B------:R-:W-:Y:S01]  /*5b40*/  IADD3.X R17, PT, PT, RZ, ~R11, RZ, P0, !PT ;  /* 0x8000000bff117210 */ /* 0x000fe200007fe4ff */
[----:B------:R-:W-:-:S04]  /*5b50*/  IMAD.HI.U32 R10, R8, R15, RZ ;  /* 0x0000000f080a7227 */ /* 0x000fc800078e00ff */
[----:B------:R-:W-:Y:S02]  /*5b60*/  IMAD.MOV.U32 R11, RZ, RZ, R8 ;  /* 0x000000ffff0b7224 */ /* 0x000fe400078e0008 */
[-C--:B------:R-:W-:Y:S02]  /*5b70*/  IMAD R13, R9, R17.reuse, RZ ;  /* 0x00000011090d7224 */ /* 0x080fe400078e02ff */
[----:B------:R-:W-:-:S04]  /*5b80*/  IMAD.WIDE.U32 R10, P0, R8, R17, R10 ;  /* 0x00000011080a7225 */ /* 0x000fc8000780000a */
[----:B------:R-:W-:-:S04]  /*5b90*/  IMAD.HI.U32 R7, R9, R17, RZ ;  /* 0x0000001109077227 */ /* 0x000fc800078e00ff */
[----:B------:R-:W-:Y:S01]  /*5ba0*/  IMAD.HI.U32 R10, P1, R9, R15, R10 ;  /* 0x0000000f090a7227 */ /* 0x000fe2000782000a */
[----:B------:R-:W-:-:S04]  /*5bb0*/  IADD3.X R7, PT, PT, R7, R9, RZ, P0, !PT ;  /* 0x0000000907077210 */ /* 0x000fc800007fe4ff */
[----:B------:R-:W-:-:S04]  /*5bc0*/  IADD3 R11, P2, PT, R13, R10, RZ ;  /* 0x0000000a0d0b7210 */ /* 0x000fc80007f5e0ff */
[----:B------:R-:W-:Y:S01]  /*5bd0*/  IADD3.X R7, PT, PT, RZ, RZ, R7, P2, P1 ;  /* 0x000000ffff077210 */ /* 0x000fe200017e2407 */
[----:B------:R-:W-:-:S03]  /*5be0*/  IMAD.WIDE.U32 R8, R11, R4, RZ ;  /* 0x000000040b087225 */ /* 0x000fc600078e00ff */
[----:B------:R-:W-:Y:S01]  /*5bf0*/  IADD3 R13, P0, PT, RZ, -R8, RZ ;  /* 0x80000008ff0d7210 */ /* 0x000fe20007f1e0ff */
[----:B------:R-:W-:Y:S02]  /*5c00*/  IMAD R8, R7, R4, R9 ;  /* 0x0000000407087224 */ /* 0x000fe400078e0209 */
[----:B------:R-:W-:Y:S02]  /*5c10*/  IMAD.MOV.U32 R9, RZ, RZ, RZ ;  /* 0x000000ffff097224 */ /* 0x000fe400078e00ff */
[----:B------:R-:W-:-:S04]  /*5c20*/  IMAD.HI.U32 R10, R11, R13, RZ ;  /* 0x0000000d0b0a7227 */ /* 0x000fc800078e00ff */
[----:B------:R-:W-:-:S04]  /*5c30*/  IMAD.X R8, RZ, RZ, ~R8, P0 ;  /* 0x000000ffff087224 */ /* 0x000fc800000e0e08 */
[----:B------:R-:W-:-:S04]  /*5c40*/  IMAD.WIDE.U32 R10, P0, R11, R8, R10 ;  /* 0x000000080b0a7225 */ /* 0x000fc8000780000a */
[C---:B------:R-:W-:Y:S02]  /*5c50*/  IMAD R12, R7.reuse, R8, RZ ;  /* 0x00000008070c7224 */ /* 0x040fe400078e02ff */
[----:B------:R-:W-:-:S04]  /*5c60*/  IMAD.HI.U32 R11, P1, R7, R13, R10 ;  /* 0x0000000d070b7227 */ /* 0x000fc8000782000a */
[----:B------:R-:W-:Y:S01]  /*5c70*/  IMAD.HI.U32 R8, R7, R8, RZ ;  /* 0x0000000807087227 */ /* 0x000fe200078e00ff */
[----:B------:R-:W-:-:S04]  /*5c80*/  IADD3 R11, P2, PT, R12, R11, RZ ;  /* 0x0000000b0c0b7210 */ /* 0x000fc80007f5e0ff */
[----:B------:R-:W-:Y:S01]  /*5c90*/  IADD3.X R7, PT, PT, R8, R7, RZ, P0, !PT ;  /* 0x0000000708077210 */ /* 0x000fe200007fe4ff */
[----:B------:R-:W-:-:S03]  /*5ca0*/  IMAD.HI.U32 R8, R11, R3, RZ ;  /* 0x000000030b087227 */ /* 0x000fc600078e00ff */
[----:B------:R-:W-:Y:S01]  /*5cb0*/  IADD3.X R7, PT, PT, RZ, RZ, R7, P2, P1 ;  /* 0x000000ffff077210 */ /* 0x000fe200017e2407 */
        /* <DEDUP_REMOVED lines=8> */
[----:B------:R-:W-:-:S03]  /*5d40*/  IADD3 R13, P0, PT, -R8, R3, RZ ;  /* 0x00000003080d7210 */ /* 0x000fc60007f1e1ff */
[----:B------:R-:W-:Y:S01]  /*5d50*/  IMAD R9, R7, R4, R9 ;  /* 0x0000000407097224 */ /* 0x000fe200078e0209 */
[----:B------:R-:W-:-:S04]  /*5d60*/  IADD3 R3, P1, PT, -R4, R13, RZ ;  /* 0x0000000d04037210 */ /* 0x000fc80007f3e1ff */
[----:B------:R-:W-:Y:S02]  /*5d70*/  IADD3.X R10, PT, PT, ~R9, R2, RZ, P0, !PT ;  /* 0x00000002090a7210 */ /* 0x000fe400007fe5ff */
[----:B------:R-:W-:Y:S02]  /*5d80*/  ISETP.GE.U32.AND P0, PT, R13, R4, PT ;  /* 0x000000040d00720c */ /* 0x000fe40003f06070 */
[----:B------:R-:W-:Y:S02]  /*5d90*/  IADD3 R2, P2, PT, R11, 0x1, RZ ;  /* 0x000000010b027810 */ /* 0x000fe40007f5e0ff */
[C---:B------:R-:W-:Y:S02]  /*5da0*/  ISETP.GE.U32.AND.EX P0, PT, R10.reuse, RZ, PT, P0 ;  /* 0x000000ff0a00720c */ /* 0x040fe40003f06100 */
[----:B------:R-:W-:Y:S01]  /*5db0*/  IADD3.X R9, PT, PT, R10, -0x1, RZ, P1, !PT ;  /* 0xffffffff0a097810 */ /* 0x000fe20000ffe4ff */
[----:B------:R-:W-:Y:S01]  /*5dc0*/  IMAD.X R8, RZ, RZ, R7, P2 ;  /* 0x000000ffff087224 */ /* 0x000fe200010e0607 */
[----:B------:R-:W-:-:S02]  /*5dd0*/  SEL R3, R3, R13, P0 ;  /* 0x0000000d03037207 */ /* 0x000fc40000000000 */
[----:B------:R-:W-:Y:S02]  /*5de0*/  SEL R11, R2, R11, P0 ;  /* 0x0000000b020b7207 */ /* 0x000fe40000000000 */
[----:B------:R-:W-:Y:S02]  /*5df0*/  SEL R9, R9, R10, P0 ;  /* 0x0000000a09097207 */ /* 0x000fe40000000000 */
[----:B------:R-:W-:Y:S02]  /*5e00*/  SEL R2, R8, R7, P0 ;  /* 0x0000000708027207 */ /* 0x000fe40000000000 */
[----:B------:R-:W-:Y:S01]  /*5e10*/  ISETP.GE.U32.AND P0, PT, R3, R4, PT ;  /* 0x000000040300720c */ /* 0x000fe20003f06070 */
[----:B------:R-:W-:Y:S01]  /*5e20*/  HFMA2 R3, -RZ, RZ, 0, 0 ;  /* 0x00000000ff037431 */ /* 0x000fe200000001ff */
[----:B------:R-:W-:Y:S02]  /*5e30*/  IADD3 R14, P2, PT, R11, 0x1, RZ ;  /* 0x000000010b0e7810 */ /* 0x000fe40007f5e0ff */
[----:B------:R-:W-:-:S02]  /*5e40*/  ISETP.GE.U32.AND.EX P0, PT, R9, RZ, PT, P0 ;  /* 0x000000ff0900720c */ /* 0x000fc40003f06100 */
[-C--:B------:R-:W-:Y:S02]  /*5e50*/  IADD3.X R15, PT, PT, RZ, R2.reuse, RZ, P2, !PT ;  /* 0x00000002ff0f7210 */ /* 0x080fe400017fe4ff */
[----:B------:R-:W-:Y:S02]  /*5e60*/  ISETP.NE.U32.AND P1, PT, R4, RZ, PT ;  /* 0x000000ff0400720c */ /* 0x000fe40003f25070 */
[----:B------:R-:W-:Y:S01]  /*5e70*/  SEL R15, R15, R2, P0 ;  /* 0x000000020f0f7207 */ /* 0x000fe20000000000 */
[----:B------:R-:W-:Y:S01]  /*5e80*/  IMAD.MOV.U32 R2, RZ, RZ, R0 ;  /* 0x000000ffff027224 */ /* 0x000fe200078e0000 */
[----:B------:R-:W-:Y:S02]  /*5e90*/  ISETP.NE.AND.EX P1, PT, RZ, RZ, PT, P1 ;  /* 0x000000ffff00720c */ /* 0x000fe40003f25310 */
[----:B------:R-:W-:Y:S02]  /*5ea0*/  SEL R14, R14, R11, P0 ;  /* 0x0000000b0e0e7207 */ /* 0x000fe40000000000 */
[----:B------:R-:W-:-:S02]  /*5eb0*/  SEL R15, R15, 0xffffffff, P1 ;  /* 0xffffffff0f0f7807 */ /* 0x000fc40000800000 */
[----:B------:R-:W-:Y:S01]  /*5ec0*/  SEL R14, R14, 0xffffffff, P1 ;  /* 0xffffffff0e0e7807 */ /* 0x000fe20000800000 */
[----:B------:R-:W-:Y:S06]  /*5ed0*/  RET.REL.NODEC R2 `(_ZN2at4cuda17kernelHistogram1DIiilLi1ELi2ELin1ELNS0_23CUDAHistogramMemoryTypeE1EZNS0_21CUDA_tensor_histogramIiiLb0EEEbNS_6TensorES4_S4_lNS_14AccumulateTypeIT0_Lb1EE4typeES8_NS0_13TensorArgTypeES9_S9_EUllE0_EEvNS0_6detail10TensorInfoIT_T1_EESF_NSC_IKS6_SE_EElS8_S8_SE_T6_) ;  /* 0xffffffa002487950 */ /* 0x000fec0003c3ffff */
.L_x_896:
        /* <DEDUP_REMOVED lines=10> */
.L_x_6399:


//--------------------- .text._ZN2at4cuda17kernelHistogram1DIiilLi1ELi2ELin1ELNS0_23CUDAHistogramMemoryTypeE0EZNS0_21CUDA_tensor_histogramIiiLb0EEEbNS_6TensorES4_S4_lNS_14AccumulateTypeIT0_Lb1EE4typeES8_NS0_13TensorArgTypeES9_S9_EUllE0_EEvNS0_6detail10TensorInfoIT_T1_EESF_NSC_IKS6_SE_EElS8_S8_SE_T6_ --------------------------
	.section	.text._ZN2at4cuda17kernelHistogram1DIiilLi1ELi2ELin1ELNS0_23CUDAHistogramMemoryTypeE0EZNS0_21CUDA_tensor_histogramIiiLb0EEEbNS_6TensorES4_S4_lNS_14AccumulateTypeIT0_Lb1EE4typeES8_NS0_13TensorArgTypeES9_S9_EUllE0_EEvNS0_6detail10TensorInfoIT_T1_EESF_NSC_IKS6_SE_EElS8_S8_SE_T6_,"ax",@progbits
	.align	128
        .global         _ZN2at4cuda17kernelHistogram1DIiilLi1ELi2ELin1ELNS0_23CUDAHistogramMemoryTypeE0EZNS0_21CUDA_tensor_histogramIiiLb0EEEbNS_6TensorES4_S4_lNS_14AccumulateTypeIT0_Lb1EE4typeES8_NS0_13TensorArgTypeES9_S9_EUllE0_EEvNS0_6detail10TensorInfoIT_T1_EESF_NSC_IKS6_SE_EElS8_S8_SE_T6_
        .type           _ZN2at4cuda17kernelHistogram1DIiilLi1ELi2ELin1ELNS0_23CUDAHistogramMemoryTypeE0EZNS0_21CUDA_tensor_histogramIiiLb0EEEbNS_6TensorES4_S4_lNS_14AccumulateTypeIT0_Lb1EE4typeES8_NS0_13TensorArgTypeES9_S9_EUllE0_EEvNS0_6detail10TensorInfoIT_T1_EESF_NSC_IKS6_SE_EElS8_S8_SE_T6_,@function
        .size           _ZN2at4cuda17kernelHistogram1DIiilLi1ELi2ELin1ELNS0_23CUDAHistogramMemoryTypeE0EZNS0_21CUDA_tensor_histogramIiiLb0EEEbNS_6TensorES4_S4_lNS_14AccumulateTypeIT0_Lb1EE4typeES8_NS0_13TensorArgTypeES9_S9_EUllE0_EEvNS0_6detail10TensorInfoIT_T1_EESF_NSC_IKS6_SE_EElS8_S8_SE_T6_,(.L_x_6401 - _ZN2at4cuda17kernelHistogram1DIiilLi1ELi2ELin1ELNS0_23CUDAHistogramMemoryTypeE0EZNS0_21CUDA_tensor_histogramIiiLb0EEEbNS_6TensorES4_S4_lNS_14AccumulateTypeIT0_Lb1EE4typeES8_NS0_13TensorArgTypeES9_S9_EUllE0_EEvNS0_6detail10TensorInfoIT_T1_EESF_NSC_IKS6_SE_EElS8_S8_SE_T6_)
        .other          _ZN2at4cuda17kernelHistogram1DIiilLi1ELi2ELin1ELNS0_23CUDAHistogramMemoryTypeE0EZNS0_21CUDA_tensor_histogramIiiLb0EEEbNS_6TensorES4_S4_lNS_14AccumulateTypeIT0_Lb1EE4typeES8_NS0_13TensorArgTypeES9_S9_EUllE0_EEvNS0_6detail10TensorInfoIT_T1_EESF_NSC_IKS6_SE_EElS8_S8_SE_T6_,@"STO_CUDA_ENTRY STV_DEFAULT"
_ZN2at4cuda17kernelHistogram1DIiilLi1ELi2ELin1ELNS0_23CUDAHistogramMemoryTypeE0EZNS0_21CUDA_tensor_histogramIiiLb0EEEbNS_6TensorES4_S4_lNS_14AccumulateTypeIT0_Lb1EE4typeES8_NS0_13TensorArgTypeES9_S9_EUllE0_EEvNS0_6detail10TensorInfoIT_T1_EESF_NSC_IKS6_SE_EElS8_S8_SE_T6_:
.text._ZN2at4cuda17kernelHistogram1DIiilLi1ELi2ELin1ELNS0_23CUDAHistogramMemoryTypeE0EZNS0_21CUDA_tensor_histogramIiiLb0EEEbNS_6TensorES4_S4_lNS_14AccumulateTypeIT0_Lb1EE4typeES8_NS0_13TensorArgTypeES9_S9_EUllE0_EEvNS0_6detail10TensorInfoIT_T1_EESF_NSC_IKS6_SE_EElS8_S8_SE_T6_:
[----:B------:R-:W-:Y:S01]  /*0000*/  LDC R1, c[0x0][0x37c] ;  /* 0x0000df00ff017b82 */ /* 0x000fe20000000800 */
[----:B------:R-:W0:Y:S01]  /*0010*/  S2R R31, SR_TID.X ;  /* 0x00000000001f7919 */ /* 0x000e220000002100 */
[----:B------:R-:W0:Y:S01]  /*0020*/  LDCU.64 UR6, c[0x0][0x388] ;  /* 0x00007100ff0677ac */ /* 0x000e220008000a00 */
[----:B------:R-:W-:Y:S01]  /*0030*/  BSSY.RECONVERGENT B0, `(.L_x_897) ;  /* 0x000005d000007945 */ /* 0x000fe20003800200 */
[----:B------:R-:W-:Y:S01]  /*0040*/  IMAD.MOV.U32 R33, RZ, RZ, RZ ;  /* 0x000000ffff217224 */ /* 0x000fe200078e00ff */
[----:B------:R-:W1:Y:S01]  /*0050*/  LDCU.64 UR8, c[0x0][0x388] ;  /* 0x00007100ff0877ac */ /* 0x000e620008000a00 */
[----:B------:R-:W-:Y:S01]  /*0060*/  UMOV UR4, URZ ;  /* 0x000000ff00047c82 */ /* 0x000fe20008000000 */
        /* <DEDUP_REMOVED lines=10> */
[C---:B------:R-:W-:Y:S02]  /*0110*/  ISETP.GT.AND.EX P1, PT, R5.reuse, UR7, PT, P1 ;  /* 0x0000000705007c0c */ /* 0x040fe4000bf24310 */
        /* <DEDUP_REMOVED lines=16> */
[----:B------:R-:W-:-:S04]  /*0220*/  IMAD.HI.U32 R4, R5, R6, RZ ;  /* 0x0000000605047227 */ /* 0x000fc800078e00ff */
[----:B------:R-:W-:Y:S01]  /*0230*/  IMAD.MOV.U32 R5, RZ, RZ, RZ ;  /* 0x000000ffff057224 */ /* 0x000fe200078e00ff */
[----:B------:R-:W-:-:S05]  /*0240*/  IADD3 R3, PT, PT, -R4, RZ, RZ ;  /* 0x000000ff04037210 */ /* 0x000fca0007ffe1ff */
[----:B------:R-:W-:-:S05]  /*0250*/  IMAD R3, R10, R3, R6 ;  /* 0x000000030a037224 */ /* 0x000fca00078e0206 */
[----:B------:R-:W-:-:S13]  /*0260*/  ISETP.GE.U32.AND P0, PT, R3, R10, PT ;  /* 0x0000000a0300720c */ /* 0x000fda0003f06070 */
[----:B------:R-:W-:Y:S02]  /*0270*/  @P0 IMAD.IADD R3, R3, 0x1, -R10 ;  /* 0x0000000103030824 */ /* 0x000fe400078e0a0a */
[----:B------:R-:W-:-:S03]  /*0280*/  @P0 VIADD R4, R4, 0x1 ;  /* 0x0000000104040836 */ /* 0x000fc60000000000 */
[----:B------:R-:W-:-:S13]  /*0290*/  ISETP.GE.U32.AND P1, PT, R3, R10, PT ;  /* 0x0000000a0300720c */ /* 0x000fda0003f26070 */
[----:B------:R-:W-:Y:S02]  /*02a0*/  @P1 IADD3 R4, PT, PT, R4, 0x1, RZ ;  /* 0x0000000104041810 */ /* 0x000fe40007ffe0ff */
[----:B------:R-:W-:Y:S01]  /*02b0*/  @!P2 LOP3.LUT R4, RZ, R10, RZ, 0x33, !PT ;  /* 0x0000000aff04a212 */ /* 0x000fe200078e33ff */
[----:B------:R-:W-:Y:S06]  /*02c0*/  BRA `(.L_x_901) ;  /* 0x00000000000c7947 */ /* 0x000fec0003800000 */
.L_x_900:
[----:B------:R-:W-:Y:S01]  /*02d0*/  IMAD.MOV.U32 R3, RZ, RZ, R6 ;  /* 0x000000ffff037224 */ /* 0x000fe200078e0006 */
[----:B------:R-:W-:-:S07]  /*02e0*/  MOV R8, 0x300 ;  /* 0x0000030000087802 */ /* 0x000fce0000000f00 */
[----:B------:R-:W-:Y:S05]  /*02f0*/  CALL.REL.NOINC `($__internal_25_$__cuda_sm20_div_u64) ;  /* 0x0000006400bc7944 */ /* 0x000fea0003c00000 */
.L_x_901:
[----:B------:R-:W-:Y:S05]  /*0300*/  BSYNC.RECONVERGENT B1 ;  /* 0x0000000000017941 */ /* 0x000fea0003800200 */
.L_x_899:
        /* <DEDUP_REMOVED lines=12> */
[----:B------:R-:W-:Y:S01]  /*03d0*/  MOV R0, 0x400 ;  /* 0x0000040000007802 */ /* 0x000fe20000000f00 */
[----:B------:R-:W-:Y:S01]  /*03e0*/  IMAD.MOV.U32 R4, RZ, RZ, RZ ;  /* 0x000000ffff047224 */ /* 0x000fe200078e00ff */
[----:B------:R-:W-:Y:S01]  /*03f0*/  IADD3 R2, PT, PT, R2, 0x1, RZ ;  /* 0x0000000102027810 */ /* 0x000fe20007ffe0ff */
[----:B------:R-:W-:Y:S01]  /*0400*/  IMAD.MOV.U32 R9, RZ, RZ, R33 ;  /* 0x000000ffff097224 */ /* 0x000fe200078e0021 */
[----:B------:R-:W-:Y:S02]  /*0410*/  MOV R7, R31 ;  /* 0x0000001f00077202 */ /* 0x000fe40000000f00 */
[----:B------:R-:W-:Y:S02]  /*0420*/  LOP3.LUT R5, R2, 0x3, RZ, 0xc0, !PT ;  /* 0x0000000302057812 */ /* 0x000fe400078ec0ff */
[----:B0-----:R-:W-:Y:S01]  /*0430*/  LEA R0, R3, R0, 0x18 ;  /* 0x0000000003007211 */ /* 0x001fe200078ec0ff */
[----:B------:R-:W-:-:S07]  /*0440*/  IMAD.MOV.U32 R3, RZ, RZ, RZ ;  /* 0x000000ffff037224 */ /* 0x000fce00078e00ff */
.L_x_904:
[----:B------:R-:W-:Y:S01]  /*0450*/  IMAD R2, R7, 0x4, R0 ;  /* 0x0000000407027824 */ /* 0x000fe200078e0200 */
[----:B------:R-:W-:Y:S02]  /*0460*/  IADD3 R4, P0, PT, R4, 0x1, RZ ;  /* 0x0000000104047810 */ /* 0x000fe40007f1e0ff */
[----:B------:R-:W-:Y:S02]  /*0470*/  IADD3 R7, P2, PT, R10, R7, RZ ;  /* 0x000000070a077210 */ /* 0x000fe40007f5e0ff */
[----:B------:R0:W-:Y:S01]  /*0480*/  STS [R2], RZ ;  /* 0x000000ff02007388 */ /* 0x0001e20000000800 */
[----:B------:R-:W-:Y:S02]  /*0490*/  IADD3.X R3, PT, PT, RZ, R3, RZ, P0, !PT ;  /* 0x00000003ff037210 */ /* 0x000fe400007fe4ff */
[----:B------:R-:W-:Y:S01]  /*04a0*/  ISETP.NE.U32.AND P0, PT, R4, R5, PT ;  /* 0x000000050400720c */ /* 0x000fe20003f05070 */
[----:B------:R-:W-:-:S03]  /*04b0*/  IMAD.X R9, RZ, RZ, R9, P2 ;  /* 0x000000ffff097224 */ /* 0x000fc600010e0609 */
[----:B------:R-:W-:-:S13]  /*04c0*/  ISETP.NE.AND.EX P0, PT, R3, RZ, PT, P0 ;  /* 0x000000ff0300720c */ /* 0x000fda0003f05300 */
[----:B0-----:R-:W-:Y:S05]  /*04d0*/  @P0 BRA `(.L_x_904) ;  /* 0xfffffffc00dc0947 */ /* 0x001fea000383ffff */
.L_x_903:
[----:B------:R-:W-:Y:S05]  /*04e0*/  BSYNC.RECONVERGENT B1 ;  /* 0x0000000000017941 */ /* 0x000fea0003800200 */
.L_x_902:
[----:B------:R-:W-:Y:S05]  /*04f0*/  @!P1 BRA `(.L_x_898) ;  /* 0x0000000000409947 */ /* 0x000fea0003800000 */
[----:B------:R-:W0:Y:S01]  /*0500*/  S2R R3, SR_CgaCtaId ;  /* 0x0000000000037919 */ /* 0x000e220000008800 */
[----:B------:R-:W-:-:S04]  /*0510*/  MOV R0, 0x400 ;  /* 0x0000040000007802 */ /* 0x000fc80000000f00 */
[----:B0-----:R-:W-:-:S07]  /*0520*/  LEA R2, R3, R0, 0x18 ;  /* 0x0000000003027211 */ /* 0x001fce00078ec0ff */
.L_x_905:
[----:B0-----:R-:W-:Y:S01]  /*0530*/  IMAD R11, R7, 0x4, R2 ;  /* 0x00000004070b7824 */ /* 0x001fe200078e0202 */
[----:B------:R-:W-:-:S04]  /*0540*/  LEA R7, P0, R10, R7, 0x2 ;  /* 0x000000070a077211 */ /* 0x000fc800078010ff */
[C---:B------:R-:W-:Y:S01]  /*0550*/  LEA R3, R10.reuse, R11, 0x2 ;  /* 0x0000000b0a037211 */ /* 0x040fe200078e10ff */
[----:B------:R0:W-:Y:S01]  /*0560*/  STS [R11], RZ ;  /* 0x000000ff0b007388 */ /* 0x0001e20000000800 */
[C---:B------:R-:W-:Y:S02]  /*0570*/  LEA.HI.X R9, R10.reuse, R9, RZ, 0x2, P0 ;  /* 0x000000090a097211 */ /* 0x040fe400000f14ff */
[----:B------:R-:W-:Y:S01]  /*0580*/  ISETP.GE.U32.AND P0, PT, R7, UR8, PT ;  /* 0x0000000807007c0c */ /* 0x000fe2000bf06070 */
[C---:B------:R-:W-:Y:S01]  /*0590*/  IMAD R5, R10.reuse, 0x4, R3 ;  /* 0x000000040a057824 */ /* 0x040fe200078e0203 */
[----:B------:R0:W-:Y:S02]  /*05a0*/  STS [R3], RZ ;  /* 0x000000ff03007388 */ /* 0x0001e40000000800 */
[----:B------:R-:W-:Y:S01]  /*05b0*/  ISETP.GE.AND.EX P0, PT, R9, UR9, PT, P0 ;  /* 0x0000000909007c0c */ /* 0x000fe2000bf06300 */
[----:B------:R-:W-:Y:S01]  /*05c0*/  IMAD R0, R10, 0x4, R5 ;  /* 0x000000040a007824 */ /* 0x000fe200078e0205 */
[----:B------:R0:W-:Y:S04]  /*05d0*/  STS [R5], RZ ;  /* 0x000000ff05007388 */ /* 0x0001e80000000800 */
[----:B------:R0:W-:Y:S07]  /*05e0*/  STS [R0], RZ ;  /* 0x000000ff00007388 */ /* 0x0001ee0000000800 */
[----:B------:R-:W-:Y:S05]  /*05f0*/  @!P0 BRA `(.L_x_905) ;  /* 0xfffffffc00cc8947 */ /* 0x000fea000383ffff */
.L_x_898:
[----:B------:R-:W-:Y:S05]  /*0600*/  BSYNC.RECONVERGENT B0 ;  /* 0x0000000000007941 */ /* 0x000fea0003800200 */
.L_x_897:
[----:B------:R-:W1:Y:S01]  /*0610*/  S2UR UR5, SR_CTAID.X ;  /* 0x00000000000579c3 */ /* 0x000e620000002500 */
[----:B------:R-:W2:Y:S01]  /*0620*/  LDCU.64 UR10, c[0x0][0x878] ;  /* 0x00010f00ff0a77ac */ /* 0x000ea20008000a00 */
[----:B------:R-:W3:Y:S06]  /*0630*/  LDCU.64 UR8, c[0x0][0x358] ;  /* 0x00006b00ff0877ac */ /* 0x000eec0008000a00 */
[----:B------:R-:W1:Y:S01]  /*0640*/  LDC R30, c[0x0][0x360] ;  /* 0x0000d800ff1e7b82 */ /* 0x000e620000000800 */
[----:B------:R-:W4:Y:S01]  /*0650*/  LDCU.64 UR12, c[0x0][0x860] ;  /* 0x00010c00ff0c77ac */ /* 0x000f220008000a00 */
[----:B------:R-:W0:Y:S01]  /*0660*/  LDCU.64 UR14, c[0x0][0x870] ;  /* 0x00010e00ff0e77ac */ /* 0x000e220008000a00 */
[----:B------:R-:W0:Y:S01]  /*0670*/  LDCU.64 UR16, c[0x0][0x790] ;  /* 0x0000f200ff1077ac */ /* 0x000e220008000a00 */
[----:B------:R-:W0:Y:S01]  /*0680*/  LDCU.64 UR18, c[0x0][0x6c0] ;  /* 0x0000d800ff1277ac */ /* 0x000e220008000a00 */
[----:B-1----:R-:W-:-:S03]  /*0690*/  IMAD R27, R30, UR5, R31 ;  /* 0x000000051e1b7c24 */ /* 0x002fc6000f8e021f */
[----:B------:R-:W-:Y:S02]  /*06a0*/  BAR.SYNC.DEFER_BLOCKING 0x0 ;  /* 0x0000000000007b1d */ /* 0x000fe40000010000 */
[----:B--2---:R-:W-:-:S04]  /*06b0*/  ISETP.GE.U32.AND P0, PT, R27, UR10, PT ;  /* 0x0000000a1b007c0c */ /* 0x004fc8000bf06070 */
[----:B------:R-:W-:-:S13]  /*06c0*/  ISETP.GE.AND.EX P0, PT, RZ, UR11, PT, P0 ;  /* 0x0000000bff007c0c */ /* 0x000fda000bf06300 */
[----:B0--34-:R-:W-:Y:S05]  /*06d0*/  @P0 BRA `(.L_x_906) ;  /* 0x00000054003c0947 */ /* 0x019fea0003800000 */
[----:B------:R-:W0:Y:S01]  /*06e0*/  LDC R36, c[0x0][0x858] ;  /* 0x00021600ff247b82 */ /* 0x000e220000000800 */
[----:B------:R-:W1:Y:S01]  /*06f0*/  LDCU.64 UR6, c[0x0][0x870] ;  /* 0x00010e00ff0677ac */ /* 0x000e620008000a00 */
[----:B------:R-:W-:Y:S01]  /*0700*/  HFMA2 R29, -RZ, RZ, 0, 0 ;  /* 0x00000000ff1d7431 */ /* 0x000fe200000001ff */
[----:B------:R-:W2:Y:S05]  /*0710*/  LDCU UR5, c[0x0][0x370] ;  /* 0x00006e00ff0577ac */ /* 0x000eaa0008000800 */
[----:B------:R-:W1:Y:S01]  /*0720*/  LDC.64 R2, c[0x0][0x868] ;  /* 0x00021a00ff027b82 */ /* 0x000e620000000a00 */
[----:B--2---:R-:W-:Y:S01]  /*0730*/  IMAD R32, R30, UR5, RZ ;  /* 0x000000051e207c24 */ /* 0x004fe2000f8e02ff */
[----:B0-----:R-:W-:-:S02]  /*0740*/  ISETP.GE.AND P0, PT, R36, 0x2, PT ;  /* 0x000000022400780c */ /* 0x001fc40003f06270 */
[----:B-1----:R-:W-:-:S04]  /*0750*/  IADD3 R2, P1, PT, -R2, UR6, RZ ;  /* 0x0000000602027c10 */ /* 0x002fc8000ff3e1ff */
[----:B------:R-:W-:-:S07]  /*0760*/  IADD3.X R28, PT, PT, ~R3, UR7, RZ, P1, !PT ;  /* 0x00000007031c7c10 */ /* 0x000fce0008ffe5ff */
[----:B------:R-:W-:Y:S05]  /*0770*/  @!P0 BRA `(.L_x_907) ;  /* 0x0000003800f08947 */ /* 0x000fea0003800000 */
[C---:B------:R-:W-:Y:S02]  /*0780*/  VIADD R34, R36.reuse, 0xffffffff ;  /* 0xffffffff24227836 */ /* 0x040fe40000000000 */
[C---:B------:R-:W-:Y:S01]  /*0790*/  VIADD R37, R36.reuse, 0xfffffffc ;  /* 0xfffffffc24257836 */ /* 0x040fe20000000000 */
[----:B------:R-:W-:Y:S02]  /*07a0*/  IADD3 R36, PT, PT, R36, -0x2, RZ ;  /* 0xfffffffe24247810 */ /* 0x000fe40007ffe0ff */
[----:B------:R-:W-:-:S05]  /*07b0*/  LOP3.LUT R35, R34, 0xfffffff8, RZ, 0xc0, !PT ;  /* 0xfffffff822237812 */ /* 0x000fca00078ec0ff */
[----:B------:R-:W-:-:S07]  /*07c0*/  IMAD.MOV R35, RZ, RZ, -R35 ;  /* 0x000000ffff237224 */ /* 0x000fce00078e0a23 */
.L_x_964:
[----:B------:R-:W-:Y:S05]  /*07d0*/  YIELD ;  /* 0x0000000000007946 */ /* 0x000fea0003800000 */
[----:B0-----:R-:W0:Y:S01]  /*07e0*/  LDCU UR5, c[0x0][0x858] ;  /* 0x00010b00ff0577ac */ /* 0x001e220008000800 */
[----:B------:R-:W-:Y:S02]  /*07f0*/  ISETP.GE.U32.AND P0, PT, R36, 0x7, PT ;  /* 0x000000072400780c */ /* 0x000fe40003f06070 */
[----:B------:R-:W-:Y:S01]  /*0800*/  CS2R R18, SRZ ;  /* 0x0000000000127805 */ /* 0x000fe2000001ff00 */
[----:B------:R-:W-:Y:S01]  /*0810*/  IMAD.MOV.U32 R15, RZ, RZ, R27 ;  /* 0x000000ffff0f7224 */ /* 0x000fe200078e001b */
[----:B------:R-:W-:Y:S01]  /*0820*/  MOV R6, R29 ;  /* 0x0000001d00067202 */ /* 0x000fe20000000f00 */
[----:B0-----:R-:W-:-:S08]  /*0830*/  IMAD.U32 R0, RZ, RZ, UR5 ;  /* 0x00000005ff007e24 */ /* 0x001fd0000f8e00ff */
[----:B------:R-:W-:Y:S05]  /*0840*/  @!P0 BRA `(.L_x_908) ;  /* 0x0000001c000c8947 */ /* 0x000fea0003800000 */
[----:B------:R-:W-:Y:S01]  /*0850*/  IMAD.MOV.U32 R26, RZ, RZ, R35 ;  /* 0x000000ffff1a7224 */ /* 0x000fe200078e0023 */
[----:B------:R-:W-:-:S07]  /*0860*/  MOV R0, R37 ;  /* 0x0000002500007202 */ /* 0x000fce0000000f00 */
.L_x_933:
        /* <DEDUP_REMOVED lines=34> */
.L_x_910:
[----:B------:R-:W-:Y:S01]  /*0a90*/  IMAD.MOV.U32 R7, RZ, RZ, R15 ;  /* 0x000000ffff077224 */ /* 0x000fe200078e000f */
[----:B------:R-:W-:Y:S01]  /*0aa0*/  MOV R5, R12 ;  /* 0x0000000c00057202 */ /* 0x000fe20000000f00 */
[----:B------:R-:W-:Y:S01]  /*0ab0*/  IMAD.MOV.U32 R4, RZ, RZ, R13 ;  /* 0x000000ffff047224 */ /* 0x000fe200078e000d */
[----:B------:R-:W-:-:S07]  /*0ac0*/  MOV R3, 0xae0 ;  /* 0x00000ae000037802 */ /* 0x000fce0000000f00 */
[----:B------:R-:W-:Y:S05]  /*0ad0*/  CALL.REL.NOINC `($__internal_24_$__cuda_sm20_div_s64) ;  /* 0x0000005800747944 */ /* 0x000fea0003c00000 */
[----:B------:R-:W-:Y:S02]  /*0ae0*/  IADD3 R9, P1, PT, RZ, -R5, RZ ;  /* 0x80000005ff097210 */ /* 0x000fe40007f3e0ff */
[----:B------:R-:W-:Y:S01]  /*0af0*/  MOV R7, R6 ;  /* 0x0000000600077202 */ /* 0x000fe20000000f00 */
[----:B------:R-:W-:Y:S02]  /*0b00*/  IMAD.MOV.U32 R6, RZ, RZ, R15 ;  /* 0x000000ffff067224 */ /* 0x000fe400078e000f */
        /* <DEDUP_REMOVED lines=8> */
.L_x_911:
[----:B------:R-:W-:Y:S05]  /*0b90*/  BSYNC.RECONVERGENT B0 ;  /* 0x0000000000007941 */ /* 0x000fea0003800200 */
.L_x_909:
[----:B------:R-:W-:Y:S01]  /*0ba0*/  IADD3 R20, PT, PT, R0, 0x2, RZ ;  /* 0x0000000200147810 */ /* 0x000fe20007ffe0ff */
        /* <DEDUP_REMOVED lines=39> */
.L_x_913:
[----:B------:R-:W-:Y:S01]  /*0e20*/  IMAD.MOV.U32 R7, RZ, RZ, R12 ;  /* 0x000000ffff077224 */ /* 0x000fe200078e000c */
[----:B------:R-:W-:Y:S01]  /*0e30*/  MOV R5, R14 ;  /* 0x0000000e00057202 */ /* 0x000fe20000000f00 */
[----:B------:R-:W-:Y:S01]  /*0e40*/  IMAD.MOV.U32 R6, RZ, RZ, R13 ;  /* 0x000000ffff067224 */ /* 0x000fe200078e000d */
[----:B------:R-:W-:Y:S01]  /*0e50*/  MOV R3, 0xe80 ;  /* 0x00000e8000037802 */ /* 0x000fe20000000f00 */
[----:B------:R-:W-:-:S07]  /*0e60*/  IMAD.MOV.U32 R4, RZ, RZ, R15 ;  /* 0x000000ffff047224 */ /* 0x000fce00078e000f */
[----:B------:R-:W-:Y:S05]  /*0e70*/  CALL.REL.NOINC `($__internal_24_$__cuda_sm20_div_s64) ;  /* 0x00000054008c7944 */ /* 0x000fea0003c00000 */
        /* <DEDUP_REMOVED lines=10> */
.L_x_914:
[----:B------:R-:W-:Y:S05]  /*0f20*/  BSYNC.RECONVERGENT B0 ;  /* 0x0000000000007941 */ /* 0x000fea0003800200 */
.L_x_912:
        /* <DEDUP_REMOVED lines=38> */
.L_x_916:
[----:B------:R-:W-:Y:S01]  /*1190*/  IMAD.MOV.U32 R7, RZ, RZ, R12 ;  /* 0x000000ffff077224 */ /* 0x000fe200078e000c */
[----:B------:R-:W-:Y:S01]  /*11a0*/  MOV R5, R14 ;  /* 0x0000000e00057202 */ /* 0x000fe20000000f00 */
[----:B------:R-:W-:Y:S01]  /*11b0*/  IMAD.MOV.U32 R6, RZ, RZ, R13 ;  /* 0x000000ffff067224 */ /* 0x000fe200078e000d */
[----:B------:R-:W-:Y:S01]  /*11c0*/  MOV R3, 0x11f0 ;  /* 0x000011f000037802 */ /* 0x000fe20000000f00 */
[----:B------:R-:W-:-:S07]  /*11d0*/  IMAD.MOV.U32 R4, RZ, RZ, R15 ;  /* 0x000000ffff047224 */ /* 0x000fce00078e000f */
[----:B------:R-:W-:Y:S05]  /*11e0*/  CALL.REL.NOINC `($__internal_24_$__cuda_sm20_div_s64) ;  /* 0x0000005000b07944 */ /* 0x000fea0003c00000 */
        /* <DEDUP_REMOVED lines=11> */
.L_x_917:
[----:B------:R-:W-:Y:S05]  /*12a0*/  BSYNC.RECONVERGENT B0 ;  /* 0x0000000000007941 */ /* 0x000fea0003800200 */
.L_x_915:
        /* <DEDUP_REMOVED lines=37> */
.L_x_919:
        /* <DEDUP_REMOVED lines=16> */
.L_x_920:
[----:B------:R-:W-:Y:S05]  /*1600*/  BSYNC.RECONVERGENT B0 ;  /* 0x0000000000007941 */ /* 0x000fea0003800200 */
.L_x_918:
        /* <DEDUP_REMOVED lines=38> */
.L_x_922:
        /* <DEDUP_REMOVED lines=16> */
.L_x_923:
[----:B------:R-:W-:Y:S05]  /*1970*/  BSYNC.RECONVERGENT B0 ;  /* 0x0000000000007941 */ /* 0x000fea0003800200 */
.L_x_921:
        /* <DEDUP_REMOVED lines=38> */
.L_x_925:
        /* <DEDUP_REMOVED lines=16> */
.L_x_926:
[----:B------:R-:W-:Y:S05]  /*1ce0*/  BSYNC.RECONVERGENT B0 ;  /* 0x0000000000007941 */ /* 0x000fea0003800200 */
.L_x_924:
        /* <DEDUP_REMOVED lines=38> */
.L_x_928:
        /* <DEDUP_REMOVED lines=16> */
.L_x_929:
[----:B------:R-:W-:Y:S05]  /*2050*/  BSYNC.RECONVERGENT B0 ;  /* 0x0000000000007941 */ /* 0x000fea0003800200 */
.L_x_927:
        /* <DEDUP_REMOVED lines=37> */
.L_x_931:
[----:B------:R-:W-:Y:S01]  /*22b0*/  MOV R7, R12 ;  /* 0x0000000c00077202 */ /* 0x000fe20000000f00 */
[----:B------:R-:W-:Y:S01]  /*22c0*/  IMAD.MOV.U32 R6, RZ, RZ, R13 ;  /* 0x000000ffff067224 */ /* 0x000fe200078e000d */
[----:B------:R-:W-:Y:S01]  /*22d0*/  MOV R4, R15 ;  /* 0x0000000f00047202 */ /* 0x000fe20000000f00 */
[----:B------:R-:W-:Y:S01]  /*22e0*/  IMAD.MOV.U32 R5, RZ, RZ, R14 ;  /* 0x000000ffff057224 */ /* 0x000fe200078e000e */
[----:B------:R-:W-:-:S07]  /*22f0*/  MOV R3, 0x2310 ;  /* 0x0000231000037802 */ /* 0x000fce0000000f00 */
[----:B------:R-:W-:Y:S05]  /*2300*/  CALL.REL.NOINC `($__internal_24_$__cuda_sm20_div_s64) ;  /* 0x0000004000687944 */ /* 0x000fea0003c00000 */
        /* <DEDUP_REMOVED lines=11> */
.L_x_932:
[----:B------:R-:W-:Y:S05]  /*23c0*/  BSYNC.RECONVERGENT B0 ;  /* 0x0000000000007941 */ /* 0x000fea0003800200 */
.L_x_930:
[----:B------:R-:W0:Y:S01]  /*23d0*/  LDC.64 R22, c[0x0][R22+0x450] ;  /* 0x0001140016167b82 */ /* 0x000e220000000a00 */
[----:B------:R-:W-:Y:S01]  /*23e0*/  MOV R5, R20 ;  /* 0x0000001400057202 */ /* 0x000fe20000000f00 */
[----:B------:R-:W-:Y:S02]  /*23f0*/  IMAD.MOV.U32 R4, RZ, RZ, R18 ;  /* 0x000000ffff047224 */ /* 0x000fe400078e0012 */
[----:B------:R-:W-:Y:S02]  /*2400*/  VIADD R0, R0, 0xfffffff8 ;  /* 0xfffffff800007836 */ /* 0x000fe40000000000 */
[-C--:B0-----:R-:W-:Y:S02]  /*2410*/  IMAD R7, R23, R13.reuse, RZ ;  /* 0x0000000d17077224 */ /* 0x081fe400078e02ff */
[----:B------:R-:W-:-:S04]  /*2420*/  IMAD.WIDE.U32 R4, R22, R13, R4 ;  /* 0x0000000d16047225 */ /* 0x000fc800078e0004 */
[----:B------:R-:W-:Y:S02]  /*2430*/  IMAD R3, R22, R3, R7 ;  /* 0x0000000316037224 */ /* 0x000fe400078e0207 */
[----:B------:R-:W-:-:S03]  /*2440*/  IMAD.MOV.U32 R19, RZ, RZ, R4 ;  /* 0x000000ffff137224 */ /* 0x000fc600078e0004 */
[----:B------:R-:W-:Y:S01]  /*2450*/  IADD3 R18, PT, PT, R5, R3, RZ ;  /* 0x0000000305127210 */ /* 0x000fe20007ffe0ff */
[----:B------:R-:W-:Y:S06]  /*2460*/  @P0 BRA `(.L_x_933) ;  /* 0xffffffe400000947 */ /* 0x000fec000383ffff */
[----:B------:R-:W-:-:S07]  /*2470*/  VIADD R0, R0, 0x4 ;  /* 0x0000000400007836 */ /* 0x000fce0000000000 */
.L_x_908:
        /* <DEDUP_REMOVED lines=41> */
.L_x_938:
        /* <DEDUP_REMOVED lines=16> */
.L_x_939:
[----:B------:R-:W-:Y:S05]  /*2810*/  BSYNC.RECONVERGENT B1 ;  /* 0x0000000000017941 */ /* 0x000fea0003800200 */
.L_x_937:
        /* <DEDUP_REMOVED lines=40> */
.L_x_941:
        /* <DEDUP_REMOVED lines=16> */
.L_x_942:
[----:B------:R-:W-:Y:S05]  /*2ba0*/  BSYNC.RECONVERGENT B1 ;  /* 0x0000000000017941 */ /* 0x000fea0003800200 */
.L_x_940:
        /* <DEDUP_REMOVED lines=38> */
.L_x_944:
        /* <DEDUP_REMOVED lines=17> */
.L_x_945:
[----:B------:R-:W-:Y:S05]  /*2f20*/  BSYNC.RECONVERGENT B1 ;  /* 0x0000000000017941 */ /* 0x000fea0003800200 */
.L_x_943:
        /* <DEDUP_REMOVED lines=37> */
.L_x_947:
        /* <DEDUP_REMOVED lines=8> */
[----:B------:R-:W-:-:S03]  /*3200*/  MOV R6, R12 ;  /* 0x0000000c00067202 */ /* 0x000fc60000000f00 */
[----:B------:R-:W-:Y:S02]  /*3210*/  IMAD.X R3, RZ, RZ, ~R4, P0 ;  /* 0x000000ffff037224 */ /* 0x000fe400000e0e04 */
[----:B------:R-:W-:-:S04]  /*3220*/  IMAD.WIDE.U32 R6, R14, R9, R6 ;  /* 0x000000090e067225 */ /* 0x000fc800078e0006 */
[----:B------:R-:W-:-:S04]  /*3230*/  IMAD R3, R3, R14, RZ ;  /* 0x0000000e03037224 */ /* 0x000fc800078e02ff */
[----:B------:R-:W-:Y:S01]  /*3240*/  IMAD R3, R15, R9, R3 ;  /* 0x000000090f037224 */ /* 0x000fe200078e0203 */
[----:B------:R-:W-:Y:S01]  /*3250*/  MOV R9, R6 ;  /* 0x0000000600097202 */ /* 0x000fe20000000f00 */
[----:B------:R-:W-:Y:S02]  /*3260*/  IMAD.MOV.U32 R15, RZ, RZ, R5 ;  /* 0x000000ffff0f7224 */ /* 0x000fe400078e0005 */
[----:B------:R-:W-:Y:S02]  /*3270*/  IMAD.IADD R3, R7, 0x1, R3 ;  /* 0x0000000107037824 */ /* 0x000fe400078e0203 */
[----:B------:R-:W-:-:S07]  /*3280*/  IMAD.MOV.U32 R6, RZ, RZ, R4 ;  /* 0x000000ffff067224 */ /* 0x000fce00078e0004 */
.L_x_948:
[----:B------:R-:W-:Y:S05]  /*3290*/  BSYNC.RECONVERGENT B1 ;  /* 0x0000000000017941 */ /* 0x000fea0003800200 */
.L_x_946:
[----:B------:R0:W1:Y:S02]  /*32a0*/  LDC.64 R4, c[0x0][R20+0x450] ;  /* 0x0001140014047b82 */ /* 0x0000640000000a00 */
[----:B0-----:R-:W-:Y:S01]  /*32b0*/  MOV R20, R18 ;  /* 0x0000001200147202 */ /* 0x001fe20000000f00 */
[----:B-1----:R-:W-:-:S04]  /*32c0*/  IMAD R5, R5, R9, RZ ;  /* 0x0000000905057224 */ /* 0x002fc800078e02ff */
[----:B------:R-:W-:-:S04]  /*32d0*/  IMAD.WIDE.U32 R8, R4, R9, R20 ;  /* 0x0000000904087225 */ /* 0x000fc800078e0014 */
[----:B------:R-:W-:Y:S02]  /*32e0*/  IMAD R5, R4, R3, R5 ;  /* 0x0000000304057224 */ /* 0x000fe400078e0205 */
[----:B------:R-:W-:Y:S02]  /*32f0*/  IMAD.MOV.U32 R19, RZ, RZ, R8 ;  /* 0x000000ffff137224 */ /* 0x000fe400078e0008 */
[----:B------:R-:W-:-:S07]  /*3300*/  IMAD.IADD R18, R9, 0x1, R5 ;  /* 0x0000000109127824 */ /* 0x000fce00078e0205 */
.L_x_936:
        /* <DEDUP_REMOVED lines=39> */
.L_x_951:
        /* <DEDUP_REMOVED lines=14> */
[----:B------:R-:W-:Y:S02]  /*3660*/  IMAD.IADD R3, R7, 0x1, R3 ;  /* 0x0000000107037824 */ /* 0x000fe400078e0203 */
[----:B------:R-:W-:-:S07]  /*3670*/  IMAD.MOV.U32 R13, RZ, RZ, R4 ;  /* 0x000000ffff0d7224 */ /* 0x000fce00078e0004 */
.L_x_952:
[----:B------:R-:W-:Y:S05]  /*3680*/  BSYNC.RECONVERGENT B1 ;  /* 0x0000000000017941 */ /* 0x000fea0003800200 */
.L_x_950:
        /* <DEDUP_REMOVED lines=18> */
[----:B------:R-:W-:Y:S02]  /*37b0*/  ISETP.NE.U32.AND P2, PT, R14, RZ, PT ;  /* 0x000000ff0e00720c */ /* 0x000fe40003f45070 */
[----:B------:R-:W-:-:S04]  /*37c0*/  MOV R6, RZ ;  /* 0x000000ff00067202 */ /* 0x000fc80000000f00 */
[----:B0-----:R-:W0:Y:S02]  /*37d0*/  MUFU.RCP R3, R3 ;  /* 0x0000000300037308 */ /* 0x001e240000001000 */
[----:B0-----:R-:W-:Y:S02]  /*37e0*/  VIADD R4, R3, 0xffffffe ;  /* 0x0ffffffe03047836 */ /* 0x001fe40000000000 */
[----:B------:R-:W-:-:S04]  /*37f0*/  IMAD.MOV.U32 R3, RZ, RZ, RZ ;  /* 0x000000ffff037224 */ /* 0x000fc800078e00ff */
        /* <DEDUP_REMOVED lines=16> */
.L_x_954:
[----:B------:R-:W-:Y:S01]  /*3900*/  IMAD.MOV.U32 R7, RZ, RZ, R12 ;  /* 0x000000ffff077224 */ /* 0x000fe200078e000c */
[----:B------:R-:W-:Y:S01]  /*3910*/  MOV R6, R13 ;  /* 0x0000000d00067202 */ /* 0x000fe20000000f00 */
[----:B------:R-:W-:Y:S01]  /*3920*/  IMAD.MOV.U32 R5, RZ, RZ, R14 ;  /* 0x000000ffff057224 */ /* 0x000fe200078e000e */
[----:B------:R-:W-:Y:S01]  /*3930*/  MOV R3, 0x3960 ;  /* 0x0000396000037802 */ /* 0x000fe20000000f00 */
[----:B------:R-:W-:-:S07]  /*3940*/  IMAD.MOV.U32 R4, RZ, RZ, R15 ;  /* 0x000000ffff047224 */ /* 0x000fce00078e000f */
[----:B------:R-:W-:Y:S05]  /*3950*/  CALL.REL.NOINC `($__internal_24_$__cuda_sm20_div_s64) ;  /* 0x0000002800d47944 */ /* 0x000fea0003c00000 */
[----:B------:R-:W-:Y:S01]  /*3960*/  IADD3 R9, P0, PT, RZ, -R5, RZ ;  /* 0x80000005ff097210 */ /* 0x000fe20007f1e0ff */
[----:B------:R-:W-:Y:S02]  /*3970*/  IMAD.MOV.U32 R6, RZ, RZ, R12 ;  /* 0x000000ffff067224 */ /* 0x000fe400078e000c */
[----:B------:R-:W-:Y:S01]  /*3980*/  IMAD.MOV.U32 R7, RZ, RZ, R13 ;  /* 0x000000ffff077224 */ /* 0x000fe200078e000d */
[----:B------:R-:W-:Y:S01]  /*3990*/  IADD3.X R3, PT, PT, RZ, ~R4, RZ, P0, !PT ;  /* 0x80000004ff037210 */ /* 0x000fe200007fe4ff */
[----:B------:R-:W-:-:S04]  /*39a0*/  IMAD.WIDE.U32 R6, R14, R9, R6 ;  /* 0x000000090e067225 */ /* 0x000fc800078e0006 */
[----:B------:R-:W-:-:S04]  /*39b0*/  IMAD R3, R3, R14, RZ ;  /* 0x0000000e03037224 */ /* 0x000fc800078e02ff */
[----:B------:R-:W-:Y:S01]  /*39c0*/  IMAD R3, R15, R9, R3 ;  /* 0x000000090f037224 */ /* 0x000fe200078e0203 */
[----:B------:R-:W-:Y:S01]  /*39d0*/  MOV R15, R5 ;  /* 0x00000005000f7202 */ /* 0x000fe20000000f00 */
[----:B------:R-:W-:Y:S01]  /*39e0*/  IMAD.MOV.U32 R9, RZ, RZ, R6 ;  /* 0x000000ffff097224 */ /* 0x000fe200078e0006 */
[----:B------:R-:W-:Y:S01]  /*39f0*/  MOV R6, R4 ;  /* 0x0000000400067202 */ /* 0x000fe20000000f00 */
[----:B------:R-:W-:-:S07]  /*3a00*/  IMAD.IADD R3, R7, 0x1, R3 ;  /* 0x0000000107037824 */ /* 0x000fce00078e0203 */
.L_x_955:
[----:B------:R-:W-:Y:S05]  /*3a10*/  BSYNC.RECONVERGENT B1 ;  /* 0x0000000000017941 */ /* 0x000fea0003800200 */
.L_x_953:
[----:B------:R0:W1:Y:S02]  /*3a20*/  LDC.64 R4, c[0x0][R20+0x450] ;  /* 0x0001140014047b82 */ /* 0x0000640000000a00 */
[----:B0-----:R-:W-:Y:S02]  /*3a30*/  IMAD.MOV.U32 R20, RZ, RZ, R18 ;  /* 0x000000ffff147224 */ /* 0x001fe400078e0012 */
[-C--:B-1----:R-:W-:Y:S02]  /*3a40*/  IMAD R5, R5, R9.reuse, RZ ;  /* 0x0000000905057224 */ /* 0x082fe400078e02ff */
[----:B------:R-:W-:-:S04]  /*3a50*/  IMAD.WIDE.U32 R8, R4, R9, R20 ;  /* 0x0000000904087225 */ /* 0x000fc800078e0014 */
[----:B------:R-:W-:Y:S02]  /*3a60*/  IMAD R5, R4, R3, R5 ;  /* 0x0000000304057224 */ /* 0x000fe400078e0205 */
[----:B------:R-:W-:-:S03]  /*3a70*/  IMAD.MOV.U32 R19, RZ, RZ, R8 ;  /* 0x000000ffff137224 */ /* 0x000fc600078e0008 */
[----:B------:R-:W-:-:S07]  /*3a80*/  IADD3 R18, PT, PT, R9, R5, RZ ;  /* 0x0000000509127210 */ /* 0x000fce0007ffe0ff */
.L_x_949:
        /* <DEDUP_REMOVED lines=13> */
[----:B------:R-:W-:Y:S02]  /*3b60*/  IADD3 R7, PT, PT, RZ, -R12, RZ ;  /* 0x8000000cff077210 */ /* 0x000fe40007ffe0ff */
        /* <DEDUP_REMOVED lines=9> */
[----:B------:R-:W-:Y:S02]  /*3c00*/  IMAD.MOV R7, RZ, RZ, -R5 ;  /* 0x000000ffff077224 */ /* 0x000fe400078e0a05 */
[----:B------:R-:W-:Y:S02]  /*3c10*/  IMAD.MOV.U32 R6, RZ, RZ, RZ ;  /* 0x000000ffff067224 */ /* 0x000fe400078e00ff */
        /* <DEDUP_REMOVED lines=9> */
[----:B------:R-:W-:Y:S01]  /*3cb0*/  MOV R15, R5 ;  /* 0x00000005000f7202 */ /* 0x000fe20000000f00 */
[----:B------:R-:W-:Y:S06]  /*3cc0*/  BRA `(.L_x_958) ;  /* 0x0000000000407947 */ /* 0x000fec0003800000 */
.L_x_957:
[----:B------:R-:W-:Y:S01]  /*3cd0*/  IMAD.MOV.U32 R7, RZ, RZ, R15 ;  /* 0x000000ffff077224 */ /* 0x000fe200078e000f */
[----:B------:R-:W-:Y:S01]  /*3ce0*/  MOV R4, R13 ;  /* 0x0000000d00047202 */ /* 0x000fe20000000f00 */
[----:B------:R-:W-:Y:S01]  /*3cf0*/  IMAD.MOV.U32 R5, RZ, RZ, R12 ;  /* 0x000000ffff057224 */ /* 0x000fe200078e000c */
[----:B------:R-:W-:-:S07]  /*3d00*/  MOV R3, 0x3d20 ;  /* 0x00003d2000037802 */ /* 0x000fce0000000f00 */
[----:B------:R-:W-:Y:S05]  /*3d10*/  CALL.REL.NOINC `($__internal_24_$__cuda_sm20_div_s64) ;  /* 0x0000002400e47944 */ /* 0x000fea0003c00000 */
[----:B------:R-:W-:Y:S01]  /*3d20*/  IADD3 R9, P0, PT, RZ, -R5, RZ ;  /* 0x80000005ff097210 */ /* 0x000fe20007f1e0ff */
[----:B------:R-:W-:Y:S01]  /*3d30*/  IMAD.MOV.U32 R7, RZ, RZ, R6 ;  /* 0x000000ffff077224 */ /* 0x000fe200078e0006 */
[----:B------:R-:W-:Y:S01]  /*3d40*/  MOV R6, R15 ;  /* 0x0000000f00067202 */ /* 0x000fe20000000f00 */
[----:B------:R-:W-:Y:S02]  /*3d50*/  IMAD.MOV.U32 R15, RZ, RZ, R5 ;  /* 0x000000ffff0f7224 */ /* 0x000fe400078e0005 */
[----:B------:R-:W-:Y:S02]  /*3d60*/  IMAD.X R3, RZ, RZ, ~R4, P0 ;  /* 0x000000ffff037224 */ /* 0x000fe400000e0e04 */
[----:B------:R-:W-:-:S04]  /*3d70*/  IMAD.WIDE.U32 R6, R12, R9, R6 ;  /* 0x000000090c067225 */ /* 0x000fc800078e0006 */
[----:B------:R-:W-:-:S04]  /*3d80*/  IMAD R3, R3, R12, RZ ;  /* 0x0000000c03037224 */ /* 0x000fc800078e02ff */
[----:B------:R-:W-:Y:S02]  /*3d90*/  IMAD R3, R13, R9, R3 ;  /* 0x000000090d037224 */ /* 0x000fe400078e0203 */
[----:B------:R-:W-:Y:S02]  /*3da0*/  IMAD.MOV.U32 R9, RZ, RZ, R6 ;  /* 0x000000ffff097224 */ /* 0x000fe400078e0006 */
[----:B------:R-:W-:Y:S01]  /*3db0*/  IMAD.MOV.U32 R6, RZ, RZ, R4 ;  /* 0x000000ffff067224 */ /* 0x000fe200078e0004 */
[----:B------:R-:W-:-:S07]  /*3dc0*/  IADD3 R3, PT, PT, R7, R3, RZ ;  /* 0x0000000307037210 */ /* 0x000fce0007ffe0ff */
.L_x_958:
[----:B------:R-:W-:Y:S05]  /*3dd0*/  BSYNC.RECONVERGENT B1 ;  /* 0x0000000000017941 */ /* 0x000fea0003800200 */
.L_x_956:
        /* <DEDUP_REMOVED lines=9> */
.L_x_935:
[----:B------:R-:W-:Y:S05]  /*3e70*/  BSYNC.RECONVERGENT B0 ;  /* 0x0000000000007941 */ /* 0x000fea0003800200 */
.L_x_934:
[----:B------:R-:W0:Y:S01]  /*3e80*/  LDCU.64 UR6, c[0x0][0x790] ;  /* 0x0000f200ff0677ac */ /* 0x000e220008000a00 */
[----:B------:R-:W-:Y:S01]  /*3e90*/  IMAD.MOV.U32 R4, RZ, RZ, R19 ;  /* 0x000000ffff047224 */ /* 0x000fe200078e0013 */
[----:B------:R-:W1:Y:S01]  /*3ea0*/  LDC.64 R8, c[0x0][0x868] ;  /* 0x00021a00ff087b82 */ /* 0x000e620000000a00 */
[----:B------:R-:W-:Y:S01]  /*3eb0*/  IMAD.MOV.U32 R5, RZ, RZ, R18 ;  /* 0x000000ffff057224 */ /* 0x000fe200078e0012 */
        /* <DEDUP_REMOVED lines=47> */
.L_x_962:
[----:B------:R-:W-:Y:S01]  /*41b0*/  IMAD.MOV.U32 R7, RZ, RZ, R4 ;  /* 0x000000ffff077224 */ /* 0x000fe200078e0004 */
[----:B------:R-:W-:Y:S01]  /*41c0*/  MOV R5, R2 ;  /* 0x0000000200057202 */ /* 0x000fe20000000f00 */
[----:B------:R-:W-:Y:S01]  /*41d0*/  IMAD.MOV.U32 R4, RZ, RZ, R28 ;  /* 0x000000ffff047224 */ /* 0x000fe200078e001c */
[----:B------:R-:W-:-:S07]  /*41e0*/  MOV R3, 0x4200 ;  /* 0x0000420000037802 */ /* 0x000fce0000000f00 */
[----:B------:R-:W-:Y:S05]  /*41f0*/  CALL.REL.NOINC `($__internal_24_$__cuda_sm20_div_s64) ;  /* 0x0000002000ac7944 */ /* 0x000fea0003c00000 */
.L_x_963:
[----:B------:R-:W-:Y:S05]  /*4200*/  BSYNC.RECONVERGENT B1 ;  /* 0x0000000000017941 */ /* 0x000fea0003800200 */
.L_x_961:
[----:B------:R-:W0:Y:S01]  /*4210*/  LDCU.64 UR20, c[0x0][0x860] ;  /* 0x00010c00ff1477ac */ /* 0x000e220008000a00 */
[----:B------:R-:W1:Y:S01]  /*4220*/  S2UR UR6, SR_CgaCtaId ;  /* 0x00000000000679c3 */ /* 0x000e620000008800 */
[----:B------:R-:W-:Y:S01]  /*4230*/  SHF.R.S32.HI R0, RZ, 0x1f, R5 ;  /* 0x0000001fff007819 */ /* 0x000fe20000011405 */
[----:B------:R-:W-:Y:S01]  /*4240*/  UMOV UR5, 0x400 ;  /* 0x0000040000057882 */ /* 0x000fe20000000000 */
[----:B0-----:R-:W-:-:S04]  /*4250*/  ISETP.NE.U32.AND P0, PT, R5, UR20, PT ;  /* 0x0000001405007c0c */ /* 0x001fc8000bf05070 */
[----:B------:R-:W-:Y:S01]  /*4260*/  ISETP.NE.AND.EX P0, PT, R0, UR21, PT, P0 ;  /* 0x0000001500007c0c */ /* 0x000fe2000bf05300 */
[----:B-1----:R-:W-:-:S03]  /*4270*/  ULEA UR5, UR6, UR5, 0x18 ;  /* 0x0000000506057291 */ /* 0x002fc6000f8ec0ff */
[----:B------:R-:W-:-:S05]  /*4280*/  SEL R0, RZ, 0xffffffff, P0 ;  /* 0xffffffffff007807 */ /* 0x000fca0000000000 */
[----:B------:R-:W-:-:S05]  /*4290*/  IMAD.IADD R5, R5, 0x1, R0 ;  /* 0x0000000105057824 */ /* 0x000fca00078e0200 */
[----:B------:R-:W-:-:S05]  /*42a0*/  LEA R5, R5, UR5, 0x2 ;  /* 0x0000000505057c11 */ /* 0x000fca000f8e10ff */
[----:B------:R0:W-:Y:S02]  /*42b0*/  ATOMS.POPC.INC.32 RZ, [R5+URZ] ;  /* 0x0000000005ff7f8c */ /* 0x0001e4000d8000ff */
.L_x_960:
[----:B------:R-:W-:Y:S05]  /*42c0*/  BSYNC.RECONVERGENT B0 ;  /* 0x0000000000007941 */ /* 0x000fea0003800200 */
.L_x_959:
[----:B------:R-:W1:Y:S01]  /*42d0*/  LDCU.64 UR6, c[0x0][0x878] ;  /* 0x00010f00ff0677ac */ /* 0x000e620008000a00 */
[----:B------:R-:W-:-:S04]  /*42e0*/  IADD3 R27, P0, PT, R32, R27, RZ ;  /* 0x0000001b201b7210 */ /* 0x000fc80007f1e0ff */
[----:B------:R-:W-:Y:S02]  /*42f0*/  IADD3.X R29, PT, PT, RZ, R29, RZ, P0, !PT ;  /* 0x0000001dff1d7210 */ /* 0x000fe400007fe4ff */
[----:B-1----:R-:W-:-:S04]  /*4300*/  ISETP.GE.U32.AND P0, PT, R27, UR6, PT ;  /* 0x000000061b007c0c */ /* 0x002fc8000bf06070 */
[----:B------:R-:W-:-:S13]  /*4310*/  ISETP.GE.AND.EX P0, PT, R29, UR7, PT, P0 ;  /* 0x000000071d007c0c */ /* 0x000fda000bf06300 */
[----:B------:R-:W-:Y:S05]  /*4320*/  @!P0 BRA `(.L_x_964) ;  /* 0xffffffc400288947 */ /* 0x000fea000383ffff */
[----:B------:R-:W-:Y:S05]  /*4330*/  BRA `(.L_x_906) ;  /* 0x0000001800247947 */ /* 0x000fea0003800000 */
.L_x_907:
[----:B------:R-:W-:Y:S01]  /*4340*/  IADD3 R4, P1, PT, R32, R27, RZ ;  /* 0x0000001b20047210 */ /* 0x000fe20007f3e0ff */
[----:B------:R-:W-:Y:S03]  /*4350*/  BSSY.RECONVERGENT B0, `(.L_x_965) ;  /* 0x0000025000007945 */ /* 0x000fe60003800200 */
[C---:B------:R-:W-:Y:S01]  /*4360*/  ISETP.GE.U32.AND P0, PT, R4.reuse, UR10, PT ;  /* 0x0000000a04007c0c */ /* 0x040fe2000bf06070 */
[----:B------:R-:W-:Y:S01]  /*4370*/  IMAD.X R5, RZ, RZ, R29, P1 ;  /* 0x000000ffff057224 */ /* 0x000fe200008e061d */
[----:B------:R-:W-:-:S04]  /*4380*/  ISETP.GT.U32.AND P1, PT, R4, UR10, PT ;  /* 0x0000000a04007c0c */ /* 0x000fc8000bf24070 */
[C---:B------:R-:W-:Y:S02]  /*4390*/  ISETP.GE.U32.AND.EX P0, PT, R5.reuse, UR11, PT, P0 ;  /* 0x0000000b05007c0c */ /* 0x040fe4000bf06100 */
[C---:B------:R-:W-:Y:S02]  /*43a0*/  ISETP.GT.U32.AND.EX P1, PT, R5.reuse, UR11, PT, P1 ;  /* 0x0000000b05007c0c */ /* 0x040fe4000bf24110 */
        /* <DEDUP_REMOVED lines=17> */
[----:B------:R-:W-:Y:S02]  /*44c0*/  HFMA2 R5, -RZ, RZ, 0, 0 ;  /* 0x00000000ff057431 */ /* 0x000fe400000001ff */
[----:B------:R-:W-:-:S04]  /*44d0*/  IMAD.MOV R3, RZ, RZ, -R4 ;  /* 0x000000ffff037224 */ /* 0x000fc800078e0a04 */
[----:B------:R-:W-:-:S05]  /*44e0*/  IMAD R3, R32, R3, R6 ;  /* 0x0000000320037224 */ /* 0x000fca00078e0206 */
[----:B------:R-:W-:-:S13]  /*44f0*/  ISETP.GE.U32.AND P0, PT, R3, R32, PT ;  /* 0x000000200300720c */ /* 0x000fda0003f06070 */
[----:B------:R-:W-:Y:S01]  /*4500*/  @P0 IADD3 R3, PT, PT, -R32, R3, RZ ;  /* 0x0000000320030210 */ /* 0x000fe20007ffe1ff */
[----:B------:R-:W-:-:S03]  /*4510*/  @P0 VIADD R4, R4, 0x1 ;  /* 0x0000000104040836 */ /* 0x000fc60000000000 */
[----:B------:R-:W-:-:S13]  /*4520*/  ISETP.GE.U32.AND P1, PT, R3, R32, PT ;  /* 0x000000200300720c */ /* 0x000fda0003f26070 */
[----:B------:R-:W-:Y:S01]  /*4530*/  @P1 VIADD R4, R4, 0x1 ;  /* 0x0000000104041836 */ /* 0x000fe20000000000 */
[----:B------:R-:W-:Y:S01]  /*4540*/  @!P2 LOP3.LUT R4, RZ, R32, RZ, 0x33, !PT ;  /* 0x00000020ff04a212 */ /* 0x000fe200078e33ff */
[----:B------:R-:W-:Y:S06]  /*4550*/  BRA `(.L_x_967) ;  /* 0x0000000000107947 */ /* 0x000fec0003800000 */
.L_x_966:
[----:B------:R-:W-:Y:S01]  /*4560*/  IMAD.MOV.U32 R3, RZ, RZ, R6 ;  /* 0x000000ffff037224 */ /* 0x000fe200078e0006 */
[----:B------:R-:W-:Y:S01]  /*4570*/  MOV R8, 0x45a0 ;  /* 0x000045a000087802 */ /* 0x000fe20000000f00 */
[----:B------:R-:W-:-:S07]  /*4580*/  IMAD.MOV.U32 R10, RZ, RZ, R32 ;  /* 0x000000ffff0a7224 */ /* 0x000fce00078e0020 */
[----:B------:R-:W-:Y:S05]  /*4590*/  CALL.REL.NOINC `($__internal_25_$__cuda_sm20_div_u64) ;  /* 0x0000002400147944 */ /* 0x000fea0003c00000 */
.L_x_967:
[----:B------:R-:W-:Y:S05]  /*45a0*/  BSYNC.RECONVERGENT B0 ;  /* 0x0000000000007941 */ /* 0x000fea0003800200 */
.L_x_965:
[----:B------:R-:W-:Y:S01]  /*45b0*/  IADD3 R18, P1, PT, R4, R18, RZ ;  /* 0x0000001204127210 */ /* 0x000fe20007f3e0ff */
[----:B------:R-:W-:Y:S03]  /*45c0*/  BSSY B0, `(.L_x_968) ;  /* 0x0000050000007945 */ /* 0x000fe60003800000 */
[----:B------:R-:W-:Y:S02]  /*45d0*/  LOP3.LUT R0, R18, 0x3, RZ, 0xc0, !PT ;  /* 0x0000000312007812 */ /* 0x000fe400078ec0ff */
[----:B------:R-:W-:Y:S02]  /*45e0*/  IADD3.X R19, PT, PT, RZ, R5, RZ, P1, !PT ;  /* 0x00000005ff137210 */ /* 0x000fe40000ffe4ff */
[----:B------:R-:W-:-:S04]  /*45f0*/  ISETP.NE.U32.AND P0, PT, R0, 0x3, PT ;  /* 0x000000030000780c */ /* 0x000fc80003f05070 */
[----:B------:R-:W-:-:S13]  /*4600*/  ISETP.NE.AND.EX P0, PT, RZ, RZ, PT, P0 ;  /* 0x000000ffff00720c */ /* 0x000fda0003f05300 */
[----:B------:R-:W-:Y:S05]  /*4610*/  @!P0 BRA `(.L_x_969) ;  /* 0x0000000400288947 */ /* 0x000fea0003800000 */
[----:B------:R-:W0:Y:S01]  /*4620*/  S2R R3, SR_CgaCtaId ;  /* 0x0000000000037919 */ /* 0x000e220000008800 */
[----:B------:R-:W1:Y:S01]  /*4630*/  LDC.64 R12, c[0x0][0x868] ;  /* 0x00021a00ff0c7b82 */ /* 0x000e620000000a00 */
[----:B------:R-:W-:Y:S01]  /*4640*/  VIADD R15, R18, 0x1 ;  /* 0x00000001120f7836 */ /* 0x000fe20000000000 */
[----:B------:R-:W-:Y:S01]  /*4650*/  MOV R20, 0x400 ;  /* 0x0000040000147802 */ /* 0x000fe20000000f00 */
[----:B------:R-:W-:Y:S01]  /*4660*/  IMAD.MOV.U32 R14, RZ, RZ, RZ ;  /* 0x000000ffff0e7224 */ /* 0x000fe200078e00ff */
[----:B------:R-:W-:Y:S02]  /*4670*/  MOV R0, RZ ;  /* 0x000000ff00007202 */ /* 0x000fe40000000f00 */
[----:B------:R-:W-:Y:S02]  /*4680*/  LOP3.LUT R15, R15, 0x3, RZ, 0xc0, !PT ;  /* 0x000000030f0f7812 */ /* 0x000fe400078ec0ff */
[----:B0-----:R-:W-:-:S07]  /*4690*/  LEA R20, R3, R20, 0x18 ;  /* 0x0000001403147211 */ /* 0x001fce00078ec0ff */
.L_x_975:
[----:B------:R-:W-:Y:S02]  /*46a0*/  IMAD R6, R29, UR16, RZ ;  /* 0x000000101d067c24 */ /* 0x000fe4000f8e02ff */
[----:B------:R-:W-:-:S04]  /*46b0*/  IMAD.WIDE.U32 R4, R27, UR16, RZ ;  /* 0x000000101b047c25 */ /* 0x000fc8000f8e00ff */
[----:B0-----:R-:W-:Y:S01]  /*46c0*/  IMAD R3, R27, UR17, R6 ;  /* 0x000000111b037c24 */ /* 0x001fe2000f8e0206 */
[----:B------:R-:W-:-:S03]  /*46d0*/  LEA R6, P0, R4, UR18, 0x2 ;  /* 0x0000001204067c11 */ /* 0x000fc6000f8010ff */
[----:B------:R-:W-:-:S05]  /*46e0*/  IMAD.IADD R3, R5, 0x1, R3 ;  /* 0x0000000105037824 */ /* 0x000fca00078e0203 */
[----:B------:R-:W-:-:S06]  /*46f0*/  LEA.HI.X R7, R4, UR19, R3, 0x2, P0 ;  /* 0x0000001304077c11 */ /* 0x000fcc00080f1403 */
[----:B------:R-:W2:Y:S01]  /*4700*/  LDG.E R7, desc[UR8][R6.64] ;  /* 0x0000000806077981 */ /* 0x000ea2000c1e1900 */
[----:B------:R-:W-:Y:S01]  /*4710*/  IADD3 R14, P0, PT, R14, 0x1, RZ ;  /* 0x000000010e0e7810 */ /* 0x000fe20007f1e0ff */
[----:B------:R-:W-:Y:S05]  /*4720*/  YIELD ;  /* 0x0000000000007946 */ /* 0x000fea0003800000 */
[----:B------:R-:W-:Y:S01]  /*4730*/  IMAD.X R0, RZ, RZ, R0, P0 ;  /* 0x000000ffff007224 */ /* 0x000fe200000e0600 */
[----:B------:R-:W-:Y:S01]  /*4740*/  ISETP.NE.U32.AND P0, PT, R14, R15, PT ;  /* 0x0000000f0e00720c */ /* 0x000fe20003f05070 */
[----:B------:R-:W-:Y:S03]  /*4750*/  BSSY.RECONVERGENT B1, `(.L_x_970) ;  /* 0x0000033000017945 */ /* 0x000fe60003800200 */
[----:B------:R-:W-:-:S02]  /*4760*/  ISETP.NE.AND.EX P0, PT, R0, RZ, PT, P0 ;  /* 0x000000ff0000720c */ /* 0x000fc40003f05300 */
[C---:B--2---:R-:W-:Y:S02]  /*4770*/  ISETP.GT.U32.AND P1, PT, R7.reuse, UR14, PT ;  /* 0x0000000e07007c0c */ /* 0x044fe4000bf24070 */
[----:B------:R-:W-:Y:S02]  /*4780*/  SHF.R.S32.HI R4, RZ, 0x1f, R7 ;  /* 0x0000001fff047819 */ /* 0x000fe40000011407 */
[----:B-1----:R-:W-:Y:S02]  /*4790*/  ISETP.LT.U32.AND P2, PT, R7, R12, PT ;  /* 0x0000000c0700720c */ /* 0x002fe40003f41070 */
[----:B------:R-:W-:-:S04]  /*47a0*/  ISETP.GT.AND.EX P1, PT, R4, UR15, PT, P1 ;  /* 0x0000000f04007c0c */ /* 0x000fc8000bf24310 */
[----:B------:R-:W-:-:S13]  /*47b0*/  ISETP.LT.OR.EX P1, PT, R4, R13, P1, P2 ;  /* 0x0000000d0400720c */ /* 0x000fda0000f21720 */
[----:B------:R-:W-:Y:S05]  /*47c0*/  @P1 BRA `(.L_x_971) ;  /* 0x0000000000ac1947 */ /* 0x000fea0003800000 */
[----:B------:R-:W-:Y:S01]  /*47d0*/  IADD3 R3, P1, PT, R7, -R12, RZ ;  /* 0x8000000c07037210 */ /* 0x000fe20007f3e0ff */
[----:B------:R-:W-:Y:S03]  /*47e0*/  BSSY.RECONVERGENT B2, `(.L_x_972) ;  /* 0x0000022000027945 */ /* 0x000fe60003800200 */
[----:B------:R-:W-:-:S05]  /*47f0*/  IADD3.X R4, PT, PT, R4, ~R13, RZ, P1, !PT ;  /* 0x8000000d04047210 */ /* 0x000fca0000ffe4ff */
[----:B------:R-:W-:Y:S02]  /*4800*/  IMAD R6, R4, UR12, RZ ;  /* 0x0000000c04067c24 */ /* 0x000fe4000f8e02ff */
        /* <DEDUP_REMOVED lines=11> */
[----:B0-----:R-:W-:Y:S01]  /*48c0*/  IMAD.MOV.U32 R6, RZ, RZ, RZ ;  /* 0x000000ffff067224 */ /* 0x001fe200078e00ff */
[----:B-1----:R-:W-:-:S05]  /*48d0*/  IADD3 R3, PT, PT, RZ, -R7, RZ ;  /* 0x80000007ff037210 */ /* 0x002fca0007ffe0ff */
        /* <DEDUP_REMOVED lines=9> */
[----:B------:R-:W-:Y:S01]  /*4970*/  @P2 VIADD R3, R3, 0x1 ;  /* 0x0000000103032836 */ /* 0x000fe20000000000 */
[----:B------:R-:W-:Y:S01]  /*4980*/  @!P3 LOP3.LUT R3, RZ, R2, RZ, 0x33, !PT ;  /* 0x00000002ff03b212 */ /* 0x000fe200078e33ff */
[----:B------:R-:W-:Y:S06]  /*4990*/  BRA `(.L_x_974) ;  /* 0x0000000000187947 */ /* 0x000fec0003800000 */
.L_x_973:
[----:B------:R-:W-:Y:S01]  /*49a0*/  MOV R7, R4 ;  /* 0x0000000400077202 */ /* 0x000fe20000000f00 */
[----:B------:R-:W-:Y:S01]  /*49b0*/  IMAD.MOV.U32 R5, RZ, RZ, R2 ;  /* 0x000000ffff057224 */ /* 0x000fe200078e0002 */
[----:B------:R-:W-:Y:S01]  /*49c0*/  MOV R3, 0x49f0 ;  /* 0x000049f000037802 */ /* 0x000fe20000000f00 */
[----:B------:R-:W-:-:S07]  /*49d0*/  IMAD.MOV.U32 R4, RZ, RZ, R28 ;  /* 0x000000ffff047224 */ /* 0x000fce00078e001c */
[----:B------:R-:W-:Y:S05]  /*49e0*/  CALL.REL.NOINC `($__internal_24_$__cuda_sm20_div_s64) ;  /* 0x0000001800b07944 */ /* 0x000fea0003c00000 */
[----:B------:R-:W-:-:S07]  /*49f0*/  MOV R3, R5 ;  /* 0x0000000500037202 */ /* 0x000fce0000000f00 */
.L_x_974:
[----:B------:R-:W-:Y:S05]  /*4a00*/  BSYNC.RECONVERGENT B2 ;  /* 0x0000000000027941 */ /* 0x000fea0003800200 */
.L_x_972:
[----:B------:R-:W-:Y:S02]  /*4a10*/  ISETP.NE.U32.AND P1, PT, R3, UR12, PT ;  /* 0x0000000c03007c0c */ /* 0x000fe4000bf25070 */
[----:B------:R-:W-:-:S04]  /*4a20*/  SHF.R.S32.HI R4, RZ, 0x1f, R3 ;  /* 0x0000001fff047819 */ /* 0x000fc80000011403 */
[----:B------:R-:W-:-:S04]  /*4a30*/  ISETP.NE.AND.EX P1, PT, R4, UR13, PT, P1 ;  /* 0x0000000d04007c0c */ /* 0x000fc8000bf25310 */
[----:B------:R-:W-:-:S05]  /*4a40*/  SEL R4, RZ, 0xffffffff, P1 ;  /* 0xffffffffff047807 */ /* 0x000fca0000800000 */
[----:B------:R-:W-:-:S04]  /*4a50*/  IMAD.IADD R3, R3, 0x1, R4 ;  /* 0x0000000103037824 */ /* 0x000fc800078e0204 */
[----:B------:R-:W-:-:S05]  /*4a60*/  IMAD R3, R3, 0x4, R20 ;  /* 0x0000000403037824 */ /* 0x000fca00078e0214 */
[----:B------:R0:W-:Y:S02]  /*4a70*/  ATOMS.POPC.INC.32 RZ, [R3+URZ] ;  /* 0x0000000003ff7f8c */ /* 0x0001e4000d8000ff */
.L_x_971:
[----:B------:R-:W-:Y:S05]  /*4a80*/  BSYNC.RECONVERGENT B1 ;  /* 0x0000000000017941 */ /* 0x000fea0003800200 */
.L_x_970:
[----:B------:R-:W-:-:S04]  /*4a90*/  IADD3 R27, P1, PT, R32, R27, RZ ;  /* 0x0000001b201b7210 */ /* 0x000fc80007f3e0ff */
[----:B------:R-:W-:Y:S01]  /*4aa0*/  IADD3.X R29, PT, PT, RZ, R29, RZ, P1, !PT ;  /* 0x0000001dff1d7210 */ /* 0x000fe20000ffe4ff */
[----:B------:R-:W-:Y:S08]  /*4ab0*/  @P0 BRA `(.L_x_975) ;  /* 0xfffffff800f80947 */ /* 0x000ff0000383ffff */
.L_x_969:
[----:B------:R-:W-:Y:S05]  /*4ac0*/  BSYNC B0 ;  /* 0x0000000000007941 */ /* 0x000fea0003800000 */
.L_x_968:
[----:B------:R-:W-:-:S04]  /*4ad0*/  ISETP.GE.U32.AND P0, PT, R18, 0x3, PT ;  /* 0x000000031200780c */ /* 0x000fc80003f06070 */
[----:B------:R-:W-:-:S13]  /*4ae0*/  ISETP.GE.U32.AND.EX P0, PT, R19, RZ, PT, P0 ;  /* 0x000000ff1300720c */ /* 0x000fda0003f06100 */
[----:B------:R-:W-:Y:S05]  /*4af0*/  @!P0 BRA `(.L_x_906) ;  /* 0x0000001000348947 */ /* 0x000fea0003800000 */
[----:B0-----:R-:W0:Y:S01]  /*4b00*/  S2R R3, SR_CgaCtaId ;  /* 0x0000000000037919 */ /* 0x001e220000008800 */
[----:B------:R-:W1:Y:S01]  /*4b10*/  LDC.64 R12, c[0x0][0x868] ;  /* 0x00021a00ff0c7b82 */ /* 0x000e620000000a00 */
[----:B------:R-:W-:-:S04]  /*4b20*/  MOV R0, 0x400 ;  /* 0x0000040000007802 */ /* 0x000fc80000000f00 */
[----:B0-----:R-:W-:-:S07]  /*4b30*/  LEA R0, R3, R0, 0x18 ;  /* 0x0000000003007211 */ /* 0x001fce00078ec0ff */
.L_x_996:
[----:B------:R-:W-:Y:S05]  /*4b40*/  YIELD ;  /* 0x0000000000007946 */ /* 0x000fea0003800000 */
[----:B0-----:R-:W0:Y:S01]  /*4b50*/  LDCU.64 UR6, c[0x0][0x790] ;  /* 0x0000f200ff0677ac */ /* 0x001e220008000a00 */
[----:B------:R-:W2:Y:S01]  /*4b60*/  LDCU.64 UR20, c[0x0][0x6c0] ;  /* 0x0000d800ff1477ac */ /* 0x000ea20008000a00 */
[----:B0-----:R-:W-:Y:S02]  /*4b70*/  IMAD R6, R29, UR6, RZ ;  /* 0x000000061d067c24 */ /* 0x001fe4000f8e02ff */
[----:B------:R-:W-:-:S04]  /*4b80*/  IMAD.WIDE.U32 R4, R27, UR6, RZ ;  /* 0x000000061b047c25 */ /* 0x000fc8000f8e00ff */
[----:B------:R-:W-:Y:S01]  /*4b90*/  IMAD R3, R27, UR7, R6 ;  /* 0x000000071b037c24 */ /* 0x000fe2000f8e0206 */
[----:B--2---:R-:W-:Y:S01]  /*4ba0*/  LEA R6, P0, R4, UR20, 0x2 ;  /* 0x0000001404067c11 */ /* 0x004fe2000f8010ff */
[----:B------:R-:W0:Y:S02]  /*4bb0*/  LDCU.64 UR6, c[0x0][0x870] ;  /* 0x00010e00ff0677ac */ /* 0x000e240008000a00 */
[----:B------:R-:W-:-:S05]  /*4bc0*/  IMAD.IADD R3, R5, 0x1, R3 ;  /* 0x0000000105037824 */ /* 0x000fca00078e0203 */
        /* <DEDUP_REMOVED lines=39> */
.L_x_979:
[----:B------:R-:W-:Y:S01]  /*4e40*/  IMAD.MOV.U32 R7, RZ, RZ, R4 ;  /* 0x000000ffff077224 */ /* 0x000fe200078e0004 */
[----:B------:R-:W-:Y:S01]  /*4e50*/  MOV R5, R2 ;  /* 0x0000000200057202 */ /* 0x000fe20000000f00 */
[----:B------:R-:W-:Y:S01]  /*4e60*/  IMAD.MOV.U32 R4, RZ, RZ, R28 ;  /* 0x000000ffff047224 */ /* 0x000fe200078e001c */
[----:B------:R-:W-:-:S07]  /*4e70*/  MOV R3, 0x4e90 ;  /* 0x00004e9000037802 */ /* 0x000fce0000000f00 */
[----:B------:R-:W-:Y:S05]  /*4e80*/  CALL.REL.NOINC `($__internal_24_$__cuda_sm20_div_s64) ;  /* 0x0000001400887944 */ /* 0x000fea0003c00000 */
[----:B------:R-:W-:-:S07]  /*4e90*/  IMAD.MOV.U32 R3, RZ, RZ, R5 ;  /* 0x000000ffff037224 */ /* 0x000fce00078e0005 */
.L_x_980:
[----:B------:R-:W-:Y:S05]  /*4ea0*/  BSYNC.RECONVERGENT B1 ;  /* 0x0000000000017941 */ /* 0x000fea0003800200 */
.L_x_978:
[----:B------:R-:W0:Y:S01]  /*4eb0*/  LDCU.64 UR6, c[0x0][0x860] ;  /* 0x00010c00ff0677ac */ /* 0x000e220008000a00 */
[----:B------:R-:W-:Y:S02]  /*4ec0*/  SHF.R.S32.HI R4, RZ, 0x1f, R3 ;  /* 0x0000001fff047819 */ /* 0x000fe40000011403 */
[----:B0-----:R-:W-:-:S04]  /*4ed0*/  ISETP.NE.U32.AND P0, PT, R3, UR6, PT ;  /* 0x0000000603007c0c */ /* 0x001fc8000bf05070 */
[----:B------:R-:W-:-:S04]  /*4ee0*/  ISETP.NE.AND.EX P0, PT, R4, UR7, PT, P0 ;  /* 0x0000000704007c0c */ /* 0x000fc8000bf05300 */
[----:B------:R-:W-:-:S04]  /*4ef0*/  SEL R4, RZ, 0xffffffff, P0 ;  /* 0xffffffffff047807 */ /* 0x000fc80000000000 */
[----:B------:R-:W-:-:S05]  /*4f00*/  IADD3 R3, PT, PT, R3, R4, RZ ;  /* 0x0000000403037210 */ /* 0x000fca0007ffe0ff */
[----:B------:R-:W-:-:S05]  /*4f10*/  IMAD R3, R3, 0x4, R0 ;  /* 0x0000000403037824 */ /* 0x000fca00078e0200 */
[----:B------:R0:W-:Y:S02]  /*4f20*/  ATOMS.POPC.INC.32 RZ, [R3+URZ] ;  /* 0x0000000003ff7f8c */ /* 0x0001e4000d8000ff */
.L_x_977:
[----:B------:R-:W-:Y:S05]  /*4f30*/  BSYNC.RECONVERGENT B0 ;  /* 0x0000000000007941 */ /* 0x000fea0003800200 */
.L_x_976:
[----:B------:R-:W1:Y:S01]  /*4f40*/  LDCU.64 UR6, c[0x0][0x790] ;  /* 0x0000f200ff0677ac */ /* 0x000e620008000a00 */
[----:B------:R-:W-:Y:S01]  /*4f50*/  IADD3 R27, P0, PT, R32, R27, RZ ;  /* 0x0000001b201b7210 */ /* 0x000fe20007f1e0ff */
[----:B------:R-:W2:Y:S04]  /*4f60*/  LDCU.64 UR20, c[0x0][0x6c0] ;  /* 0x0000d800ff1477ac */ /* 0x000ea80008000a00 */
[----:B------:R-:W-:-:S04]  /*4f70*/  IMAD.X R29, RZ, RZ, R29, P0 ;  /* 0x000000ffff1d7224 */ /* 0x000fc800000e061d */
[----:B-1----:R-:W-:Y:S02]  /*4f80*/  IMAD R6, R29, UR6, RZ ;  /* 0x000000061d067c24 */ /* 0x002fe4000f8e02ff */
[----:B------:R-:W-:-:S04]  /*4f90*/  IMAD.WIDE.U32 R4, R27, UR6, RZ ;  /* 0x000000061b047c25 */ /* 0x000fc8000f8e00ff */
[----:B0-----:R-:W-:Y:S01]  /*4fa0*/  IMAD R3, R27, UR7, R6 ;  /* 0x000000071b037c24 */ /* 0x001fe2000f8e0206 */
        /* <DEDUP_REMOVED lines=8> */
[----:B------:R-:W-:Y:S02]  /*5030*/  ISETP.LT.U32.AND P1, PT, R7, R12, PT ;  /* 0x0000000c0700720c */ /* 0x000fe40003f21070 */
        /* <DEDUP_REMOVED lines=33> */
.L_x_984:
[----:B------:R-:W-:Y:S01]  /*5250*/  IMAD.MOV.U32 R7, RZ, RZ, R4 ;  /* 0x000000ffff077224 */ /* 0x000fe200078e0004 */
[----:B------:R-:W-:Y:S01]  /*5260*/  MOV R5, R2 ;  /* 0x0000000200057202 */ /* 0x000fe20000000f00 */
[----:B------:R-:W-:Y:S01]  /*5270*/  IMAD.MOV.U32 R4, RZ, RZ, R28 ;  /* 0x000000ffff047224 */ /* 0x000fe200078e001c */
[----:B------:R-:W-:-:S07]  /*5280*/  MOV R3, 0x52a0 ;  /* 0x000052a000037802 */ /* 0x000fce0000000f00 */
[----:B------:R-:W-:Y:S05]  /*5290*/  CALL.REL.NOINC `($__internal_24_$__cuda_sm20_div_s64) ;  /* 0x0000001000847944 */ /* 0x000fea0003c00000 */
[----:B------:R-:W-:-:S07]  /*52a0*/  MOV R3, R5 ;  /* 0x0000000500037202 */ /* 0x000fce0000000f00 */
.L_x_985:
[----:B------:R-:W-:Y:S05]  /*52b0*/  BSYNC.RECONVERGENT B1 ;  /* 0x0000000000017941 */ /* 0x000fea0003800200 */
.L_x_983:
[----:B------:R-:W0:Y:S01]  /*52c0*/  LDCU.64 UR6, c[0x0][0x860] ;  /* 0x00010c00ff0677ac */ /* 0x000e220008000a00 */
[----:B------:R-:W-:Y:S02]  /*52d0*/  SHF.R.S32.HI R4, RZ, 0x1f, R3 ;  /* 0x0000001fff047819 */ /* 0x000fe40000011403 */
[----:B0-----:R-:W-:-:S04]  /*52e0*/  ISETP.NE.U32.AND P0, PT, R3, UR6, PT ;  /* 0x0000000603007c0c */ /* 0x001fc8000bf05070 */
[----:B------:R-:W-:-:S04]  /*52f0*/  ISETP.NE.AND.EX P0, PT, R4, UR7, PT, P0 ;  /* 0x0000000704007c0c */ /* 0x000fc8000bf05300 */
[----:B------:R-:W-:-:S05]  /*5300*/  SEL R4, RZ, 0xffffffff, P0 ;  /* 0xffffffffff047807 */ /* 0x000fca0000000000 */
[----:B------:R-:W-:-:S05]  /*5310*/  IMAD.IADD R3, R3, 0x1, R4 ;  /* 0x0000000103037824 */ /* 0x000fca00078e0204 */
[----:B------:R-:W-:-:S05]  /*5320*/  LEA R3, R3, R0, 0x2 ;  /* 0x0000000003037211 */ /* 0x000fca00078e10ff */
[----:B------:R0:W-:Y:S02]  /*5330*/  ATOMS.POPC.INC.32 RZ, [R3+URZ] ;  /* 0x0000000003ff7f8c */ /* 0x0001e4000d8000ff */
.L_x_982:
[----:B------:R-:W-:Y:S05]  /*5340*/  BSYNC.RECONVERGENT B0 ;  /* 0x0000000000007941 */ /* 0x000fea0003800200 */
.L_x_981:
        /* <DEDUP_REMOVED lines=49> */
.L_x_989:
[----:B------:R-:W-:Y:S01]  /*5660*/  MOV R7, R4 ;  /* 0x0000000400077202 */ /* 0x000fe20000000f00 */
[----:B------:R-:W-:Y:S01]  /*5670*/  IMAD.MOV.U32 R5, RZ, RZ, R2 ;  /* 0x000000ffff057224 */ /* 0x000fe200078e0002 */
[----:B------:R-:W-:Y:S02]  /*5680*/  MOV R4, R28 ;  /* 0x0000001c00047202 */ /* 0x000fe40000000f00 */
[----:B------:R-:W-:-:S07]  /*5690*/  MOV R3, 0x56b0 ;  /* 0x000056b000037802 */ /* 0x000fce0000000f00 */
[----:B------:R-:W-:Y:S05]  /*56a0*/  CALL.REL.NOINC `($__internal_24_$__cuda_sm20_div_s64) ;  /* 0x0000000c00807944 */ /* 0x000fea0003c00000 */
[----:B------:R-:W-:-:S07]  /*56b0*/  IMAD.MOV.U32 R3, RZ, RZ, R5 ;  /* 0x000000ffff037224 */ /* 0x000fce00078e0005 */
.L_x_990:
[----:B------:R-:W-:Y:S05]  /*56c0*/  BSYNC.RECONVERGENT B1 ;  /* 0x0000000000017941 */ /* 0x000fea0003800200 */
.L_x_988:
        /* <DEDUP_REMOVED lines=8> */
.L_x_987:
[----:B------:R-:W-:Y:S05]  /*5750*/  BSYNC.RECONVERGENT B0 ;  /* 0x0000000000007941 */ /* 0x000fea0003800200 */
.L_x_986:
[----:B------:R-:W1:Y:S01]  /*5760*/  LDCU.64 UR6, c[0x0][0x790] ;  /* 0x0000f200ff0677ac */ /* 0x000e620008000a00 */
[----:B------:R-:W-:Y:S01]  /*5770*/  IADD3 R27, P0, PT, R32, R27, RZ ;  /* 0x0000001b201b7210 */ /* 0x000fe20007f1e0ff */
[----:B------:R-:W2:Y:S03]  /*5780*/  LDCU.64 UR20, c[0x0][0x6c0] ;  /* 0x0000d800ff1477ac */ /* 0x000ea60008000a00 */
[----:B------:R-:W-:-:S05]  /*5790*/  IADD3.X R29, PT, PT, RZ, R29, RZ, P0, !PT ;  /* 0x0000001dff1d7210 */ /* 0x000fca00007fe4ff */
[----:B-1----:R-:W-:Y:S02]  /*57a0*/  IMAD R6, R29, UR6, RZ ;  /* 0x000000061d067c24 */ /* 0x002fe4000f8e02ff */
[----:B------:R-:W-:-:S04]  /*57b0*/  IMAD.WIDE.U32 R4, R27, UR6, RZ ;  /* 0x000000061b047c25 */ /* 0x000fc8000f8e00ff */
[----:B0-----:R-:W-:Y:S01]  /*57c0*/  IMAD R3, R27, UR7, R6 ;  /* 0x000000071b037c24 */ /* 0x001fe2000f8e0206 */
        /* <DEDUP_REMOVED lines=42> */
.L_x_994:
[----:B------:R-:W-:Y:S01]  /*5a70*/  IMAD.MOV.U32 R7, RZ, RZ, R4 ;  /* 0x000000ffff077224 */ /* 0x000fe200078e0004 */
[----:B------:R-:W-:Y:S01]  /*5a80*/  MOV R5, R2 ;  /* 0x0000000200057202 */ /* 0x000fe20000000f00 */
[----:B------:R-:W-:Y:S01]  /*5a90*/  IMAD.MOV.U32 R4, RZ, RZ, R28 ;  /* 0x000000ffff047224 */ /* 0x000fe200078e001c */
[----:B------:R-:W-:-:S07]  /*5aa0*/  MOV R3, 0x5ac0 ;  /* 0x00005ac000037802 */ /* 0x000fce0000000f00 */
[----:B------:R-:W-:Y:S05]  /*5ab0*/  CALL.REL.NOINC `($__internal_24_$__cuda_sm20_div_s64) ;  /* 0x00000008007c7944 */ /* 0x000fea0003c00000 */
[----:B------:R-:W-:-:S07]  /*5ac0*/  MOV R3, R5 ;  /* 0x0000000500037202 */ /* 0x000fce0000000f00 */
.L_x_995:
[----:B------:R-:W-:Y:S05]  /*5ad0*/  BSYNC.RECONVERGENT B1 ;  /* 0x0000000000017941 */ /* 0x000fea0003800200 */
.L_x_993:
        /* <DEDUP_REMOVED lines=8> */
.L_x_992:
[----:B------:R-:W-:Y:S05]  /*5b60*/  BSYNC.RECONVERGENT B0 ;  /* 0x0000000000007941 */ /* 0x000fea0003800200 */
.L_x_991:
[----:B------:R-:W1:Y:S01]  /*5b70*/  LDCU.64 UR6, c[0x0][0x878] ;  /* 0x00010f00ff0677ac */ /* 0x000e620008000a00 */
[----:B------:R-:W-:-:S05]  /*5b80*/  IADD3 R27, P0, PT, R32, R27, RZ ;  /* 0x0000001b201b7210 */ /* 0x000fca0007f1e0ff */
[----:B------:R-:W-:Y:S01]  /*5b90*/  IMAD.X R29, RZ, RZ, R29, P0 ;  /* 0x000000ffff1d7224 */ /* 0x000fe200000e061d */
[----:B-1----:R-:W-:-:S04]  /*5ba0*/  ISETP.GE.U32.AND P0, PT, R27, UR6, PT ;  /* 0x000000061b007c0c */ /* 0x002fc8000bf06070 */
[----:B------:R-:W-:-:S13]  /*5bb0*/  ISETP.GE.AND.EX P0, PT, R29, UR7, PT, P0 ;  /* 0x000000071d007c0c */ /* 0x000fda000bf06300 */
[----:B------:R-:W-:Y:S05]  /*5bc0*/  @!P0 BRA `(.L_x_996) ;  /* 0xffffffec00dc8947 */ /* 0x000fea000383ffff */
.L_x_906:
[----:B------:R-:W-:Y:S05]  /*5bd0*/  WARPSYNC.ALL ;  /* 0x0000000000007948 */ /* 0x000fea0003800000 */
[----:B------:R-:W1:Y:S01]  /*5be0*/  LDCU.64 UR6, c[0x0][0x388] ;  /* 0x00007100ff0677ac */ /* 0x000e620008000a00 */
[----:B------:R-:W-:Y:S01]  /*5bf0*/  BAR.SYNC.DEFER_BLOCKING 0x0 ;  /* 0x0000000000007b1d */ /* 0x000fe20000010000 */
[----:B-1----:R-:W-:-:S04]  /*5c00*/  ISETP.GE.U32.AND P0, PT, R31, UR6, PT ;  /* 0x000000061f007c0c */ /* 0x002fc8000bf06070 */
[----:B------:R-:W-:-:S13]  /*5c10*/  ISETP.GE.AND.EX P0, PT, R33, UR7, PT, P0 ;  /* 0x0000000721007c0c */ /* 0x000fda000bf06300 */
[----:B------:R-:W-:Y:S05]  /*5c20*/  @P0 EXIT ;  /* 0x000000000000094d */ /* 0x000fea0003800000 */
[----:B------:R-:W-:Y:S01]  /*5c30*/  IADD3 R4, P0, PT, R30, R31, RZ ;  /* 0x0000001f1e047210 */ /* 0x000fe20007f1e0ff */
[----:B------:R-:W-:Y:S03]  /*5c40*/  BSSY.RECONVERGENT B0, `(.L_x_997) ;  /* 0x0000025000007945 */ /* 0x000fe60003800200 */
[----:B0-----:R-:W-:Y:S02]  /*5c50*/  IADD3.X R5, PT, PT, RZ, R33, RZ, P0, !PT ;  /* 0x00000021ff057210 */ /* 0x001fe400007fe4ff */
[C---:B------:R-:W-:Y:S02]  /*5c60*/  ISETP.GT.U32.AND P1, PT, R4.reuse, UR6, PT ;  /* 0x0000000604007c0c */ /* 0x040fe4000bf24070 */
[----:B------:R-:W-:Y:S02]  /*5c70*/  ISETP.GE.U32.AND P0, PT, R4, UR6, PT ;  /* 0x0000000604007c0c */ /* 0x000fe4000bf06070 */
[----:B------:R-:W-:-:S02]  /*5c80*/  ISETP.GT.AND.EX P1, PT, R5, UR7, PT, P1 ;  /* 0x0000000705007c0c */ /* 0x000fc4000bf24310 */
[C---:B------:R-:W-:Y:S02]  /*5c90*/  ISETP.GE.AND.EX P0, PT, R5.reuse, UR7, PT, P0 ;  /* 0x0000000705007c0c */ /* 0x040fe4000bf06300 */
        /* <DEDUP_REMOVED lines=17> */
[----:B------:R-:W-:Y:S01]  /*5db0*/  HFMA2 R5, -RZ, RZ, 0, 0 ;  /* 0x00000000ff057431 */ /* 0x000fe200000001ff */
        /* <DEDUP_REMOVED lines=9> */
.L_x_998:
[----:B------:R-:W-:Y:S01]  /*5e50*/  IMAD.MOV.U32 R3, RZ, RZ, R6 ;  /* 0x000000ffff037224 */ /* 0x000fe200078e0006 */
[----:B------:R-:W-:Y:S02]  /*5e60*/  MOV R10, R30 ;  /* 0x0000001e000a7202 */ /* 0x000fe40000000f00 */
[----:B------:R-:W-:-:S07]  /*5e70*/  MOV R8, 0x5e90 ;  /* 0x00005e9000087802 */ /* 0x000fce0000000f00 */
[----:B------:R-:W-:Y:S05]  /*5e80*/  CALL.REL.NOINC `($__internal_25_$__cuda_sm20_div_u64) ;  /* 0x0000000800d87944 */ /* 0x000fea0003c00000 */
.L_x_999:
[----:B------:R-:W-:Y:S05]  /*5e90*/  BSYNC.RECONVERGENT B0 ;  /* 0x0000000000007941 */ /* 0x000fea0003800200 */
.L_x_997:
[----:B------:R-:W-:Y:S01]  /*5ea0*/  IADD3 R0, P0, PT, R4, R2, RZ ;  /* 0x0000000204007210 */ /* 0x000fe20007f1e0ff */
[----:B------:R-:W-:Y:S03]  /*5eb0*/  BSSY.RECONVERGENT B0, `(.L_x_1000) ;  /* 0x0000029000007945 */ /* 0x000fe60003800200 */
[C---:B------:R-:W-:Y:S01]  /*5ec0*/  LOP3.LUT R2, R0.reuse, 0x3, RZ, 0xc0, !PT ;  /* 0x0000000300027812 */ /* 0x040fe200078ec0ff */
[----:B------:R-:W-:Y:S01]  /*5ed0*/  IMAD.X R4, RZ, RZ, R5, P0 ;  /* 0x000000ffff047224 */ /* 0x000fe200000e0605 */
[----:B------:R-:W-:Y:S02]  /*5ee0*/  ISETP.GE.U32.AND P0, PT, R0, 0x3, PT ;  /* 0x000000030000780c */ /* 0x000fe40003f06070 */
[----:B------:R-:W-:Y:S02]  /*5ef0*/  ISETP.NE.U32.AND P1, PT, R2, 0x3, PT ;  /* 0x000000030200780c */ /* 0x000fe40003f25070 */
[----:B------:R-:W-:-:S02]  /*5f00*/  ISETP.GE.U32.AND.EX P0, PT, R4, RZ, PT, P0 ;  /* 0x000000ff0400720c */ /* 0x000fc40003f06100 */
[----:B------:R-:W-:-:S13]  /*5f10*/  ISETP.NE.AND.EX P1, PT, RZ, RZ, PT, P1 ;  /* 0x000000ffff00720c */ /* 0x000fda0003f25310 */
[----:B------:R-:W-:Y:S05]  /*5f20*/  @!P1 BRA `(.L_x_1001) ;  /* 0x0000000000849947 */ /* 0x000fea0003800000 */
[----:B------:R-:W0:Y:S01]  /*5f30*/  LDCU.64 UR6, c[0x0][0x450] ;  /* 0x00008a00ff0677ac */ /* 0x000e220008000a00 */
[----:B------:R-:W1:Y:S01]  /*5f40*/  S2UR UR5, SR_CgaCtaId ;  /* 0x00000000000579c3 */ /* 0x000e620000008800 */
[----:B------:R-:W-:Y:S01]  /*5f50*/  IADD3 R0, PT, PT, R0, 0x1, RZ ;  /* 0x0000000100007810 */ /* 0x000fe20007ffe0ff */
[----:B------:R-:W2:Y:S03]  /*5f60*/  LDCU.64 UR10, c[0x0][0x380] ;  /* 0x00007000ff0a77ac */ /* 0x000ea60008000a00 */
[----:B------:R-:W-:Y:S01]  /*5f70*/  LOP3.LUT R0, R0, 0x3, RZ, 0xc0, !PT ;  /* 0x0000000300007812 */ /* 0x000fe200078ec0ff */
[----:B------:R-:W-:-:S03]  /*5f80*/  UMOV UR4, 0x400 ;  /* 0x0000040000047882 */ /* 0x000fc60000000000 */
[----:B------:R-:W-:Y:S01]  /*5f90*/  IADD3 R0, P2, PT, RZ, -R0, RZ ;  /* 0x80000000ff007210 */ /* 0x000fe20007f5e0ff */
[----:B0-----:R-:W-:Y:S02]  /*5fa0*/  IMAD R6, R33, UR6, RZ ;  /* 0x0000000621067c24 */ /* 0x001fe4000f8e02ff */
[----:B------:R-:W-:-:S04]  /*5fb0*/  IMAD.WIDE.U32 R2, R30, UR6, RZ ;  /* 0x000000061e027c25 */ /* 0x000fc8000f8e00ff */
[----:B------:R-:W-:Y:S01]  /*5fc0*/  IMAD.WIDE.U32 R4, R31, UR6, RZ ;  /* 0x000000061f047c25 */ /* 0x000fe2000f8e00ff */
[----:B-1----:R-:W-:-:S03]  /*5fd0*/  ULEA UR4, UR5, UR4, 0x18 ;  /* 0x0000000405047291 */ /* 0x002fc6000f8ec0ff */
[----:B------:R-:W-:Y:S01]  /*5fe0*/  IMAD R7, R31, UR7, R6 ;  /* 0x000000071f077c24 */ /* 0x000fe2000f8e0206 */
[----:B--2---:R-:W-:Y:S01]  /*5ff0*/  LEA R11, P1, R4, UR10, 0x2 ;  /* 0x0000000a040b7c11 */ /* 0x004fe2000f8210ff */
[----:B------:R-:W-:Y:S01]  /*6000*/  IMAD R13, R30, UR7, R3 ;  /* 0x000000071e0d7c24 */ /* 0x000fe2000f8e0203 */
[----:B------:R-:W-:Y:S01]  /*6010*/  IADD3.X R6, PT, PT, RZ, -0x1, RZ, P2, !PT ;  /* 0xffffffffff067810 */ /* 0x000fe200017fe4ff */
[----:B------:R-:W-:Y:S01]  /*6020*/  IMAD.IADD R5, R5, 0x1, R7 ;  /* 0x0000000105057824 */ /* 0x000fe200078e0207 */
[----:B------:R-:W-:Y:S02]  /*6030*/  LEA R7, R31, UR4, 0x2 ;  /* 0x000000041f077c11 */ /* 0x000fe4000f8e10ff */
[----:B------:R-:W-:Y:S02]  /*6040*/  SHF.L.U64.HI R13, R2, 0x2, R13 ;  /* 0x00000002020d7819 */ /* 0x000fe4000001020d */
[----:B------:R-:W-:-:S07]  /*6050*/  LEA.HI.X R8, R4, UR11, R5, 0x2, P1 ;  /* 0x0000000b04087c11 */ /* 0x000fce00088f1405 */
.L_x_1002:
[----:B0-----:R0:W1:Y:S01]  /*6060*/  LDS R9, [R7] ;  /* 0x0000000007097984 */ /* 0x0010620000000800 */
[----:B------:R-:W-:Y:S01]  /*6070*/  IADD3 R0, P1, PT, R0, 0x1, RZ ;  /* 0x0000000100007810 */ /* 0x000fe20007f3e0ff */
[----:B------:R-:W-:Y:S01]  /*6080*/  IMAD.MOV.U32 R4, RZ, RZ, R11 ;  /* 0x000000ffff047224 */ /* 0x000fe200078e000b */
[----:B------:R-:W-:-:S03]  /*6090*/  MOV R5, R8 ;  /* 0x0000000800057202 */ /* 0x000fc60000000f00 */
[----:B------:R-:W-:Y:S01]  /*60a0*/  IMAD.X R6, RZ, RZ, R6, P1 ;  /* 0x000000ffff067224 */ /* 0x000fe200008e0606 */
[----:B------:R-:W-:-:S04]  /*60b0*/  ISETP.NE.U32.AND P1, PT, R0, RZ, PT ;  /* 0x000000ff0000720c */ /* 0x000fc80003f25070 */
[----:B------:R-:W-:Y:S02]  /*60c0*/  ISETP.NE.AND.EX P1, PT, R6, RZ, PT, P1 ;  /* 0x000000ff0600720c */ /* 0x000fe40003f25310 */
[----:B------:R-:W-:Y:S02]  /*60d0*/  IADD3 R31, P2, PT, R30, R31, RZ ;  /* 0x0000001f1e1f7210 */ /* 0x000fe40007f5e0ff */
[----:B------:R-:W-:Y:S01]  /*60e0*/  LEA R11, P3, R2, R11, 0x2 ;  /* 0x0000000b020b7211 */ /* 0x000fe200078610ff */
[----:B0-----:R-:W-:Y:S01]  /*60f0*/  IMAD R7, R30, 0x4, R7 ;  /* 0x000000041e077824 */ /* 0x001fe200078e0207 */
[----:B------:R-:W-:Y:S02]  /*6100*/  IADD3.X R33, PT, PT, RZ, R33, RZ, P2, !PT ;  /* 0x00000021ff217210 */ /* 0x000fe400017fe4ff */
[----:B------:R-:W-:Y:S01]  /*6110*/  IADD3.X R8, PT, PT, R8, R13, RZ, P3, !PT ;  /* 0x0000000d08087210 */ /* 0x000fe20001ffe4ff */
[----:B-1----:R0:W-:Y:S04]  /*6120*/  REDG.E.ADD.STRONG.GPU desc[UR8][R4.64], R9 ;  /* 0x000000090400798e */ /* 0x0021e8000c12e108 */
[----:B------:R-:W-:Y:S05]  /*6130*/  @P1 BRA `(.L_x_1002) ;  /* 0xfffffffc00c81947 */ /* 0x000fea000383ffff */
.L_x_1001:
[----:B------:R-:W-:Y:S05]  /*6140*/  BSYNC.RECONVERGENT B0 ;  /* 0x0000000000007941 */ /* 0x000fea0003800200 */
.L_x_1000:
[----:B------:R-:W-:Y:S05]  /*6150*/  @!P0 EXIT ;  /* 0x000000000000894d */ /* 0x000fea0003800000 */
[----:B------:R-:W1:Y:S01]  /*6160*/  S2UR UR5, SR_CgaCtaId ;  /* 0x00000000000579c3 */ /* 0x000e620000008800 */
[----:B------:R-:W-:Y:S01]  /*6170*/  UMOV UR4, 0x400 ;  /* 0x0000040000047882 */ /* 0x000fe20000000000 */
[----:B------:R-:W2:Y:S01]  /*6180*/  LDCU.64 UR6, c[0x0][0x450] ;  /* 0x00008a00ff0677ac */ /* 0x000ea20008000a00 */
[----:B------:R-:W3:Y:S02]  /*6190*/  LDCU.128 UR12, c[0x0][0x380] ;  /* 0x00007000ff0c77ac */ /* 0x000ee40008000c00 */
[----:B-123--:R-:W-:-:S12]  /*61a0*/  ULEA UR4, UR5, UR4, 0x18 ;  /* 0x0000000405047291 */ /* 0x00efd8000f8ec0ff */
.L_x_1003:
[----:B01----:R-:W-:Y:S01]  /*61b0*/  LEA R5, R31, UR4, 0x2 ;  /* 0x000000041f057c11 */ /* 0x003fe2000f8e10ff */
[----:B------:R-:W-:Y:S01]  /*61c0*/  IMAD R2, R33, UR6, RZ ;  /* 0x0000000621027c24 */ /* 0x000fe2000f8e02ff */
[----:B------:R-:W-:Y:S01]  /*61d0*/  IADD3 R17, P0, PT, R30, R31, RZ ;  /* 0x0000001f1e117210 */ /* 0x000fe20007f1e0ff */
[----:B------:R-:W-:-:S03]  /*61e0*/  IMAD.WIDE.U32 R6, R31, UR6, RZ ;  /* 0x000000061f067c25 */ /* 0x000fc6000f8e00ff */
[----:B------:R-:W-:Y:S01]  /*61f0*/  IADD3.X R8, PT, PT, RZ, R33, RZ, P0, !PT ;  /* 0x00000021ff087210 */ /* 0x000fe200007fe4ff */
[C---:B------:R-:W-:Y:S01]  /*6200*/  IMAD R9, R30.reuse, 0x4, R5 ;  /* 0x000000041e097824 */ /* 0x040fe200078e0205 */
[----:B------:R-:W-:Y:S01]  /*6210*/  IADD3 R13, P1, PT, R30, R17, RZ ;  /* 0x000000111e0d7210 */ /* 0x000fe20007f3e0ff */
[----:B------:R-:W-:Y:S01]  /*6220*/  IMAD R3, R31, UR7, R2 ;  /* 0x000000071f037c24 */ /* 0x000fe2000f8e0202 */
[----:B------:R-:W0:Y:S01]  /*6230*/  LDS R5, [R5] ;  /* 0x0000000005057984 */ /* 0x000e220000000800 */
[----:B------:R-:W-:Y:S02]  /*6240*/  LEA R2, P0, R6, UR12, 0x2 ;  /* 0x0000000c06027c11 */ /* 0x000fe4000f8010ff */
[----:B------:R-:W-:Y:S01]  /*6250*/  LEA R11, R30, R9, 0x2 ;  /* 0x000000091e0b7211 */ /* 0x000fe200078e10ff */
[----:B------:R1:W2:Y:S01]  /*6260*/  LDS R0, [R9] ;  /* 0x0000000009007984 */ /* 0x0002a20000000800 */
[----:B------:R-:W-:Y:S01]  /*6270*/  IMAD.IADD R3, R7, 0x1, R3 ;  /* 0x0000000107037824 */ /* 0x000fe200078e0203 */
[----:B------:R-:W-:Y:S01]  /*6280*/  IADD3.X R7, PT, PT, RZ, R8, RZ, P1, !PT ;  /* 0x00000008ff077210 */ /* 0x000fe20000ffe4ff */
[----:B------:R-:W-:Y:S01]  /*6290*/  IMAD R8, R8, UR6, RZ ;  /* 0x0000000608087c24 */ /* 0x000fe2000f8e02ff */
[----:B------:R3:W4:Y:S01]  /*62a0*/  LDS R4, [R11] ;  /* 0x000000000b047984 */ /* 0x0007220000000800 */
[C---:B------:R-:W-:Y:S01]  /*62b0*/  IMAD R16, R30.reuse, 0x4, R11 ;  /* 0x000000041e107824 */ /* 0x040fe200078e020b */
[----:B------:R-:W-:Y:S01]  /*62c0*/  IADD3 R31, P1, PT, R30, R13, RZ ;  /* 0x0000000d1e1f7210 */ /* 0x000fe20007f3e0ff */
[----:B------:R-:W-:Y:S01]  /*62d0*/  IMAD R10, R7, UR6, RZ ;  /* 0x00000006070a7c24 */ /* 0x000fe2000f8e02ff */
[----:B------:R-:W-:Y:S01]  /*62e0*/  LEA.HI.X R3, R6, UR13, R3, 0x2, P0 ;  /* 0x0000000d06037c11 */ /* 0x000fe200080f1403 */
[----:B------:R-:W-:-:S02]  /*62f0*/  IMAD R15, R17, UR7, R8 ;  /* 0x00000007110f7c24 */ /* 0x000fc4000f8e0208 */
[----:B------:R-:W5:Y:S01]  /*6300*/  LDS R16, [R16] ;  /* 0x0000000010107984 */ /* 0x000f620000000800 */
[----:B------:R-:W-:Y:S02]  /*6310*/  IMAD.X R33, RZ, RZ, R7, P1 ;  /* 0x000000ffff217224 */ /* 0x000fe400008e0607 */
[----:B------:R-:W-:-:S04]  /*6320*/  IMAD.WIDE.U32 R6, R17, UR6, RZ ;  /* 0x0000000611067c25 */ /* 0x000fc8000f8e00ff */
[----:B-1----:R-:W-:Y:S01]  /*6330*/  IMAD.WIDE.U32 R8, R13, UR6, RZ ;  /* 0x000000060d087c25 */ /* 0x002fe2000f8e00ff */
[----:B------:R-:W-:-:S03]  /*6340*/  LEA R12, P0, R6, UR12, 0x2 ;  /* 0x0000000c060c7c11 */ /* 0x000fc6000f8010ff */
[----:B------:R-:W-:Y:S01]  /*6350*/  IMAD R17, R13, UR7, R10 ;  /* 0x000000070d117c24 */ /* 0x000fe2000f8e020a */
[----:B------:R-:W-:Y:S01]  /*6360*/  IADD3 R13, PT, PT, R7, R15, RZ ;  /* 0x0000000f070d7210 */ /* 0x000fe20007ffe0ff */
[----:B------:R-:W-:Y:S02]  /*6370*/  IMAD R14, R33, UR6, RZ ;  /* 0x00000006210e7c24 */ /* 0x000fe4000f8e02ff */
[----:B---3--:R-:W-:Y:S01]  /*6380*/  IMAD.WIDE.U32 R10, R31, UR6, RZ ;  /* 0x000000061f0a7c25 */ /* 0x008fe2000f8e00ff */
[----:B------:R-:W-:-:S03]  /*6390*/  LEA.HI.X R13, R6, UR13, R13, 0x2, P0 ;  /* 0x0000000d060d7c11 */ /* 0x000fc600080f140d */
[----:B------:R-:W-:Y:S01]  /*63a0*/  IMAD R19, R31, UR7, R14 ;  /* 0x000000071f137c24 */ /* 0x000fe2000f8e020e */
[----:B------:R-:W-:Y:S01]  /*63b0*/  IADD3 R31, P0, PT, R30, R31, RZ ;  /* 0x0000001f1e1f7210 */ /* 0x000fe20007f1e0ff */
[----:B------:R-:W-:Y:S01]  /*63c0*/  IMAD.IADD R9, R9, 0x1, R17 ;  /* 0x0000000109097824 */ /* 0x000fe200078e0211 */
[----:B------:R-:W-:Y:S02]  /*63d0*/  LEA R14, P1, R8, UR12, 0x2 ;  /* 0x0000000c080e7c11 */ /* 0x000fe4000f8210ff */
[----:B------:R-:W-:Y:S01]  /*63e0*/  LEA R18, P2, R10, UR12, 0x2 ;  /* 0x0000000c0a127c11 */ /* 0x000fe2000f8410ff */
[----:B------:R-:W-:Y:S01]  /*63f0*/  IMAD.X R33, RZ, RZ, R33, P0 ;  /* 0x000000ffff217224 */ /* 0x000fe200000e0621 */
[----:B------:R-:W-:Y:S01]  /*6400*/  ISETP.GE.U32.AND P0, PT, R31, UR14, PT ;  /* 0x0000000e1f007c0c */ /* 0x000fe2000bf06070 */
[----:B0-----:R1:W-:Y:S01]  /*6410*/  REDG.E.ADD.STRONG.GPU desc[UR8][R2.64], R5 ;  /* 0x000000050200798e */ /* 0x0013e2000c12e108 */
[----:B------:R-:W-:Y:S02]  /*6420*/  IADD3 R7, PT, PT, R11, R19, RZ ;  /* 0x000000130b077210 */ /* 0x000fe40007ffe0ff */
[----:B------:R-:W-:Y:S01]  /*6430*/  ISETP.GE.AND.EX P0, PT, R33, UR15, PT, P0 ;  /* 0x0000000f21007c0c */ /* 0x000fe2000bf06300 */
[----:B--2---:R1:W-:Y:S01]  /*6440*/  REDG.E.ADD.STRONG.GPU desc[UR8][R12.64], R0 ;  /* 0x000000000c00798e */ /* 0x0043e2000c12e108 */
[----:B------:R-:W-:-:S02]  /*6450*/  LEA.HI.X R15, R8, UR13, R9, 0x2, P1 ;  /* 0x0000000d080f7c11 */ /* 0x000fc400088f1409 */
[----:B------:R-:W-:-:S03]  /*6460*/  LEA.HI.X R19, R10, UR13, R7, 0x2, P2 ;  /* 0x0000000d0a137c11 */ /* 0x000fc600090f1407 */
[----:B----4-:R1:W-:Y:S04]  /*6470*/  REDG.E.ADD.STRONG.GPU desc[UR8][R14.64], R4 ;  /* 0x000000040e00798e */ /* 0x0103e8000c12e108 */
[----:B-----5:R1:W-:Y:S02]  /*6480*/  REDG.E.ADD.STRONG.GPU desc[UR8][R18.64], R16 ;  /* 0x000000101200798e */ /* 0x0203e4000c12e108 */
[----:B------:R-:W-:Y:S05]  /*6490*/  @!P0 BRA `(.L_x_1003) ;  /* 0xfffffffc00448947 */ /* 0x000fea000383ffff */
[----:B------:R-:W-:Y:S05]  /*64a0*/  EXIT ;  /* 0x000000000000794d */ /* 0x000fea0003800000 */
        .weak           $__internal_24_$__cuda_sm20_div_s64
        .type           $__internal_24_$__cuda_sm20_div_s64,@function
        .size           $__internal_24_$__cuda_sm20_div_s64,($__internal_25_$__cuda_sm20_div_u64 - $__internal_24_$__cuda_sm20_div_s64)
$__internal_24_$__cuda_sm20_div_s64:
        /* <DEDUP_REMOVED lines=33> */
[C---:B------:R-:W-:Y:S01]  /*66c0*/  IMAD R24, R10.reuse, R11, RZ ;  /* 0x0000000b0a187224 */ /* 0x040fe200078e02ff */
        /* <DEDUP_REMOVED lines=15> */
[----:B------:R-:W-:-:S04]  /*67c0*/  IMAD.WIDE.U32 R10, R7, R8, RZ ;  /* 0x00000008070a7225 */ /* 0x000fc800078e00ff */
[----:B------:R-:W-:Y:S01]  /*67d0*/  IMAD R11, R7, R9, R11 ;  /* 0x00000009070b7224 */ /* 0x000fe200078e020b */
[----:B------:R-:W-:Y:S02]  /*67e0*/  IADD3 R17, P1, PT, -R10, R17, RZ ;  /* 0x000000110a117210 */ /* 0x000fe40007f3e1ff */
[----:B------:R-:W-:-:S05]  /*67f0*/  IADD3.X R10, PT, PT, RZ, R23, RZ, P2, !PT ;  /* 0x00000017ff0a7210 */ /* 0x000fca00017fe4ff */
        /* <DEDUP_REMOVED lines=11> */
[----:B------:R-:W-:-:S02]  /*68b0*/  SEL R16, R17, R16, P1 ;  /* 0x0000001011107207 */ /* 0x000fc40000800000 */
[----:B------:R-:W-:Y:S02]  /*68c0*/  LOP3.LUT R11, R4, R6, RZ, 0x3c, !PT ;  /* 0x00000006040b7212 */ /* 0x000fe400078e3cff */
[----:B------:R-:W-:Y:S02]  /*68d0*/  SEL R7, R7, R10, P1 ;  /* 0x0000000a07077207 */ /* 0x000fe40000800000 */
[----:B------:R-:W-:Y:S02]  /*68e0*/  IADD3 R10, P3, PT, R8, 0x1, RZ ;  /* 0x00000001080a7810 */ /* 0x000fe40007f7e0ff */
[----:B------:R-:W-:Y:S02]  /*68f0*/  ISETP.GE.U32.AND.EX P1, PT, R16, R9, PT, P2 ;  /* 0x000000091000720c */ /* 0x000fe40003f26120 */
[----:B------:R-:W-:Y:S02]  /*6900*/  IADD3.X R9, PT, PT, RZ, R7, RZ, P3, !PT ;  /* 0x00000007ff097210 */ /* 0x000fe40001ffe4ff */
[----:B------:R-:W-:-:S02]  /*6910*/  SEL R8, R10, R8, P1 ;  /* 0x000000080a087207 */ /* 0x000fc40000800000 */
[----:B------:R-:W-:Y:S02]  /*6920*/  SEL R7, R9, R7, P1 ;  /* 0x0000000709077207 */ /* 0x000fe40000800000 */
[-C--:B------:R-:W-:Y:S02]  /*6930*/  IADD3 R10, P3, PT, RZ, -R8.reuse, RZ ;  /* 0x80000008ff0a7210 */ /* 0x080fe40007f7e0ff */
[----:B------:R-:W-:Y:S02]  /*6940*/  ISETP.NE.U32.AND P1, PT, R5, RZ, PT ;  /* 0x000000ff0500720c */ /* 0x000fe40003f25070 */
[----:B------:R-:W-:Y:S01]  /*6950*/  ISETP.GE.AND P2, PT, R11, RZ, PT ;  /* 0x000000ff0b00720c */ /* 0x000fe20003f46270 */
[----:B------:R-:W-:Y:S01]  /*6960*/  IMAD.X R9, RZ, RZ, ~R7, P3 ;  /* 0x000000ffff097224 */ /* 0x000fe200018e0e07 */
[----:B------:R-:W-:Y:S02]  /*6970*/  ISETP.NE.AND.EX P1, PT, R4, RZ, PT, P1 ;  /* 0x000000ff0400720c */ /* 0x000fe40003f25310 */
[----:B------:R-:W-:-:S02]  /*6980*/  SEL R5, R10, R8, !P2 ;  /* 0x000000080a057207 */ /* 0x000fc40005000000 */
[----:B------:R-:W-:Y:S01]  /*6990*/  SEL R4, R9, R7, !P2 ;  /* 0x0000000709047207 */ /* 0x000fe20005000000 */
[----:B------:R-:W-:Y:S01]  /*69a0*/  IMAD.MOV.U32 R9, RZ, RZ, 0x0 ;  /* 0x00000000ff097424 */ /* 0x000fe200078e00ff */
[----:B------:R-:W-:Y:S02]  /*69b0*/  MOV R8, R3 ;  /* 0x0000000300087202 */ /* 0x000fe40000000f00 */
[----:B------:R-:W-:Y:S02]  /*69c0*/  SEL R5, R5, 0xffffffff, P1 ;  /* 0xffffffff05057807 */ /* 0x000fe40000800000 */
[----:B------:R-:W-:Y:S01]  /*69d0*/  SEL R4, R4, 0xffffffff, P1 ;  /* 0xffffffff04047807 */ /* 0x000fe20000800000 */
[----:B------:R-:W-:Y:S06]  /*69e0*/  RET.REL.NODEC R8 `(_ZN2at4cuda17kernelHistogram1DIiilLi1ELi2ELin1ELNS0_23CUDAHistogramMemoryTypeE0EZNS0_21CUDA_tensor_histogramIiiLb0EEEbNS_6TensorES4_S4_lNS_14AccumulateTypeIT0_Lb1EE4typeES8_NS0_13TensorArgTypeES9_S9_EUllE0_EEvNS0_6detail10TensorInfoIT_T1_EESF_NSC_IKS6_SE_EElS8_S8_SE_T6_) ;  /* 0xffffff9408847950 */ /* 0x000fec0003c3ffff */
        .weak           $__internal_25_$__cuda_sm20_div_u64
        .type           $__internal_25_$__cuda_sm20_div_u64,@function
        .size           $__internal_25_$__cuda_sm20_div_u64,(.L_x_6401 - $__internal_25_$__cuda_sm20_div_u64)
$__internal_25_$__cuda_sm20_div_u64:
[----:B------:R-:W-:Y:S01]  /*69f0*/  MOV R13, UR4 ;  /* 0x00000004000d7c02 */ /* 0x000fe20008000f00 */
[----:B------:R-:W-:-:S04]  /*6a00*/  IMAD.MOV.U32 R12, RZ, RZ, R10 ;  /* 0x000000ffff0c7224 */ /* 0x000fc800078e000a */
[----:B------:R-:W0:Y:S08]  /*6a10*/  I2F.U64.RP R9, R12 ;  /* 0x0000000c00097312 */ /* 0x000e300000309000 */
[----:B0-----:R-:W0:Y:S02]  /*6a20*/  MUFU.RCP R9, R9 ;  /* 0x0000000900097308 */ /* 0x001e240000001000 */
[----:B0-----:R-:W-:-:S06]  /*6a30*/  IADD3 R4, PT, PT, R9, 0x1ffffffe, RZ ;  /* 0x1ffffffe09047810 */ /* 0x001fcc0007ffe0ff */
[----:B------:R-:W0:Y:S02]  /*6a40*/  F2I.U64.TRUNC R4, R4 ;  /* 0x0000000400047311 */ /* 0x000e24000020d800 */
[----:B0-----:R-:W-:-:S04]  /*6a50*/  IMAD.WIDE.U32 R6, R4, R10, RZ ;  /* 0x0000000a04067225 */ /* 0x001fc800078e00ff */
[----:B------:R-:W-:Y:S01]  /*6a60*/  IMAD R7, R4, UR4, R7 ;  /* 0x0000000404077c24 */ /* 0x000fe2000f8e0207 */
[----:B------:R-:W-:-:S03]  /*6a70*/  IADD3 R11, P0, PT, RZ, -R6, RZ ;  /* 0x80000006ff0b7210 */ /* 0x000fc60007f1e0ff */
[----:B------:R-:W-:Y:S02]  /*6a80*/  IMAD R7, R5, R10, R7 ;  /* 0x0000000a05077224 */ /* 0x000fe400078e0207 */
        /* <DEDUP_REMOVED lines=10> */
[----:B------:R-:W-:-:S03]  /*6b30*/  IADD3.X R9, PT, PT, RZ, RZ, R6, P2, P1 ;  /* 0x000000ffff097210 */ /* 0x000fc600017e2406 */
[----:B------:R-:W-:Y:S01]  /*6b40*/  IMAD R5, R7, UR4, R5 ;  /* 0x0000000407057c24 */ /* 0x000fe2000f8e0205 */
[----:B------:R-:W-:-:S03]  /*6b50*/  IADD3 R11, P0, PT, RZ, -R4, RZ ;  /* 0x80000004ff0b7210 */ /* 0x000fc60007f1e0ff */
[----:B------:R-:W-:Y:S02]  /*6b60*/  IMAD R5, R9, R10, R5 ;  /* 0x0000000a09057224 */ /* 0x000fe400078e0205 */
[----:B------:R-:W-:-:S03]  /*6b70*/  IMAD.HI.U32 R6, R7, R11, RZ ;  /* 0x0000000b07067227 */ /* 0x000fc600078e00ff */
[----:B------:R-:W-:Y:S01]  /*6b80*/  IADD3.X R4, PT, PT, RZ, ~R5, RZ, P0, !PT ;  /* 0x80000005ff047210 */ /* 0x000fe200007fe4ff */
[----:B------:R-:W-:-:S04]  /*6b90*/  HFMA2 R5, -RZ, RZ, 0, 0 ;  /* 0x00000000ff057431 */ /* 0x000fc800000001ff */
        /* <DEDUP_REMOVED lines=16> */
[----:B------:R-:W-:Y:S01]  /*6ca0*/  IMAD R5, R7, UR4, R5 ;  /* 0x0000000407057c24 */ /* 0x000fe2000f8e0205 */
[----:B------:R-:W-:-:S03]  /*6cb0*/  IADD3 R11, P1, PT, -R4, R3, RZ ;  /* 0x00000003040b7210 */ /* 0x000fc60007f3e1ff */
[-C--:B------:R-:W-:Y:S01]  /*6cc0*/  IMAD R5, R9, R10.reuse, R5 ;  /* 0x0000000a09057224 */ /* 0x080fe200078e0205 */
[----:B------:R-:W-:-:S03]  /*6cd0*/  ISETP.GE.U32.AND P0, PT, R11, R10, PT ;  /* 0x0000000a0b00720c */ /* 0x000fc60003f06070 */
[----:B------:R-:W-:Y:S01]  /*6ce0*/  IMAD.X R6, R0, 0x1, ~R5, P1 ;  /* 0x0000000100067824 */ /* 0x000fe200008e0e05 */
[----:B------:R-:W-:Y:S02]  /*6cf0*/  IADD3 R3, P1, PT, -R10, R11, RZ ;  /* 0x0000000b0a037210 */ /* 0x000fe40007f3e1ff */
[----:B------:R-:W-:Y:S02]  /*6d00*/  IADD3 R0, P2, PT, R7, 0x1, RZ ;  /* 0x0000000107007810 */ /* 0x000fe40007f5e0ff */
[C---:B------:R-:W-:Y:S02]  /*6d10*/  ISETP.GE.U32.AND.EX P0, PT, R6.reuse, UR4, PT, P0 ;  /* 0x0000000406007c0c */ /* 0x040fe4000bf06100 */
[----:B------:R-:W-:Y:S02]  /*6d20*/  IADD3.X R5, PT, PT, R6, ~UR4, RZ, P1, !PT ;  /* 0x8000000406057c10 */ /* 0x000fe40008ffe4ff */
[----:B------:R-:W-:Y:S02]  /*6d30*/  IADD3.X R4, PT, PT, RZ, R9, RZ, P2, !PT ;  /* 0x00000009ff047210 */ /* 0x000fe400017fe4ff */
[----:B------:R-:W-:-:S02]  /*6d40*/  SEL R3, R3, R11, P0 ;  /* 0x0000000b03037207 */ /* 0x000fc40000000000 */
[----:B------:R-:W-:Y:S02]  /*6d50*/  SEL R7, R0, R7, P0 ;  /* 0x0000000700077207 */ /* 0x000fe40000000000 */
[----:B------:R-:W-:Y:S02]  /*6d60*/  SEL R5, R5, R6, P0 ;  /* 0x0000000605057207 */ /* 0x000fe40000000000 */
[----:B------:R-:W-:Y:S02]  /*6d70*/  SEL R0, R4, R9, P0 ;  /* 0x0000000904007207 */ /* 0x000fe40000000000 */
[----:B------:R-:W-:Y:S02]  /*6d80*/  ISETP.GE.U32.AND P0, PT, R3, R10, PT ;  /* 0x0000000a0300720c */ /* 0x000fe40003f06070 */
[----:B------:R-:W-:Y:S02]  /*6d90*/  IADD3 R4, P2, PT, R7, 0x1, RZ ;  /* 0x0000000107047810 */ /* 0x000fe40007f5e0ff */
[----:B------:R-:W-:-:S02]  /*6da0*/  ISETP.GE.U32.AND.EX P0, PT, R5, UR4, PT, P0 ;  /* 0x0000000405007c0c */ /* 0x000fc4000bf06100 */
[----:B------:R-:W-:Y:S01]  /*6db0*/  ISETP.NE.U32.AND P1, PT, R10, RZ, PT ;  /* 0x000000ff0a00720c */ /* 0x000fe20003f25070 */
[----:B------:R-:W-:Y:S01]  /*6dc0*/  IMAD.X R5, RZ, RZ, R0, P2 ;  /* 0x000000ffff057224 */ /* 0x000fe200010e0600 */
[----:B------:R-:W-:Y:S02]  /*6dd0*/  MOV R9, 0x0 ;  /* 0x0000000000097802 */ /* 0x000fe40000000f00 */
[----:B------:R-:W-:Y:S02]  /*6de0*/  ISETP.NE.AND.EX P1, PT, RZ, UR4, PT, P1 ;  /* 0x00000004ff007c0c */ /* 0x000fe4000bf25310 */
[----:B------:R-:W-:Y:S02]  /*6df0*/  SEL R4, R4, R7, P0 ;  /* 0x0000000704047207 */ /* 0x000fe40000000000 */
[----:B------:R-:W-:Y:S02]  /*6e00*/  SEL R5, R5, R0, P0 ;  /* 0x0000000005057207 */ /* 0x000fe40000000000 */
[----:B------:R-:W-:-:S02]  /*6e10*/  SEL R4, R4, 0xffffffff, P1 ;  /* 0xffffffff04047807 */ /* 0x000fc40000800000 */
[----:B------:R-:W-:Y:S01]  /*6e20*/  SEL R5, R5, 0xffffffff, P1 ;  /* 0xffffffff05057807 */ /* 0x000fe20000800000 */
[----:B------:R-:W-:Y:S06]  /*6e30*/  RET.REL.NODEC R8 `(_ZN2at4cuda17kernelHistogram1DIiilLi1ELi2ELin1ELNS0_23CUDAHistogramMemoryTypeE0EZNS0_21CUDA_tensor_histogramIiiLb0EEEbNS_6TensorES4_S4_lNS_14AccumulateTypeIT0_Lb1EE4typeES8_NS0_13TensorArgTypeES9_S9_EUllE0_EEvNS0_6detail10TensorInfoIT_T1_EESF_NSC_IKS6_SE_EElS8_S8_SE_T6_) ;  /* 0xffffff9008707950 */ /* 0x000fec0003c3ffff */
.L_x_1004:
        /* <DEDUP_REMOVED lines=12> */
.L_x_6401:


//--------------------- .text._ZN2at4cuda17kernelHistogram1DIiilLi1ELi2ELin1ELNS0_23CUDAHistogramMemoryTypeE1EZNS0_21CUDA_tensor_histogramIiiLb0EEEbNS_6TensorES4_S4_lNS_14AccumulateTypeIT0_Lb1EE4typeES8_NS0_13TensorArgTypeES9_S9_EUllE_EEvNS0_6detail10TensorInfoIT_T1_EESF_NSC_IKS6_SE_EElS8_S8_SE_T6_ --------------------------
	.section	.text._ZN2at4cuda17kernelHistogram1DIiilLi1ELi2ELin1ELNS0_23CUDAHistogramMemoryTypeE1EZNS0_21CUDA_tensor_histogramIiiLb0EEEbNS_6TensorES4_S4_lNS_14AccumulateTypeIT0_Lb1EE4typeES8_NS0_13TensorArgTypeES9_S9_EUllE_EEvNS0_6detail10TensorInfoIT_T1_EESF_NSC_IKS6_SE_EElS8_S8_SE_T6_,"ax",@progbits
	.align	128
        .global         _ZN2at4cuda17kernelHistogram1DIiilLi1ELi2ELin1ELNS0_23CUDAHistogramMemoryTypeE1EZNS0_21CUDA_tensor_histogramIiiLb0EEEbNS_6TensorES4_S4_lNS_14AccumulateTypeIT0_Lb1EE4typeES8_NS0_13TensorArgTypeES9_S9_EUllE_EEvNS0_6detail10TensorInfoIT_T1_EESF_NSC_IKS6_SE_EElS8_S8_SE_T6_
        .type           _ZN2at4cuda17kernelHistogram1DIiilLi1ELi2ELin1ELNS0_23CUDAHistogramMemoryTypeE1EZNS0_21CUDA_tensor_histogramIiiLb0EEEbNS_6TensorES4_S4_lNS_14AccumulateTypeIT0_Lb1EE4typeES8_NS0_13TensorArgTypeES9_S9_EUllE_EEvNS0_6detail10TensorInfoIT_T1_EESF_NSC_IKS6_SE_EElS8_S8_SE_T6_,@function
        .size           _ZN2at4cuda17kernelHistogram1DIiilLi1ELi2ELin1ELNS0_23CUDAHistogramMemoryTypeE1EZNS0_21CUDA_tensor_histogramIiiLb0EEEbNS_6TensorES4_S4_lNS_14AccumulateTypeIT0_Lb1EE4typeES8_NS0_13TensorArgTypeES9_S9_EUllE_EEvNS0_6detail10TensorInfoIT_T1_EESF_NSC_IKS6_SE_EElS8_S8_SE_T6_,(.L_x_6403 - _ZN2at4cuda17kernelHistogram1DIiilLi1ELi2ELin1ELNS0_23CUDAHistogramMemoryTypeE1EZNS0_21CUDA_tensor_histogramIiiLb0EEEbNS_6TensorES4_S4_lNS_14AccumulateTypeIT0_Lb1EE4typeES8_NS0_13TensorArgTypeES9_S9_EUllE_EEvNS0_6detail10TensorInfoIT_T1_EESF_NSC_IKS6_SE_EElS8_S8_SE_T6_)
        .other          _ZN2at4cuda17kernelHistogram1DIiilLi1ELi2ELin1ELNS0_23CUDAHistogramMemoryTypeE1EZNS0_21CUDA_tensor_histogramIiiLb0EEEbNS_6TensorES4_S4_lNS_14AccumulateTypeIT0_Lb1EE4typeES8_NS0_13TensorArgTypeES9_S9_EUllE_EEvNS0_6detail10TensorInfoIT_T1_EESF_NSC_IKS6_SE_EElS8_S8_SE_T6_,@"STO_CUDA_ENTRY STV_DEFAULT"
_ZN2at4cuda17kernelHistogram1DIiilLi1ELi2ELin1ELNS0_23CUDAHistogramMemoryTypeE1EZNS0_21CUDA_tensor_histogramIiiLb0EEEbNS_6TensorES4_S4_lNS_14AccumulateTypeIT0_Lb1EE4typeES8_NS0_13TensorArgTypeES9_S9_EUllE_EEvNS0_6detail10TensorInfoIT_T1_EESF_NSC_IKS6_SE_EElS8_S8_SE_T6_:
.text._ZN2at4cuda17kernelHistogram1DIiilLi1ELi2ELin1ELNS0_23CUDAHistogramMemoryTypeE1EZNS0_21CUDA_tensor_histogramIiiLb0EEEbNS_6TensorES4_S4_lNS_14AccumulateTypeIT0_Lb1EE4typeES8_NS0_13TensorArgTypeES9_S9_EUllE_EEvNS0_6detail10TensorInfoIT_T1_EESF_NSC_IKS6_SE_EElS8_S8_SE_T6_:
        /* <DEDUP_REMOVED lines=22> */
[----:B------:R-:W-:Y:S02]  /*0160*/  UIADD3 UR6, UPT, UPT, UR6, -0x2, URZ ;  /* 0xfffffffe06067890 */ /* 0x000fe4000fffe0ff */
[----:B------:R-:W-:-:S05]  /*0170*/  IMAD.U32 R18, RZ, RZ, UR7 ;  /* 0x00000007ff127e24 */ /* 0x000fca000f8e00ff */
[----:B------:R-:W-:-:S04]  /*0180*/  LOP3.LUT R19, R18, 0xfffffff8, RZ, 0xc0, !PT ;  /* 0xfffffff812137812 */ /* 0x000fc800078ec0ff */
[----:B------:R-:W-:-:S07]  /*0190*/  IADD3 R19, PT, PT, -R19, RZ, RZ ;  /* 0x000000ff13137210 */ /* 0x000fce0007ffe1ff */
.L_x_1062:
[----:B------:R-:W-:Y:S05]  /*01a0*/  YIELD ;  /* 0x0000000000007946 */ /* 0x000fea0003800000 */
[----:B0-----:R-:W0:Y:S01]  /*01b0*/  LDCU UR7, c[0x0][0x858] ;  /* 0x00010b00ff0777ac */ /* 0x001e220008000800 */
[----:B------:R-:W-:Y:S01]  /*01c0*/  CS2R R16, SRZ ;  /* 0x0000000000107805 */ /* 0x000fe2000001ff00 */
[----:B------:R-:W-:Y:S01]  /*01d0*/  IMAD.MOV.U32 R26, RZ, RZ, R7 ;  /* 0x000000ffff1a7224 */ /* 0x000fe200078e0007 */
[----:B------:R-:W-:Y:S01]  /*01e0*/  UISETP.GE.U32.AND UP0, UPT, UR6, 0x7, UPT ;  /* 0x000000070600788c */ /* 0x000fe2000bf06070 */
[----:B------:R-:W-:Y:S01]  /*01f0*/  IMAD.MOV.U32 R5, RZ, RZ, R4 ;  /* 0x000000ffff057224 */ /* 0x000fe200078e0004 */
[----:B0-----:R-:W-:-:S07]  /*0200*/  MOV R21, UR7 ;  /* 0x0000000700157c02 */ /* 0x001fce0008000f00 */
[----:B------:R-:W-:Y:S05]  /*0210*/  BRA.U !UP0, `(.L_x_1006) ;  /* 0x0000001908e87547 */ /* 0x000fea000b800000 */
[----:B------:R-:W-:Y:S02]  /*0220*/  IMAD.MOV.U32 R20, RZ, RZ, R19 ;  /* 0x000000ffff147224 */ /* 0x000fe400078e0013 */
[----:B------:R-:W-:-:S07]  /*0230*/  IMAD.U32 R21, RZ, RZ, UR8 ;  /* 0x00000008ff157e24 */ /* 0x000fce000f8e00ff */
.L_x_1031:
        /* <DEDUP_REMOVED lines=32> */
[----:B------:R-:W-:Y:S06]  /*0440*/  BRA `(.L_x_1009) ;  /* 0x0000000000387947 */ /* 0x000fec0003800000 */
.L_x_1008:
[----:B------:R-:W-:Y:S01]  /*0450*/  MOV R10, R26 ;  /* 0x0000001a000a7202 */ /* 0x000fe20000000f00 */
[----:B------:R-:W-:Y:S01]  /*0460*/  IMAD.MOV.U32 R0, RZ, RZ, R22 ;  /* 0x000000ffff007224 */ /* 0x000fe200078e0016 */
[----:B------:R-:W-:Y:S01]  /*0470*/  MOV R6, 0x4a0 ;  /* 0x000004a000067802 */ /* 0x000fe20000000f00 */
[----:B------:R-:W-:-:S07]  /*0480*/  IMAD.MOV.U32 R3, RZ, RZ, R23 ;  /* 0x000000ffff037224 */ /* 0x000fce00078e0017 */
[----:B------:R-:W-:Y:S05]  /*0490*/  CALL.REL.NOINC `($__internal_26_$__cuda_sm20_div_s64) ;  /* 0x0000005000cc7944 */ /* 0x000fea0003c00000 */
[-C--:B------:R-:W-:Y:S01]  /*04a0*/  IADD3 R13, P1, PT, RZ, -R8.reuse, RZ ;  /* 0x80000008ff0d7210 */ /* 0x080fe20007f3e0ff */
[----:B------:R-:W-:Y:S01]  /*04b0*/  IMAD.MOV.U32 R27, RZ, RZ, R5 ;  /* 0x000000ffff1b7224 */ /* 0x000fe200078e0005 */
[----:B------:R-:W-:Y:S01]  /*04c0*/  MOV R30, R8 ;  /* 0x00000008001e7202 */ /* 0x000fe20000000f00 */
[----:B------:R-:W-:Y:S01]  /*04d0*/  IMAD.MOV.U32 R31, RZ, RZ, R9 ;  /* 0x000000ffff1f7224 */ /* 0x000fe200078e0009 */
[----:B------:R-:W-:Y:S01]  /*04e0*/  IADD3.X R3, PT, PT, RZ, ~R9, RZ, P1, !PT ;  /* 0x80000009ff037210 */ /* 0x000fe20000ffe4ff */
[----:B------:R-:W-:-:S04]  /*04f0*/  IMAD.WIDE.U32 R10, R22, R13, R26 ;  /* 0x0000000d160a7225 */ /* 0x000fc800078e001a */
[----:B------:R-:W-:-:S04]  /*0500*/  IMAD R3, R3, R22, RZ ;  /* 0x0000001603037224 */ /* 0x000fc800078e02ff */
[----:B------:R-:W-:-:S04]  /*0510*/  IMAD R3, R23, R13, R3 ;  /* 0x0000000d17037224 */ /* 0x000fc800078e0203 */
[----:B------:R-:W-:-:S07]  /*0520*/  IMAD.IADD R3, R11, 0x1, R3 ;  /* 0x000000010b037824 */ /* 0x000fce00078e0203 */
.L_x_1009:
[----:B------:R-:W-:Y:S05]  /*0530*/  BSYNC.RECONVERGENT B0 ;  /* 0x0000000000007941 */ /* 0x000fea0003800200 */
.L_x_1007:
[----:B------:R-:W-:Y:S01]  /*0540*/  VIADD R22, R21, 0x2 ;  /* 0x0000000215167836 */ /* 0x000fe20000000000 */
[----:B------:R-:W-:Y:S01]  /*0550*/  UMOV UR7, 0x340 ;  /* 0x0000034000077882 */ /* 0x000fe20000000000 */
[----:B------:R-:W0:Y:S01]  /*0560*/  LDC.64 R24, c[0x0][R24+0x450] ;  /* 0x0001140018187b82 */ /* 0x000e220000000a00 */
[----:B------:R-:W-:Y:S02]  /*0570*/  BSSY.RECONVERGENT B0, `(.L_x_1010) ;  /* 0x0000032000007945 */ /* 0x000fe40003800200 */
        /* <DEDUP_REMOVED lines=33> */
.L_x_1011:
[----:B------:R-:W-:Y:S01]  /*0790*/  MOV R10, R30 ;  /* 0x0000001e000a7202 */ /* 0x000fe20000000f00 */
[----:B------:R-:W-:Y:S01]  /*07a0*/  IMAD.MOV.U32 R5, RZ, RZ, R31 ;  /* 0x000000ffff057224 */ /* 0x000fe200078e001f */
[----:B------:R-:W-:Y:S01]  /*07b0*/  MOV R3, R27 ;  /* 0x0000001b00037202 */ /* 0x000fe20000000f00 */
[----:B------:R-:W-:Y:S01]  /*07c0*/  IMAD.MOV.U32 R0, RZ, RZ, R26 ;  /* 0x000000ffff007224 */ /* 0x000fe200078e001a */
[----:B------:R-:W-:-:S07]  /*07d0*/  MOV R6, 0x7f0 ;  /* 0x000007f000067802 */ /* 0x000fce0000000f00 */
[----:B------:R-:W-:Y:S05]  /*07e0*/  CALL.REL.NOINC `($__internal_26_$__cuda_sm20_div_s64) ;  /* 0x0000004c00f87944 */ /* 0x000fea0003c00000 */
        /* <DEDUP_REMOVED lines=10> */
.L_x_1012:
[----:B------:R-:W-:Y:S05]  /*0890*/  BSYNC.RECONVERGENT B0 ;  /* 0x0000000000007941 */ /* 0x000fea0003800200 */
.L_x_1010:
        /* <DEDUP_REMOVED lines=38> */
.L_x_1014:
        /* <DEDUP_REMOVED lines=16> */
.L_x_1015:
[----:B------:R-:W-:Y:S05]  /*0c00*/  BSYNC.RECONVERGENT B0 ;  /* 0x0000000000007941 */ /* 0x000fea0003800200 */
.L_x_1013:
        /* <DEDUP_REMOVED lines=37> */
.L_x_1017:
[----:B------:R-:W-:Y:S01]  /*0e60*/  IMAD.MOV.U32 R10, RZ, RZ, R26 ;  /* 0x000000ffff0a7224 */ /* 0x000fe200078e001a */
[----:B------:R-:W-:Y:S01]  /*0e70*/  MOV R5, R27 ;  /* 0x0000001b00057202 */ /* 0x000fe20000000f00 */
[----:B------:R-:W-:Y:S01]  /*0e80*/  IMAD.MOV.U32 R0, RZ, RZ, R16 ;  /* 0x000000ffff007224 */ /* 0x000fe200078e0010 */
[----:B------:R-:W-:Y:S01]  /*0e90*/  MOV R6, 0xec0 ;  /* 0x00000ec000067802 */ /* 0x000fe20000000f00 */
[----:B------:R-:W-:-:S07]  /*0ea0*/  IMAD.MOV.U32 R3, RZ, RZ, R17 ;  /* 0x000000ffff037224 */ /* 0x000fce00078e0011 */
[----:B------:R-:W-:Y:S05]  /*0eb0*/  CALL.REL.NOINC `($__internal_26_$__cuda_sm20_div_s64) ;  /* 0x0000004800447944 */ /* 0x000fea0003c00000 */
        /* <DEDUP_REMOVED lines=10> */
.L_x_1018:
[----:B------:R-:W-:Y:S05]  /*0f60*/  BSYNC.RECONVERGENT B0 ;  /* 0x0000000000007941 */ /* 0x000fea0003800200 */
.L_x_1016:
        /* <DEDUP_REMOVED lines=38> */
.L_x_1020:
        /* <DEDUP_REMOVED lines=16> */
.L_x_1021:
[----:B------:R-:W-:Y:S05]  /*12d0*/  BSYNC.RECONVERGENT B0 ;  /* 0x0000000000007941 */ /* 0x000fea0003800200 */
.L_x_1019:
        /* <DEDUP_REMOVED lines=38> */
.L_x_1023:
        /* <DEDUP_REMOVED lines=16> */
.L_x_1024:
[----:B------:R-:W-:Y:S05]  /*1640*/  BSYNC.RECONVERGENT B0 ;  /* 0x0000000000007941 */ /* 0x000fea0003800200 */
.L_x_1022:
        /* <DEDUP_REMOVED lines=38> */
.L_x_1026:
        /* <DEDUP_REMOVED lines=16> */
.L_x_1027:
[----:B------:R-:W-:Y:S05]  /*19b0*/  BSYNC.RECONVERGENT B0 ;  /* 0x0000000000007941 */ /* 0x000fea0003800200 */
.L_x_1025:
        /* <DEDUP_REMOVED lines=38> */
.L_x_1029:
[----:B------:R-:W-:Y:S01]  /*1c20*/  IMAD.MOV.U32 R10, RZ, RZ, R26 ;  /* 0x000000ffff0a7224 */ /* 0x000fe200078e001a */
        /* <DEDUP_REMOVED lines=12> */
[----:B------:R-:W-:Y:S02]  /*1cf0*/  IMAD R3, R17, R5, R3 ;  /* 0x0000000511037224 */ /* 0x000fe400078e0203 */
[----:B------:R-:W-:Y:S02]  /*1d00*/  IMAD.MOV.U32 R5, RZ, RZ, R9 ;  /* 0x000000ffff057224 */ /* 0x000fe400078e0009 */
[----:B------:R-:W-:-:S07]  /*1d10*/  IMAD.IADD R3, R11, 0x1, R3 ;  /* 0x000000010b037824 */ /* 0x000fce00078e0203 */
.L_x_1030:
[----:B------:R-:W-:Y:S05]  /*1d20*/  BSYNC.RECONVERGENT B0 ;  /* 0x0000000000007941 */ /* 0x000fea0003800200 */
.L_x_1028:
[----:B------:R0:W1:Y:S01]  /*1d30*/  LDC.64 R8, c[0x0][R22+0x450] ;  /* 0x0001140016087b82 */ /* 0x0000620000000a00 */
[----:B------:R-:W-:Y:S01]  /*1d40*/  VIADD R21, R21, 0xfffffff8 ;  /* 0xfffffff815157836 */ /* 0x000fe20000000000 */
[----:B0-----:R-:W-:Y:S01]  /*1d50*/  MOV R22, R28 ;  /* 0x0000001c00167202 */ /* 0x001fe20000000f00 */
[----:B-1----:R-:W-:-:S04]  /*1d60*/  IMAD R0, R9, R10, RZ ;  /* 0x0000000a09007224 */ /* 0x002fc800078e02ff */
[----:B------:R-:W-:-:S04]  /*1d70*/  IMAD.WIDE.U32 R16, R8, R10, R22 ;  /* 0x0000000a08107225 */ /* 0x000fc800078e0016 */
[----:B------:R-:W-:-:S04]  /*1d80*/  IMAD R3, R8, R3, R0 ;  /* 0x0000000308037224 */ /* 0x000fc800078e0200 */
[----:B------:R-:W-:Y:S01]  /*1d90*/  IMAD.IADD R17, R17, 0x1, R3 ;  /* 0x0000000111117824 */ /* 0x000fe200078e0203 */
[----:B------:R-:W-:Y:S06]  /*1da0*/  @P0 BRA `(.L_x_1031) ;  /* 0xffffffe400240947 */ /* 0x000fec000383ffff */
[----:B------:R-:W-:-:S07]  /*1db0*/  IADD3 R21, PT, PT, R21, 0x4, RZ ;  /* 0x0000000415157810 */ /* 0x000fce0007ffe0ff */
.L_x_1006:
        /* <DEDUP_REMOVED lines=40> */
.L_x_1036:
        /* <DEDUP_REMOVED lines=14> */
.L_x_1037:
[----:B------:R-:W-:Y:S05]  /*2120*/  BSYNC.RECONVERGENT B1 ;  /* 0x0000000000017941 */ /* 0x000fea0003800200 */
.L_x_1035:
        /* <DEDUP_REMOVED lines=37> */
.L_x_1039:
[----:B------:R-:W-:Y:S01]  /*2380*/  MOV R10, R24 ;  /* 0x00000018000a7202 */ /* 0x000fe20000000f00 */
[----:B------:R-:W-:Y:S01]  /*2390*/  IMAD.MOV.U32 R5, RZ, RZ, R25 ;  /* 0x000000ffff057224 */ /* 0x000fe200078e0019 */
[----:B------:R-:W-:Y:S01]  /*23a0*/  MOV R0, R22 ;  /* 0x0000001600007202 */ /* 0x000fe20000000f00 */
[----:B------:R-:W-:Y:S01]  /*23b0*/  IMAD.MOV.U32 R3, RZ, RZ, R23 ;  /* 0x000000ffff037224 */ /* 0x000fe200078e0017 */
[----:B------:R-:W-:-:S07]  /*23c0*/  MOV R6, 0x23e0 ;  /* 0x000023e000067802 */ /* 0x000fce0000000f00 */
[----:B------:R-:W-:Y:S05]  /*23d0*/  CALL.REL.NOINC `($__internal_26_$__cuda_sm20_div_s64) ;  /* 0x0000003000fc7944 */ /* 0x000fea0003c00000 */
[-C--:B------:R-:W-:Y:S01]  /*23e0*/  IADD3 R5, P0, PT, RZ, -R8.reuse, RZ ;  /* 0x80000008ff057210 */ /* 0x080fe20007f1e0ff */
[----:B------:R-:W-:Y:S01]  /*23f0*/  IMAD.MOV.U32 R10, RZ, RZ, R24 ;  /* 0x000000ffff0a7224 */ /* 0x000fe200078e0018 */
[----:B------:R-:W-:Y:S01]  /*2400*/  MOV R11, R25 ;  /* 0x00000019000b7202 */ /* 0x000fe20000000f00 */
[----:B------:R-:W-:Y:S01]  /*2410*/  IMAD.MOV.U32 R25, RZ, RZ, R9 ;  /* 0x000000ffff197224 */ /* 0x000fe200078e0009 */
[----:B------:R-:W-:Y:S02]  /*2420*/  IADD3.X R3, PT, PT, RZ, ~R9, RZ, P0, !PT ;  /* 0x80000009ff037210 */ /* 0x000fe400007fe4ff */
[----:B------:R-:W-:Y:S01]  /*2430*/  MOV R24, R8 ;  /* 0x0000000800187202 */ /* 0x000fe20000000f00 */
[----:B------:R-:W-:-:S04]  /*2440*/  IMAD.WIDE.U32 R10, R22, R5, R10 ;  /* 0x00000005160a7225 */ /* 0x000fc800078e000a */
[----:B------:R-:W-:-:S04]  /*2450*/  IMAD R3, R3, R22, RZ ;  /* 0x0000001603037224 */ /* 0x000fc800078e02ff */
[----:B------:R-:W-:-:S04]  /*2460*/  IMAD R3, R23, R5, R3 ;  /* 0x0000000517037224 */ /* 0x000fc800078e0203 */
[----:B------:R-:W-:-:S07]  /*2470*/  IMAD.IADD R3, R11, 0x1, R3 ;  /* 0x000000010b037824 */ /* 0x000fce00078e0203 */
.L_x_1040:
[----:B------:R-:W-:Y:S05]  /*2480*/  BSYNC.RECONVERGENT B1 ;  /* 0x0000000000017941 */ /* 0x000fea0003800200 */
.L_x_1038:
        /* <DEDUP_REMOVED lines=38> */
.L_x_1042:
        /* <DEDUP_REMOVED lines=16> */
.L_x_1043:
[----:B------:R-:W-:Y:S05]  /*27f0*/  BSYNC.RECONVERGENT B1 ;  /* 0x0000000000017941 */ /* 0x000fea0003800200 */
.L_x_1041:
        /* <DEDUP_REMOVED lines=37> */
.L_x_1045:
[----:B------:R-:W-:Y:S01]  /*2a50*/  IMAD.MOV.U32 R10, RZ, RZ, R24 ;  /* 0x000000ffff0a7224 */ /* 0x000fe200078e0018 */
[----:B------:R-:W-:Y:S01]  /*2a60*/  MOV R5, R25 ;  /* 0x0000001900057202 */ /* 0x000fe20000000f00 */
[----:B------:R-:W-:Y:S01]  /*2a70*/  IMAD.MOV.U32 R0, RZ, RZ, R22 ;  /* 0x000000ffff007224 */ /* 0x000fe200078e0016 */
[----:B------:R-:W-:Y:S02]  /*2a80*/  MOV R3, R23 ;  /* 0x0000001700037202 */ /* 0x000fe40000000f00 */
[----:B------:R-:W-:-:S07]  /*2a90*/  MOV R6, 0x2ab0 ;  /* 0x00002ab000067802 */ /* 0x000fce0000000f00 */
[----:B------:R-:W-:Y:S05]  /*2aa0*/  CALL.REL.NOINC `($__internal_26_$__cuda_sm20_div_s64) ;  /* 0x0000002c00487944 */ /* 0x000fea0003c00000 */
[----:B------:R-:W-:Y:S01]  /*2ab0*/  IADD3 R5, P0, PT, RZ, -R8, RZ ;  /* 0x80000008ff057210 */ /* 0x000fe20007f1e0ff */
[----:B------:R-:W-:Y:S01]  /*2ac0*/  IMAD.MOV.U32 R11, RZ, RZ, R25 ;  /* 0x000000ffff0b7224 */ /* 0x000fe200078e0019 */
[----:B------:R-:W-:Y:S02]  /*2ad0*/  MOV R10, R24 ;  /* 0x00000018000a7202 */ /* 0x000fe40000000f00 */
[----:B------:R-:W-:Y:S01]  /*2ae0*/  MOV R26, R8 ;  /* 0x00000008001a7202 */ /* 0x000fe20000000f00 */
[----:B------:R-:W-:Y:S02]  /*2af0*/  IMAD.X R3, RZ, RZ, ~R9, P0 ;  /* 0x000000ffff037224 */ /* 0x000fe400000e0e09 */
[----:B------:R-:W-:-:S04]  /*2b00*/  IMAD.WIDE.U32 R10, R22, R5, R10 ;  /* 0x00000005160a7225 */ /* 0x000fc800078e000a */
[----:B------:R-:W-:-:S04]  /*2b10*/  IMAD R3, R3, R22, RZ ;  /* 0x0000001603037224 */ /* 0x000fc800078e02ff */
[----:B------:R-:W-:Y:S01]  /*2b20*/  IMAD R3, R23, R5, R3 ;  /* 0x0000000517037224 */ /* 0x000fe200078e0203 */
[----:B------:R-:W-:-:S03]  /*2b30*/  MOV R5, R9 ;  /* 0x0000000900057202 */ /* 0x000fc60000000f00 */
[----:B------:R-:W-:-:S07]  /*2b40*/  IMAD.IADD R3, R11, 0x1, R3 ;  /* 0x000000010b037824 */ /* 0x000fce00078e0203 */
.L_x_1046:
[----:B------:R-:W-:Y:S05]  /*2b50*/  BSYNC.RECONVERGENT B1 ;  /* 0x0000000000017941 */ /* 0x000fea0003800200 */
.L_x_1044:
[----:B------:R-:W-:Y:S01]  /*2b60*/  UMOV UR7, 0x340 ;  /* 0x0000034000077882 */ /* 0x000fe20000000000 */
[----:B------:R-:W-:Y:S01]  /*2b70*/  IMAD.MOV.U32 R16, RZ, RZ, R28 ;  /* 0x000000ffff107224 */ /* 0x000fe200078e001c */
[----:B------:R-:W-:-:S06]  /*2b80*/  LEA R8, R21, UR7, 0x3 ;  /* 0x0000000715087c11 */ /* 0x000fcc000f8e18ff */
[----:B------:R-:W0:Y:S02]  /*2b90*/  LDC.64 R8, c[0x0][R8+0x450] ;  /* 0x0001140008087b82 */ /* 0x000e240000000a00 */
[-C--:B0-----:R-:W-:Y:S02]  /*2ba0*/  IMAD R0, R9, R10.reuse, RZ ;  /* 0x0000000a09007224 */ /* 0x081fe400078e02ff */
[----:B------:R-:W-:-:S04]  /*2bb0*/  IMAD.WIDE.U32 R16, R8, R10, R16 ;  /* 0x0000000a08107225 */ /* 0x000fc800078e0010 */
[----:B------:R-:W-:-:S05]  /*2bc0*/  IMAD R3, R8, R3, R0 ;  /* 0x0000000308037224 */ /* 0x000fca00078e0200 */
[----:B------:R-:W-:-:S07]  /*2bd0*/  IADD3 R17, PT, PT, R17, R3, RZ ;  /* 0x0000000311117210 */ /* 0x000fce0007ffe0ff */
.L_x_1034:
[----:B------:R-:W0:Y:S02]  /*2be0*/  LDCU UR7, c[0x0][0x858] ;  /* 0x00010b00ff0777ac */ /* 0x000e240008000800 */
[----:B0-----:R-:W-:-:S06]  /*2bf0*/  UIADD3 UR7, UPT, UPT, UR7, -0x1, URZ ;  /* 0xffffffff07077890 */ /* 0x001fcc000fffe0ff */
[----:B------:R-:W-:-:S05]  /*2c00*/  IMAD.U32 R18, RZ, RZ, UR7 ;  /* 0x00000007ff127e24 */ /* 0x000fca000f8e00ff */
[----:B------:R-:W-:-:S13]  /*2c10*/  LOP3.LUT P0, R0, R18, 0x3, RZ, 0xc0, !PT ;  /* 0x0000000312007812 */ /* 0x000fda000780c0ff */
        /* <DEDUP_REMOVED lines=34> */
.L_x_1049:
[----:B------:R-:W-:Y:S01]  /*2e40*/  IMAD.MOV.U32 R10, RZ, RZ, R26 ;  /* 0x000000ffff0a7224 */ /* 0x000fe200078e001a */
[----:B------:R-:W-:Y:S01]  /*2e50*/  MOV R0, R22 ;  /* 0x0000001600007202 */ /* 0x000fe20000000f00 */
[----:B------:R-:W-:Y:S01]  /*2e60*/  IMAD.MOV.U32 R3, RZ, RZ, R23 ;  /* 0x000000ffff037224 */ /* 0x000fe200078e0017 */
[----:B------:R-:W-:-:S07]  /*2e70*/  MOV R6, 0x2e90 ;  /* 0x00002e9000067802 */ /* 0x000fce0000000f00 */
[----:B------:R-:W-:Y:S05]  /*2e80*/  CALL.REL.NOINC `($__internal_26_$__cuda_sm20_div_s64) ;  /* 0x0000002800507944 */ /* 0x000fea0003c00000 */
[----:B------:R-:W-:Y:S01]  /*2e90*/  IADD3 R13, P0, PT, RZ, -R8, RZ ;  /* 0x80000008ff0d7210 */ /* 0x000fe20007f1e0ff */
[----:B------:R-:W-:Y:S01]  /*2ea0*/  IMAD.MOV.U32 R27, RZ, RZ, R5 ;  /* 0x000000ffff1b7224 */ /* 0x000fe200078e0005 */
[-C--:B------:R-:W-:Y:S01]  /*2eb0*/  MOV R25, R9.reuse ;  /* 0x0000000900197202 */ /* 0x080fe20000000f00 */
[----:B------:R-:W-:Y:S01]  /*2ec0*/  IMAD.MOV.U32 R24, RZ, RZ, R8 ;  /* 0x000000ffff187224 */ /* 0x000fe200078e0008 */
[----:B------:R-:W-:Y:S01]  /*2ed0*/  IADD3.X R3, PT, PT, RZ, ~R9, RZ, P0, !PT ;  /* 0x80000009ff037210 */ /* 0x000fe200007fe4ff */
[----:B------:R-:W-:-:S04]  /*2ee0*/  IMAD.WIDE.U32 R10, R22, R13, R26 ;  /* 0x0000000d160a7225 */ /* 0x000fc800078e001a */
[----:B------:R-:W-:-:S04]  /*2ef0*/  IMAD R3, R3, R22, RZ ;  /* 0x0000001603037224 */ /* 0x000fc800078e02ff */
[----:B------:R-:W-:-:S05]  /*2f00*/  IMAD R3, R23, R13, R3 ;  /* 0x0000000d17037224 */ /* 0x000fca00078e0203 */
[----:B------:R-:W-:-:S07]  /*2f10*/  IADD3 R3, PT, PT, R11, R3, RZ ;  /* 0x000000030b037210 */ /* 0x000fce0007ffe0ff */
.L_x_1050:
[----:B------:R-:W-:Y:S05]  /*2f20*/  BSYNC.RECONVERGENT B1 ;  /* 0x0000000000017941 */ /* 0x000fea0003800200 */
.L_x_1048:
[----:B------:R-:W-:Y:S01]  /*2f30*/  VIADD R21, R21, 0xfffffffe ;  /* 0xfffffffe15157836 */ /* 0x000fe20000000000 */
[----:B------:R-:W-:Y:S01]  /*2f40*/  UMOV UR7, 0x340 ;  /* 0x0000034000077882 */ /* 0x000fe20000000000 */
[----:B------:R-:W0:Y:S01]  /*2f50*/  LDC.64 R8, c[0x0][R20+0x450] ;  /* 0x0001140014087b82 */ /* 0x000e220000000a00 */
[----:B------:R-:W-:Y:S02]  /*2f60*/  BSSY.RECONVERGENT B1, `(.L_x_1051) ;  /* 0x0000031000017945 */ /* 0x000fe40003800200 */
[----:B------:R-:W-:-:S06]  /*2f70*/  LEA R22, R21, UR7, 0x3 ;  /* 0x0000000715167c11 */ /* 0x000fcc000f8e18ff */
        /* <DEDUP_REMOVED lines=31> */
.L_x_1052:
        /* <DEDUP_REMOVED lines=16> */
.L_x_1053:
[----:B------:R-:W-:Y:S05]  /*3270*/  BSYNC.RECONVERGENT B1 ;  /* 0x0000000000017941 */ /* 0x000fea0003800200 */
.L_x_1051:
        /* <DEDUP_REMOVED lines=8> */
.L_x_1047:
        /* <DEDUP_REMOVED lines=36> */
.L_x_1055:
[----:B------:R-:W-:Y:S01]  /*3540*/  IMAD.MOV.U32 R10, RZ, RZ, R26 ;  /* 0x000000ffff0a7224 */ /* 0x000fe200078e001a */
[----:B------:R-:W-:Y:S01]  /*3550*/  MOV R0, R22 ;  /* 0x0000001600007202 */ /* 0x000fe20000000f00 */
[----:B------:R-:W-:Y:S01]  /*3560*/  IMAD.MOV.U32 R3, RZ, RZ, R23 ;  /* 0x000000ffff037224 */ /* 0x000fe200078e0017 */
[----:B------:R-:W-:-:S07]  /*3570*/  MOV R6, 0x3590 ;  /* 0x0000359000067802 */ /* 0x000fce0000000f00 */
[----:B------:R-:W-:Y:S05]  /*3580*/  CALL.REL.NOINC `($__internal_26_$__cuda_sm20_div_s64) ;  /* 0x0000002000907944 */ /* 0x000fea0003c00000 */
        /* <DEDUP_REMOVED lines=9> */
.L_x_1056:
[----:B------:R-:W-:Y:S05]  /*3620*/  BSYNC.RECONVERGENT B1 ;  /* 0x0000000000017941 */ /* 0x000fea0003800200 */
.L_x_1054:
[----:B------:R-:W0:Y:S02]  /*3630*/  LDC.64 R20, c[0x0][R20+0x450] ;  /* 0x0001140014147b82 */ /* 0x000e240000000a00 */
[-C--:B0-----:R-:W-:Y:S02]  /*3640*/  IMAD R0, R21, R10.reuse, RZ ;  /* 0x0000000a15007224 */ /* 0x081fe400078e02ff */
[----:B------:R-:W-:-:S04]  /*3650*/  IMAD.WIDE.U32 R16, R20, R10, R16 ;  /* 0x0000000a14107225 */ /* 0x000fc800078e0010 */
[----:B------:R-:W-:-:S04]  /*3660*/  IMAD R3, R20, R3, R0 ;  /* 0x0000000314037224 */ /* 0x000fc800078e0200 */
[----:B------:R-:W-:-:S07]  /*3670*/  IMAD.IADD R17, R17, 0x1, R3 ;  /* 0x0000000111117824 */ /* 0x000fce00078e0203 */
.L_x_1033:
[----:B------:R-:W-:Y:S05]  /*3680*/  BSYNC.RECONVERGENT B0 ;  /* 0x0000000000007941 */ /* 0x000fea0003800200 */
.L_x_1032:
[----:B------:R-:W0:Y:S01]  /*3690*/  LDCU.64 UR12, c[0x0][0x790] ;  /* 0x0000f200ff0c77ac */ /* 0x000e220008000a00 */
        /* <DEDUP_REMOVED lines=9> */
[----:B------:R-:W0:Y:S01]  /*3730*/  LDG.E R11, desc[UR10][R10.64] ;  /* 0x0000000a0a0b7981 */ /* 0x000e22000c1e1900 */
[----:B------:R-:W-:Y:S01]  /*3740*/  BSSY.RECONVERGENT B0, `(.L_x_1057) ;  /* 0x0000045000007945 */ /* 0x000fe20003800200 */
        /* <DEDUP_REMOVED lines=37> */
.L_x_1060:
[----:B------:R-:W-:Y:S01]  /*39a0*/  IMAD.U32 R0, RZ, RZ, UR4 ;  /* 0x00000004ff007e24 */ /* 0x000fe2000f8e00ff */
[----:B------:R-:W-:Y:S02]  /*39b0*/  MOV R3, UR5 ;  /* 0x0000000500037c02 */ /* 0x000fe40008000f00 */
[----:B------:R-:W-:-:S07]  /*39c0*/  MOV R6, 0x39e0 ;  /* 0x000039e000067802 */ /* 0x000fce0000000f00 */
[----:B------:R-:W-:Y:S05]  /*39d0*/  CALL.REL.NOINC `($__internal_26_$__cuda_sm20_div_s64) ;  /* 0x0000001c007c7944 */ /* 0x000fea0003c00000 */
[----:B------:R-:W-:-:S07]  /*39e0*/  IMAD.MOV.U32 R0, RZ, RZ, R8 ;  /* 0x000000ffff007224 */ /* 0x000fce00078e0008 */
.L_x_1061:
[----:B------:R-:W-:Y:S05]  /*39f0*/  BSYNC.RECONVERGENT B1 ;  /* 0x0000000000017941 */ /* 0x000fea0003800200 */
.L_x_1059:
[----:B------:R-:W0:Y:S01]  /*3a00*/  LDCU.64 UR12, c[0x0][0x950] ;  /* 0x00012a00ff0c77ac */ /* 0x000e220008000a00 */
[----:B------:R-:W1:Y:S01]  /*3a10*/  LDCU.64 UR14, c[0x0][0x880] ;  /* 0x00011000ff0e77ac */ /* 0x000e620008000a00 */
[----:B0-----:R-:W-:Y:S02]  /*3a20*/  IMAD R6, R4, UR12, RZ ;  /* 0x0000000c04067c24 */ /* 0x001fe4000f8e02ff */
[----:B------:R-:W-:-:S04]  /*3a30*/  IMAD.WIDE.U32 R8, R7, UR12, RZ ;  /* 0x0000000c07087c25 */ /* 0x000fc8000f8e00ff */
[----:B------:R-:W-:Y:S01]  /*3a40*/  IMAD R3, R7, UR13, R6 ;  /* 0x0000000d07037c24 */ /* 0x000fe2000f8e0206 */
[----:B-1----:R-:W-:Y:S01]  /*3a50*/  LEA R10, P0, R8, UR14, 0x2 ;  /* 0x0000000e080a7c11 */ /* 0x002fe2000f8010ff */
[----:B------:R-:W0:Y:S03]  /*3a60*/  LDCU.64 UR12, c[0x0][0x450] ;  /* 0x00008a00ff0c77ac */ /* 0x000e260008000a00 */
[----:B------:R-:W-:-:S04]  /*3a70*/  IADD3 R3, PT, PT, R9, R3, RZ ;  /* 0x0000000309037210 */ /* 0x000fc80007ffe0ff */
[----:B------:R-:W-:Y:S01]  /*3a80*/  LEA.HI.X R11, R8, UR15, R3, 0x2, P0 ;  /* 0x0000000f080b7c11 */ /* 0x000fe200080f1403 */
[----:B------:R-:W1:Y:S04]  /*3a90*/  LDCU.64 UR14, c[0x0][0x860] ;  /* 0x00010c00ff0e77ac */ /* 0x000e680008000a00 */
[----:B------:R2:W3:Y:S01]  /*3aa0*/  LDG.E R3, desc[UR10][R10.64] ;  /* 0x0000000a0a037981 */ /* 0x0004e2000c1e1900 */
[----:B------:R-:W-:Y:S02]  /*3ab0*/  SHF.R.S32.HI R5, RZ, 0x1f, R0 ;  /* 0x0000001fff057819 */ /* 0x000fe40000011400 */
[----:B-1----:R-:W-:-:S04]  /*3ac0*/  ISETP.NE.U32.AND P0, PT, R0, UR14, PT ;  /* 0x0000000e00007c0c */ /* 0x002fc8000bf05070 */
[----:B------:R-:W-:Y:S01]  /*3ad0*/  ISETP.NE.AND.EX P0, PT, R5, UR15, PT, P0 ;  /* 0x0000000f05007c0c */ /* 0x000fe2000bf05300 */
[----:B------:R-:W2:Y:S03]  /*3ae0*/  LDCU.64 UR14, c[0x0][0x380] ;  /* 0x00007000ff0e77ac */ /* 0x000ea60008000a00 */
[----:B------:R-:W-:-:S04]  /*3af0*/  SEL R6, RZ, 0xffffffff, P0 ;  /* 0xffffffffff067807 */ /* 0x000fc80000000000 */
[----:B------:R-:W-:-:S05]  /*3b00*/  IADD3 R0, P0, PT, R0, R6, RZ ;  /* 0x0000000600007210 */ /* 0x000fca0007f1e0ff */
[----:B------:R-:W-:Y:S02]  /*3b10*/  IMAD.X R5, R5, 0x1, R6, P0 ;  /* 0x0000000105057824 */ /* 0x000fe400000e0606 */
[----:B0-----:R-:W-:-:S04]  /*3b20*/  IMAD.WIDE.U32 R8, R0, UR12, RZ ;  /* 0x0000000c00087c25 */ /* 0x001fc8000f8e00ff */
[----:B------:R-:W-:Y:S01]  /*3b30*/  IMAD R5, R5, UR12, RZ ;  /* 0x0000000c05057c24 */ /* 0x000fe2000f8e02ff */
[----:B--2---:R-:W-:-:S03]  /*3b40*/  LEA R10, P0, R8, UR14, 0x2 ;  /* 0x0000000e080a7c11 */ /* 0x004fc6000f8010ff */
[----:B------:R-:W-:-:S05]  /*3b50*/  IMAD R5, R0, UR13, R5 ;  /* 0x0000000d00057c24 */ /* 0x000fca000f8e0205 */
[----:B------:R-:W-:-:S04]  /*3b60*/  IADD3 R5, PT, PT, R9, R5, RZ ;  /* 0x0000000509057210 */ /* 0x000fc80007ffe0ff */
[----:B------:R-:W-:-:S05]  /*3b70*/  LEA.HI.X R11, R8, UR15, R5, 0x2, P0 ;  /* 0x0000000f080b7c11 */ /* 0x000fca00080f1405 */
[----:B---3--:R0:W-:Y:S02]  /*3b80*/  REDG.E.ADD.STRONG.GPU desc[UR10][R10.64], R3 ;  /* 0x000000030a00798e */ /* 0x0081e4000c12e10a */
.L_x_1058:
[----:B------:R-:W-:Y:S05]  /*3b90*/  BSYNC.RECONVERGENT B0 ;  /* 0x0000000000007941 */ /* 0x000fea0003800200 */
.L_x_1057:
[----:B------:R-:W1:Y:S01]  /*3ba0*/  LDCU.64 UR12, c[0x0][0x878] ;  /* 0x00010f00ff0c77ac */ /* 0x000e620008000a00 */
[----:B------:R-:W-:-:S05]  /*3bb0*/  IADD3 R7, P0, PT, R2, R7, RZ ;  /* 0x0000000702077210 */ /* 0x000fca0007f1e0ff */
[----:B------:R-:W-:Y:S01]  /*3bc0*/  IMAD.X R4, RZ, RZ, R4, P0 ;  /* 0x000000ffff047224 */ /* 0x000fe200000e0604 */
[----:B-1----:R-:W-:-:S04]  /*3bd0*/  ISETP.GE.U32.AND P0, PT, R7, UR12, PT ;  /* 0x0000000c07007c0c */ /* 0x002fc8000bf06070 */
[----:B------:R-:W-:-:S13]  /*3be0*/  ISETP.GE.AND.EX P0, PT, R4, UR13, PT, P0 ;  /* 0x0000000d04007c0c */ /* 0x000fda000bf06300 */
[----:B------:R-:W-:Y:S05]  /*3bf0*/  @!P0 BRA `(.L_x_1062) ;  /* 0xffffffc400688947 */ /* 0x000fea000383ffff */
[----:B------:R-:W-:Y:S05]  /*3c00*/  EXIT ;  /* 0x000000000000794d */ /* 0x000fea0003800000 */
.L_x_1005:
[----:B------:R-:W-:Y:S01]  /*3c10*/  IADD3 R0, P0, PT, R2, R7, RZ ;  /* 0x0000000702007210 */ /* 0x000fe20007f1e0ff */
[----:B------:R-:W-:Y:S03]  /*3c20*/  BSSY.RECONVERGENT B0, `(.L_x_1063) ;  /* 0x0000023000007945 */ /* 0x000fe60003800200 */
[----:B------:R-:W-:Y:S02]  /*3c30*/  IADD3.X R6, PT, PT, RZ, R4, RZ, P0, !PT ;  /* 0x00000004ff067210 */ /* 0x000fe400007fe4ff */
[C---:B------:R-:W-:Y:S02]  /*3c40*/  ISETP.GT.U32.AND P1, PT, R0.reuse, UR12, PT ;  /* 0x0000000c00007c0c */ /* 0x040fe4000bf24070 */
[----:B------:R-:W-:Y:S02]  /*3c50*/  ISETP.GE.U32.AND P0, PT, R0, UR12, PT ;  /* 0x0000000c00007c0c */ /* 0x000fe4000bf06070 */
[----:B------:R-:W-:-:S02]  /*3c60*/  ISETP.GT.U32.AND.EX P1, PT, R6, UR13, PT, P1 ;  /* 0x0000000d06007c0c */ /* 0x000fc4000bf24110 */
        /* <DEDUP_REMOVED lines=28> */
.L_x_1064:
[----:B------:R-:W-:-:S07]  /*3e30*/  MOV R0, 0x3e50 ;  /* 0x00003e5000007802 */ /* 0x000fce0000000f00 */
[----:B------:R-:W-:Y:S05]  /*3e40*/  CALL.REL.NOINC `($__internal_27_$__cuda_sm20_div_u64) ;  /* 0x0000001c00b07944 */ /* 0x000fea0003c00000 */
.L_x_1065:
[----:B------:R-:W-:Y:S05]  /*3e50*/  BSYNC.RECONVERGENT B0 ;  /* 0x0000000000007941 */ /* 0x000fea0003800200 */
.L_x_1063:
[----:B------:R-:W-:Y:S01]  /*3e60*/  IADD3 R20, P1, PT, R18, R20, RZ ;  /* 0x0000001412147210 */ /* 0x000fe20007f3e0ff */
[----:B------:R-:W0:Y:S01]  /*3e70*/  LDCU.64 UR14, c[0x0][0x860] ;  /* 0x00010c00ff0e77ac */ /* 0x000e220008000a00 */
[----:B------:R-:W-:Y:S02]  /*3e80*/  BSSY B0, `(.L_x_1066) ;  /* 0x0000069000007945 */ /* 0x000fe40003800000 */
[----:B------:R-:W-:Y:S01]  /*3e90*/  LOP3.LUT R0, R20, 0x3, RZ, 0xc0, !PT ;  /* 0x0000000314007812 */ /* 0x000fe200078ec0ff */
[----:B------:R-:W1:Y:S01]  /*3ea0*/  LDCU.64 UR28, c[0x0][0x860] ;  /* 0x00010c00ff1c77ac */ /* 0x000e620008000a00 */
[----:B------:R-:W-:Y:S02]  /*3eb0*/  IMAD.X R18, RZ, RZ, R19, P1 ;  /* 0x000000ffff127224 */ /* 0x000fe400008e0613 */
        /* <DEDUP_REMOVED lines=17> */
[----:B-12---:R-:W-:Y:S05]  /*3fd0*/  @!P0 BRA `(.L_x_1067) ;  /* 0x00000004004c8947 */ /* 0x006fea0003800000 */
[----:B------:R-:W1:Y:S01]  /*3fe0*/  LDC.64 R16, c[0x0][0x868] ;  /* 0x00021a00ff107b82 */ /* 0x000e620000000a00 */
[----:B------:R-:W-:Y:S01]  /*3ff0*/  IADD3 R19, PT, PT, R20, 0x1, RZ ;  /* 0x0000000114137810 */ /* 0x000fe20007ffe0ff */
[----:B------:R-:W-:Y:S01]  /*4000*/  IMAD.MOV.U32 R22, RZ, RZ, RZ ;  /* 0x000000ffff167224 */ /* 0x000fe200078e00ff */
[----:B------:R-:W-:Y:S02]  /*4010*/  MOV R21, RZ ;  /* 0x000000ff00157202 */ /* 0x000fe40000000f00 */
[----:B------:R-:W-:-:S07]  /*4020*/  LOP3.LUT R19, R19, 0x3, RZ, 0xc0, !PT ;  /* 0x0000000313137812 */ /* 0x000fce00078ec0ff */
.L_x_1073:
[----:B----4-:R-:W-:Y:S02]  /*4030*/  IMAD R0, R4, UR6, RZ ;  /* 0x0000000604007c24 */ /* 0x010fe4000f8e02ff */
[----:B------:R-:W-:-:S04]  /*4040*/  IMAD.WIDE.U32 R8, R7, UR6, RZ ;  /* 0x0000000607087c25 */ /* 0x000fc8000f8e00ff */
[----:B------:R-:W-:Y:S01]  /*4050*/  IMAD R3, R7, UR7, R0 ;  /* 0x0000000707037c24 */ /* 0x000fe2000f8e0200 */
[----:B0-----:R-:W-:-:S03]  /*4060*/  LEA R10, P0, R8, UR8, 0x2 ;  /* 0x00000008080a7c11 */ /* 0x001fc6000f8010ff */
[----:B------:R-:W-:-:S05]  /*4070*/  IMAD.IADD R3, R9, 0x1, R3 ;  /* 0x0000000109037824 */ /* 0x000fca00078e0203 */
[----:B------:R-:W-:-:S06]  /*4080*/  LEA.HI.X R11, R8, UR9, R3, 0x2, P0 ;  /* 0x00000009080b7c11 */ /* 0x000fcc00080f1403 */
[----:B------:R-:W3:Y:S01]  /*4090*/  LDG.E R11, desc[UR10][R10.64] ;  /* 0x0000000a0a0b7981 */ /* 0x000ee2000c1e1900 */
[----:B------:R-:W-:Y:S01]  /*40a0*/  IADD3 R22, P0, PT, R22, 0x1, RZ ;  /* 0x0000000116167810 */ /* 0x000fe20007f1e0ff */
[----:B------:R-:W-:Y:S05]  /*40b0*/  YIELD ;  /* 0x0000000000007946 */ /* 0x000fea0003800000 */
[----:B------:R-:W-:Y:S01]  /*40c0*/  IADD3.X R21, PT, PT, RZ, R21, RZ, P0, !PT ;  /* 0x00000015ff157210 */ /* 0x000fe200007fe4ff */
[----:B------:R-:W-:Y:S01]  /*40d0*/  BSSY.RECONVERGENT B1, `(.L_x_1068) ;  /* 0x0000040000017945 */ /* 0x000fe20003800200 */
[----:B------:R-:W-:-:S04]  /*40e0*/  ISETP.NE.U32.AND P0, PT, R22, R19, PT ;  /* 0x000000131600720c */ /* 0x000fc80003f05070 */
[----:B------:R-:W-:Y:S02]  /*40f0*/  ISETP.NE.AND.EX P0, PT, R21, RZ, PT, P0 ;  /* 0x000000ff1500720c */ /* 0x000fe40003f05300 */
[C---:B---3--:R-:W-:Y:S02]  /*4100*/  ISETP.GT.U32.AND P1, PT, R11.reuse, UR12, PT ;  /* 0x0000000c0b007c0c */ /* 0x048fe4000bf24070 */
[----:B------:R-:W-:Y:S02]  /*4110*/  SHF.R.S32.HI R6, RZ, 0x1f, R11 ;  /* 0x0000001fff067819 */ /* 0x000fe4000001140b */
[----:B-1----:R-:W-:Y:S02]  /*4120*/  ISETP.LT.U32.AND P2, PT, R11, R16, PT ;  /* 0x000000100b00720c */ /* 0x002fe40003f41070 */
[----:B------:R-:W-:-:S04]  /*4130*/  ISETP.GT.AND.EX P1, PT, R6, UR13, PT, P1 ;  /* 0x0000000d06007c0c */ /* 0x000fc8000bf24310 */
[----:B------:R-:W-:-:S13]  /*4140*/  ISETP.LT.OR.EX P1, PT, R6, R17, P1, P2 ;  /* 0x000000110600720c */ /* 0x000fda0000f21720 */
[----:B------:R-:W-:Y:S05]  /*4150*/  @P1 BRA `(.L_x_1069) ;  /* 0x0000000000dc1947 */ /* 0x000fea0003800000 */
[----:B------:R-:W-:Y:S01]  /*4160*/  IADD3 R0, P1, PT, R11, -R16, RZ ;  /* 0x800000100b007210 */ /* 0x000fe20007f3e0ff */
[----:B------:R-:W-:Y:S04]  /*4170*/  BSSY.RECONVERGENT B2, `(.L_x_1070) ;  /* 0x0000021000027945 */ /* 0x000fe80003800200 */
[----:B------:R-:W-:Y:S02]  /*4180*/  IMAD.X R3, R6, 0x1, ~R17, P1 ;  /* 0x0000000106037824 */ /* 0x000fe400008e0e11 */
[----:B------:R-:W-:-:S04]  /*4190*/  IMAD.WIDE.U32 R10, R0, UR14, RZ ;  /* 0x0000000e000a7c25 */ /* 0x000fc8000f8e00ff */
[----:B------:R-:W-:-:S04]  /*41a0*/  IMAD R3, R3, UR14, RZ ;  /* 0x0000000e03037c24 */ /* 0x000fc8000f8e02ff */
        /* <DEDUP_REMOVED lines=22> */
[----:B------:R-:W-:Y:S01]  /*4310*/  @!P3 LOP3.LUT R0, RZ, UR4, RZ, 0x33, !PT ;  /* 0x00000004ff00bc12 */ /* 0x000fe2000f8e33ff */
[----:B------:R-:W-:Y:S06]  /*4320*/  BRA `(.L_x_1072) ;  /* 0x0000000000147947 */ /* 0x000fec0003800000 */
.L_x_1071:
[----:B------:R-:W-:Y:S01]  /*4330*/  MOV R0, UR4 ;  /* 0x0000000400007c02 */ /* 0x000fe20008000f00 */
[----:B------:R-:W-:Y:S01]  /*4340*/  IMAD.U32 R3, RZ, RZ, UR5 ;  /* 0x00000005ff037e24 */ /* 0x000fe2000f8e00ff */
[----:B------:R-:W-:-:S07]  /*4350*/  MOV R6, 0x4370 ;  /* 0x0000437000067802 */ /* 0x000fce0000000f00 */
[----:B------:R-:W-:Y:S05]  /*4360*/  CALL.REL.NOINC `($__internal_26_$__cuda_sm20_div_s64) ;  /* 0x0000001400187944 */ /* 0x000fea0003c00000 */
[----:B------:R-:W-:-:S07]  /*4370*/  MOV R0, R8 ;  /* 0x0000000800007202 */ /* 0x000fce0000000f00 */
.L_x_1072:
[----:B------:R-:W-:Y:S05]  /*4380*/  BSYNC.RECONVERGENT B2 ;  /* 0x0000000000027941 */ /* 0x000fea0003800200 */
.L_x_1070:
[----:B------:R-:W-:Y:S02]  /*4390*/  IMAD R6, R4, UR20, RZ ;  /* 0x0000001404067c24 */ /* 0x000fe4000f8e02ff */
[----:B------:R-:W-:-:S04]  /*43a0*/  IMAD.WIDE.U32 R8, R7, UR20, RZ ;  /* 0x0000001407087c25 */ /* 0x000fc8000f8e00ff */
[----:B------:R-:W-:Y:S01]  /*43b0*/  IMAD R3, R7, UR21, R6 ;  /* 0x0000001507037c24 */ /* 0x000fe2000f8e0206 */
[----:B------:R-:W-:-:S03]  /*43c0*/  LEA R10, P1, R8, UR22, 0x2 ;  /* 0x00000016080a7c11 */ /* 0x000fc6000f8210ff */
[----:B------:R-:W-:-:S05]  /*43d0*/  IMAD.IADD R3, R9, 0x1, R3 ;  /* 0x0000000109037824 */ /* 0x000fca00078e0203 */
[----:B------:R-:W-:-:S06]  /*43e0*/  LEA.HI.X R11, R8, UR23, R3, 0x2, P1 ;  /* 0x00000017080b7c11 */ /* 0x000fcc00088f1403 */
[----:B------:R-:W2:Y:S01]  /*43f0*/  LDG.E R11, desc[UR10][R10.64] ;  /* 0x0000000a0a0b7981 */ /* 0x000ea2000c1e1900 */
[----:B------:R-:W-:Y:S02]  /*4400*/  ISETP.NE.U32.AND P1, PT, R0, UR14, PT ;  /* 0x0000000e00007c0c */ /* 0x000fe4000bf25070 */
[----:B------:R-:W-:-:S04]  /*4410*/  SHF.R.S32.HI R3, RZ, 0x1f, R0 ;  /* 0x0000001fff037819 */ /* 0x000fc80000011400 */
[----:B------:R-:W-:-:S04]  /*4420*/  ISETP.NE.AND.EX P1, PT, R3, UR15, PT, P1 ;  /* 0x0000000f03007c0c */ /* 0x000fc8000bf25310 */
[----:B------:R-:W-:-:S04]  /*4430*/  SEL R5, RZ, 0xffffffff, P1 ;  /* 0xffffffffff057807 */ /* 0x000fc80000800000 */
[----:B------:R-:W-:-:S04]  /*4440*/  IADD3 R0, P1, PT, R0, R5, RZ ;  /* 0x0000000500007210 */ /* 0x000fc80007f3e0ff */
[----:B------:R-:W-:Y:S01]  /*4450*/  IADD3.X R3, PT, PT, R3, R5, RZ, P1, !PT ;  /* 0x0000000503037210 */ /* 0x000fe20000ffe4ff */
[----:B------:R-:W-:-:S04]  /*4460*/  IMAD.WIDE.U32 R8, R0, UR16, RZ ;  /* 0x0000001000087c25 */ /* 0x000fc8000f8e00ff */
[----:B------:R-:W-:Y:S01]  /*4470*/  IMAD R3, R3, UR16, RZ ;  /* 0x0000001003037c24 */ /* 0x000fe2000f8e02ff */
[----:B------:R-:W-:-:S03]  /*4480*/  LEA R12, P1, R8, UR18, 0x2 ;  /* 0x00000012080c7c11 */ /* 0x000fc6000f8210ff */
[----:B------:R-:W-:-:S04]  /*4490*/  IMAD R3, R0, UR17, R3 ;  /* 0x0000001100037c24 */ /* 0x000fc8000f8e0203 */
[----:B------:R-:W-:-:S05]  /*44a0*/  IMAD.IADD R3, R9, 0x1, R3 ;  /* 0x0000000109037824 */ /* 0x000fca00078e0203 */
[----:B------:R-:W-:-:S05]  /*44b0*/  LEA.HI.X R13, R8, UR19, R3, 0x2, P1 ;  /* 0x00000013080d7c11 */ /* 0x000fca00088f1403 */
[----:B--2---:R0:W-:Y:S02]  /*44c0*/  REDG.E.ADD.STRONG.GPU desc[UR10][R12.64], R11 ;  /* 0x0000000b0c00798e */ /* 0x0041e4000c12e10a */
.L_x_1069:
[----:B------:R-:W-:Y:S05]  /*44d0*/  BSYNC.RECONVERGENT B1 ;  /* 0x0000000000017941 */ /* 0x000fea0003800200 */
.L_x_1068:
[----:B------:R-:W-:-:S04]  /*44e0*/  IADD3 R7, P1, PT, R2, R7, RZ ;  /* 0x0000000702077210 */ /* 0x000fc80007f3e0ff */
[----:B------:R-:W-:Y:S01]  /*44f0*/  IADD3.X R4, PT, PT, RZ, R4, RZ, P1, !PT ;  /* 0x00000004ff047210 */ /* 0x000fe20000ffe4ff */
[----:B------:R-:W-:Y:S08]  /*4500*/  @P0 BRA `(.L_x_1073) ;  /* 0xfffffff800c80947 */ /* 0x000ff0000383ffff */
.L_x_1067:
[----:B0--34-:R-:W-:Y:S05]  /*4510*/  BSYNC B0 ;  /* 0x0000000000007941 */ /* 0x019fea0003800000 */
.L_x_1066:
[----:B------:R-:W0:Y:S01]  /*4520*/  LDC.64 R16, c[0x0][0x868] ;  /* 0x00021a00ff107b82 */ /* 0x000e220000000a00 */
[----:B------:R-:W-:-:S04]  /*4530*/  ISETP.GE.U32.AND P0, PT, R20, 0x3, PT ;  /* 0x000000031400780c */ /* 0x000fc80003f06070 */
[----:B------:R-:W-:-:S13]  /*4540*/  ISETP.GE.U32.AND.EX P0, PT, R18, RZ, PT, P0 ;  /* 0x000000ff1200720c */ /* 0x000fda0003f06100 */
[----:B------:R-:W-:Y:S05]  /*4550*/  @!P0 EXIT ;  /* 0x000000000000894d */ /* 0x000fea0003800000 */
[----:B------:R-:W-:Y:S01]  /*4560*/  BSSY B0, `(.L_x_1074) ;  /* 0x0000125000007945 */ /* 0x000fe20003800000 */
.L_x_1095:
[----:B------:R-:W-:Y:S02]  /*4570*/  IMAD R0, R4, UR24, RZ ;  /* 0x0000001804007c24 */ /* 0x000fe4000f8e02ff */
[----:B------:R-:W-:-:S04]  /*4580*/  IMAD.WIDE.U32 R8, R7, UR24, RZ ;  /* 0x0000001807087c25 */ /* 0x000fc8000f8e00ff */
[----:B------:R-:W-:Y:S01]  /*4590*/  IMAD R3, R7, UR25, R0 ;  /* 0x0000001907037c24 */ /* 0x000fe2000f8e0200 */
[----:B------:R-:W-:-:S03]  /*45a0*/  LEA R10, P0, R8, UR26, 0x2 ;  /* 0x0000001a080a7c11 */ /* 0x000fc6000f8010ff */
[----:B------:R-:W-:-:S05]  /*45b0*/  IMAD.IADD R3, R9, 0x1, R3 ;  /* 0x0000000109037824 */ /* 0x000fca00078e0203 */
[----:B0-----:R-:W-:-:S06]  /*45c0*/  LEA.HI.X R11, R8, UR27, R3, 0x2, P0 ;  /* 0x0000001b080b7c11 */ /* 0x001fcc00080f1403 */
        /* <DEDUP_REMOVED lines=38> */
.L_x_1078:
[----:B------:R-:W-:Y:S01]  /*4830*/  IMAD.U32 R0, RZ, RZ, UR4 ;  /* 0x00000004ff007e24 */ /* 0x000fe2000f8e00ff */
[----:B------:R-:W-:Y:S02]  /*4840*/  MOV R3, UR5 ;  /* 0x0000000500037c02 */ /* 0x000fe40008000f00 */
[----:B------:R-:W-:-:S07]  /*4850*/  MOV R6, 0x4870 ;  /* 0x0000487000067802 */ /* 0x000fce0000000f00 */
[----:B------:R-:W-:Y:S05]  /*4860*/  CALL.REL.NOINC `($__internal_26_$__cuda_sm20_div_s64) ;  /* 0x0000000c00d87944 */ /* 0x000fea0003c00000 */
[----:B------:R-:W-:-:S07]  /*4870*/  IMAD.MOV.U32 R0, RZ, RZ, R8 ;  /* 0x000000ffff007224 */ /* 0x000fce00078e0008 */
.L_x_1079:
[----:B------:R-:W-:Y:S05]  /*4880*/  BSYNC.RECONVERGENT B2 ;  /* 0x0000000000027941 */ /* 0x000fea0003800200 */
.L_x_1077:
[----:B------:R-:W-:Y:S02]  /*4890*/  IMAD R6, R4, UR34, RZ ;  /* 0x0000002204067c24 */ /* 0x000fe4000f8e02ff */
[----:B------:R-:W-:-:S04]  /*48a0*/  IMAD.WIDE.U32 R8, R7, UR34, RZ ;  /* 0x0000002207087c25 */ /* 0x000fc8000f8e00ff */
[----:B------:R-:W-:Y:S01]  /*48b0*/  IMAD R3, R7, UR35, R6 ;  /* 0x0000002307037c24 */ /* 0x000fe2000f8e0206 */
[----:B------:R-:W-:-:S04]  /*48c0*/  LEA R10, P0, R8, UR36, 0x2 ;  /* 0x00000024080a7c11 */ /* 0x000fc8000f8010ff */
[----:B------:R-:W-:-:S04]  /*48d0*/  IADD3 R3, PT, PT, R9, R3, RZ ;  /* 0x0000000309037210 */ /* 0x000fc80007ffe0ff */
[----:B------:R-:W-:-:S06]  /*48e0*/  LEA.HI.X R11, R8, UR37, R3, 0x2, P0 ;  /* 0x00000025080b7c11 */ /* 0x000fcc00080f1403 */
[----:B------:R-:W2:Y:S01]  /*48f0*/  LDG.E R11, desc[UR10][R10.64] ;  /* 0x0000000a0a0b7981 */ /* 0x000ea2000c1e1900 */
[----:B------:R-:W-:Y:S02]  /*4900*/  ISETP.NE.U32.AND P0, PT, R0, UR28, PT ;  /* 0x0000001c00007c0c */ /* 0x000fe4000bf05070 */
[----:B------:R-:W-:-:S04]  /*4910*/  SHF.R.S32.HI R3, RZ, 0x1f, R0 ;  /* 0x0000001fff037819 */ /* 0x000fc80000011400 */
[----:B------:R-:W-:-:S04]  /*4920*/  ISETP.NE.AND.EX P0, PT, R3, UR29, PT, P0 ;  /* 0x0000001d03007c0c */ /* 0x000fc8000bf05300 */
[----:B------:R-:W-:-:S04]  /*4930*/  SEL R5, RZ, 0xffffffff, P0 ;  /* 0xffffffffff057807 */ /* 0x000fc80000000000 */
[----:B------:R-:W-:-:S05]  /*4940*/  IADD3 R0, P0, PT, R0, R5, RZ ;  /* 0x0000000500007210 */ /* 0x000fca0007f1e0ff */
[----:B------:R-:W-:Y:S02]  /*4950*/  IMAD.X R3, R3, 0x1, R5, P0 ;  /* 0x0000000103037824 */ /* 0x000fe400000e0605 */
[----:B------:R-:W-:-:S04]  /*4960*/  IMAD.WIDE.U32 R8, R0, UR30, RZ ;  /* 0x0000001e00087c25 */ /* 0x000fc8000f8e00ff */
[----:B------:R-:W-:Y:S01]  /*4970*/  IMAD R3, R3, UR30, RZ ;  /* 0x0000001e03037c24 */ /* 0x000fe2000f8e02ff */
[----:B------:R-:W-:-:S03]  /*4980*/  LEA R12, P0, R8, UR32, 0x2 ;  /* 0x00000020080c7c11 */ /* 0x000fc6000f8010ff */
[----:B------:R-:W-:-:S05]  /*4990*/  IMAD R3, R0, UR31, R3 ;  /* 0x0000001f00037c24 */ /* 0x000fca000f8e0203 */
[----:B------:R-:W-:-:S04]  /*49a0*/  IADD3 R3, PT, PT, R9, R3, RZ ;  /* 0x0000000309037210 */ /* 0x000fc80007ffe0ff */
[----:B------:R-:W-:-:S05]  /*49b0*/  LEA.HI.X R13, R8, UR33, R3, 0x2, P0 ;  /* 0x00000021080d7c11 */ /* 0x000fca00080f1403 */
[----:B--2---:R0:W-:Y:S02]  /*49c0*/  REDG.E.ADD.STRONG.GPU desc[UR10][R12.64], R11 ;  /* 0x0000000b0c00798e */ /* 0x0041e4000c12e10a */
.L_x_1076:
[----:B------:R-:W-:Y:S05]  /*49d0*/  BSYNC.RECONVERGENT B1 ;  /* 0x0000000000017941 */ /* 0x000fea0003800200 */
.L_x_1075:
[----:B------:R-:W-:-:S05]  /*49e0*/  IADD3 R7, P0, PT, R2, R7, RZ ;  /* 0x0000000702077210 */ /* 0x000fca0007f1e0ff */
[----:B------:R-:W-:Y:S02]  /*49f0*/  IMAD.X R4, RZ, RZ, R4, P0 ;  /* 0x000000ffff047224 */ /* 0x000fe400000e0604 */
[----:B------:R-:W-:-:S04]  /*4a00*/  IMAD.WIDE.U32 R8, R7, UR24, RZ ;  /* 0x0000001807087c25 */ /* 0x000fc8000f8e00ff */
[----:B------:R-:W-:Y:S01]  /*4a10*/  IMAD R0, R4, UR24, RZ ;  /* 0x0000001804007c24 */ /* 0x000fe2000f8e02ff */
[----:B------:R-:W-:-:S03]  /*4a20*/  LEA R10, P0, R8, UR26, 0x2 ;  /* 0x0000001a080a7c11 */ /* 0x000fc6000f8010ff */
[----:B------:R-:W-:-:S05]  /*4a30*/  IMAD R3, R7, UR25, R0 ;  /* 0x0000001907037c24 */ /* 0x000fca000f8e0200 */
[----:B------:R-:W-:-:S04]  /*4a40*/  IADD3 R3, PT, PT, R9, R3, RZ ;  /* 0x0000000309037210 */ /* 0x000fc80007ffe0ff */
[----:B0-----:R-:W-:-:S06]  /*4a50*/  LEA.HI.X R11, R8, UR27, R3, 0x2, P0 ;  /* 0x0000001b080b7c11 */ /* 0x001fcc00080f1403 */
        /* <DEDUP_REMOVED lines=37> */
.L_x_1083:
[----:B------:R-:W-:Y:S01]  /*4cb0*/  MOV R0, UR4 ;  /* 0x0000000400007c02 */ /* 0x000fe20008000f00 */
[----:B------:R-:W-:Y:S01]  /*4cc0*/  IMAD.U32 R3, RZ, RZ, UR5 ;  /* 0x00000005ff037e24 */ /* 0x000fe2000f8e00ff */
[----:B------:R-:W-:-:S07]  /*4cd0*/  MOV R6, 0x4cf0 ;  /* 0x00004cf000067802 */ /* 0x000fce0000000f00 */
[----:B------:R-:W-:Y:S05]  /*4ce0*/  CALL.REL.NOINC `($__internal_26_$__cuda_sm20_div_s64) ;  /* 0x0000000800b87944 */ /* 0x000fea0003c00000 */
[----:B------:R-:W-:-:S07]  /*4cf0*/  MOV R0, R8 ;  /* 0x0000000800007202 */ /* 0x000fce0000000f00 */
.L_x_1084:
[----:B------:R-:W-:Y:S05]  /*4d00*/  BSYNC.RECONVERGENT B2 ;  /* 0x0000000000027941 */ /* 0x000fea0003800200 */
.L_x_1082:
        /* <DEDUP_REMOVED lines=20> */
.L_x_1081:
[----:B------:R-:W-:Y:S05]  /*4e50*/  BSYNC.RECONVERGENT B1 ;  /* 0x0000000000017941 */ /* 0x000fea0003800200 */
.L_x_1080:
[----:B------:R-:W-:-:S04]  /*4e60*/  IADD3 R7, P0, PT, R2, R7, RZ ;  /* 0x0000000702077210 */ /* 0x000fc80007f1e0ff */
[----:B------:R-:W-:Y:S01]  /*4e70*/  IADD3.X R4, PT, PT, RZ, R4, RZ, P0, !PT ;  /* 0x00000004ff047210 */ /* 0x000fe200007fe4ff */
[----:B------:R-:W-:-:S04]  /*4e80*/  IMAD.WIDE.U32 R8, R7, UR24, RZ ;  /* 0x0000001807087c25 */ /* 0x000fc8000f8e00ff */
[----:B------:R-:W-:Y:S01]  /*4e90*/  IMAD R0, R4, UR24, RZ ;  /* 0x0000001804007c24 */ /* 0x000fe2000f8e02ff */
[----:B------:R-:W-:-:S03]  /*4ea0*/  LEA R10, P0, R8, UR26, 0x2 ;  /* 0x0000001a080a7c11 */ /* 0x000fc6000f8010ff */
[----:B------:R-:W-:-:S04]  /*4eb0*/  IMAD R3, R7, UR25, R0 ;  /* 0x0000001907037c24 */ /* 0x000fc8000f8e0200 */
[----:B------:R-:W-:-:S05]  /*4ec0*/  IMAD.IADD R3, R9, 0x1, R3 ;  /* 0x0000000109037824 */ /* 0x000fca00078e0203 */
        /* <DEDUP_REMOVED lines=38> */
.L_x_1088:
[----:B------:R-:W-:Y:S01]  /*5130*/  IMAD.U32 R0, RZ, RZ, UR4 ;  /* 0x00000004ff007e24 */ /* 0x000fe2000f8e00ff */
[----:B------:R-:W-:Y:S02]  /*5140*/  MOV R3, UR5 ;  /* 0x0000000500037c02 */ /* 0x000fe40008000f00 */
[----:B------:R-:W-:-:S07]  /*5150*/  MOV R6, 0x5170 ;  /* 0x0000517000067802 */ /* 0x000fce0000000f00 */
[----:B------:R-:W-:Y:S05]  /*5160*/  CALL.REL.NOINC `($__internal_26_$__cuda_sm20_div_s64) ;  /* 0x0000000400987944 */ /* 0x000fea0003c00000 */
[----:B------:R-:W-:-:S07]  /*5170*/  IMAD.MOV.U32 R0, RZ, RZ, R8 ;  /* 0x000000ffff007224 */ /* 0x000fce00078e0008 */
.L_x_1089:
[----:B------:R-:W-:Y:S05]  /*5180*/  BSYNC.RECONVERGENT B2 ;  /* 0x0000000000027941 */ /* 0x000fea0003800200 */
.L_x_1087:
        /* <DEDUP_REMOVED lines=20> */
.L_x_1086:
[----:B------:R-:W-:Y:S05]  /*52d0*/  BSYNC.RECONVERGENT B1 ;  /* 0x0000000000017941 */ /* 0x000fea0003800200 */
.L_x_1085:
        /* <DEDUP_REMOVED lines=45> */
.L_x_1093:
[----:B------:R-:W-:Y:S01]  /*55b0*/  MOV R0, UR4 ;  /* 0x0000000400007c02 */ /* 0x000fe20008000f00 */
[----:B------:R-:W-:Y:S01]  /*55c0*/  IMAD.U32 R3, RZ, RZ, UR5 ;  /* 0x00000005ff037e24 */ /* 0x000fe2000f8e00ff */
[----:B------:R-:W-:-:S07]  /*55d0*/  MOV R6, 0x55f0 ;  /* 0x000055f000067802 */ /* 0x000fce0000000f00 */
[----:B------:R-:W-:Y:S05]  /*55e0*/  CALL.REL.NOINC `($__internal_26_$__cuda_sm20_div_s64) ;  /* 0x0000000000787944 */ /* 0x000fea0003c00000 */
[----:B------:R-:W-:-:S07]  /*55f0*/  MOV R0, R8 ;  /* 0x0000000800007202 */ /* 0x000fce0000000f00 */
.L_x_1094:
[----:B------:R-:W-:Y:S05]  /*5600*/  BSYNC.RECONVERGENT B2 ;  /* 0x0000000000027941 */ /* 0x000fea0003800200 */
.L_x_1092:
        /* <DEDUP_REMOVED lines=20> */
.L_x_1091:
[----:B------:R-:W-:Y:S05]  /*5750*/  BSYNC.RECONVERGENT B1 ;  /* 0x0000000000017941 */ /* 0x000fea0003800200 */
.L_x_1090:
[----:B------:R-:W-:-:S04]  /*5760*/  IADD3 R7, P0, PT, R2, R7, RZ ;  /* 0x0000000702077210 */ /* 0x000fc80007f1e0ff */
[----:B------:R-:W-:Y:S02]  /*5770*/  IADD3.X R4, PT, PT, RZ, R4, RZ, P0, !PT ;  /* 0x00000004ff047210 */ /* 0x000fe400007fe4ff */
[----:B------:R-:W-:-:S04]  /*5780*/  ISETP.GE.U32.AND P0, PT, R7, UR40, PT ;  /* 0x0000002807007c0c */ /* 0x000fc8000bf06070 */
[----:B------:R-:W-:-:S13]  /*5790*/  ISETP.GE.AND.EX P0, PT, R4, UR41, PT, P0 ;  /* 0x0000002904007c0c */ /* 0x000fda000bf06300 */
[----:B------:R-:W-:Y:S05]  /*57a0*/  @!P0 BRA `(.L_x_1095) ;  /* 0xffffffec00708947 */ /* 0x000fea000383ffff */
[----:B------:R-:W-:Y:S05]  /*57b0*/  BSYNC B0 ;  /* 0x0000000000007941 */ /* 0x000fea0003800000 */
.L_x_1074:
[----:B------:R-:W-:Y:S05]  /*57c0*/  EXIT ;  /* 0x000000000000794d */ /* 0x000fea0003800000 */
        .weak           $__internal_26_$__cuda_sm20_div_s64
        .type           $__internal_26_$__cuda_sm20_div_s64,@function
        .size           $__internal_26_$__cuda_sm20_div_s64,($__internal_27_$__cuda_sm20_div_u64 - $__internal_26_$__cuda_sm20_div_s64)
$__internal_26_$__cuda_sm20_div_s64:
        /* <DEDUP_REMOVED lines=25> */
[C---:B------:R-:W-:Y:S01]  /*5960*/  IMAD R11, R13.reuse, R15, R33 ;  /* 0x0000000f0d0b7224 */ /* 0x040fe200078e0221 */
[----:B------:R-:W-:Y:S01]  /*5970*/  IADD3 R9, P1, PT, RZ, -R32, RZ ;  /* 0x80000020ff097210 */ /* 0x000fe20007f3e0ff */
[----:B------:R-:W-:Y:S02]  /*5980*/  IMAD.MOV.U32 R33, RZ, RZ, RZ ;  /* 0x000000ffff217224 */ /* 0x000fe400078e00ff */
[----:B------:R-:W-:Y:S02]  /*5990*/  IMAD R11, R8, R14, R11 ;  /* 0x0000000e080b7224 */ /* 0x000fe400078e020b */
[----:B------:R-:W-:-:S03]  /*59a0*/  IMAD.HI.U32 R12, R13, R9, RZ ;  /* 0x000000090d0c7227 */ /* 0x000fc600078e00ff */
[----:B------:R-:W-:-:S05]  /*59b0*/  IADD3.X R11, PT, PT, RZ, ~R11, RZ, P1, !PT ;  /* 0x8000000bff0b7210 */ /* 0x000fca0000ffe4ff */
[----:B------:R-:W-:-:S04]  /*59c0*/  IMAD.WIDE.U32 R12, P1, R13, R11, R12 ;  /* 0x0000000b0d0c7225 */ /* 0x000fc8000782000c */
[----:B------:R-:W-:Y:S01]  /*59d0*/  IMAD.HI.U32 R12, P2, R8, R9, R12 ;  /* 0x00000009080c7227 */ /* 0x000fe2000784000c */
[----:B------:R-:W-:-:S03]  /*59e0*/  IADD3 R13, P5, PT, RZ, -R10, RZ ;  /* 0x8000000aff0d7210 */ /* 0x000fc60007fbe0ff */
[CC--:B------:R-:W-:Y:S01]  /*59f0*/  IMAD R9, R8.reuse, R11.reuse, RZ ;  /* 0x0000000b08097224 */ /* 0x0c0fe200078e02ff */
[----:B------:R-:W-:Y:S01]  /*5a00*/  SEL R10, R13, R10, !P4 ;  /* 0x0000000a0d0a7207 */ /* 0x000fe20006000000 */
[----:B------:R-:W-:-:S03]  /*5a10*/  IMAD.HI.U32 R11, R8, R11, RZ ;  /* 0x0000000b080b7227 */ /* 0x000fc600078e00ff */
[----:B------:R-:W-:Y:S01]  /*5a20*/  IADD3 R9, P3, PT, R9, R12, RZ ;  /* 0x0000000c09097210 */ /* 0x000fe20007f7e0ff */
[----:B------:R-:W-:Y:S01]  /*5a30*/  IMAD.X R12, RZ, RZ, ~R5, P5 ;  /* 0x000000ffff0c7224 */ /* 0x000fe200028e0e05 */
[----:B------:R-:W-:-:S03]  /*5a40*/  IADD3.X R11, PT, PT, R11, R8, RZ, P1, !PT ;  /* 0x000000080b0b7210 */ /* 0x000fc60000ffe4ff */
[----:B------:R-:W-:Y:S01]  /*5a50*/  IMAD.HI.U32 R32, R9, R10, RZ ;  /* 0x0000000a09207227 */ /* 0x000fe200078e00ff */
[----:B------:R-:W-:Y:S02]  /*5a60*/  SEL R12, R12, R5, !P4 ;  /* 0x000000050c0c7207 */ /* 0x000fe40006000000 */
[----:B------:R-:W-:-:S03]  /*5a70*/  IADD3.X R11, PT, PT, RZ, RZ, R11, P3, P2 ;  /* 0x000000ffff0b7210 */ /* 0x000fc60001fe440b */
[----:B------:R-:W-:-:S04]  /*5a80*/  IMAD.WIDE.U32 R8, R9, R12, R32 ;  /* 0x0000000c09087225 */ /* 0x000fc800078e0020 */
[----:B------:R-:W-:-:S04]  /*5a90*/  IMAD.HI.U32 R8, P1, R11, R10, R8 ;  /* 0x0000000a0b087227 */ /* 0x000fc80007820008 */
[----:B------:R-:W-:-:S05]  /*5aa0*/  IMAD R9, R11, R12, RZ ;  /* 0x0000000c0b097224 */ /* 0x000fca00078e02ff */
[----:B------:R-:W-:Y:S01]  /*5ab0*/  IADD3 R9, P2, PT, R9, R8, RZ ;  /* 0x0000000809097210 */ /* 0x000fe20007f5e0ff */
[----:B------:R-:W-:-:S04]  /*5ac0*/  IMAD.HI.U32 R8, R11, R12, RZ ;  /* 0x0000000c0b087227 */ /* 0x000fc800078e00ff */
[----:B------:R-:W-:Y:S01]  /*5ad0*/  IMAD.WIDE.U32 R32, R9, R14, RZ ;  /* 0x0000000e09207225 */ /* 0x000fe200078e00ff */
[----:B------:R-:W-:-:S03]  /*5ae0*/  IADD3.X R8, PT, PT, R8, RZ, RZ, P1, !PT ;  /* 0x000000ff08087210 */ /* 0x000fc60000ffe4ff */
[----:B------:R-:W-:Y:S01]  /*5af0*/  IMAD R13, R9, R15, R33 ;  /* 0x0000000f090d7224 */ /* 0x000fe200078e0221 */
[----:B------:R-:W-:Y:S01]  /*5b00*/  IADD3 R11, P1, PT, -R32, R10, RZ ;  /* 0x0000000a200b7210 */ /* 0x000fe20007f3e1ff */
[----:B------:R-:W-:-:S03]  /*5b10*/  IMAD.X R8, RZ, RZ, R8, P2 ;  /* 0x000000ffff087224 */ /* 0x000fc600010e0608 */
[-C--:B------:R-:W-:Y:S01]  /*5b20*/  IADD3 R10, P3, PT, R11, -R14.reuse, RZ ;  /* 0x8000000e0b0a7210 */ /* 0x080fe20007f7e0ff */
[----:B------:R-:W-:-:S05]  /*5b30*/  IMAD R13, R8, R14, R13 ;  /* 0x0000000e080d7224 */ /* 0x000fca00078e020d */
[----:B------:R-:W-:Y:S02]  /*5b40*/  IADD3.X R13, PT, PT, ~R13, R12, RZ, P1, !PT ;  /* 0x0000000c0d0d7210 */ /* 0x000fe40000ffe5ff */
[----:B------:R-:W-:Y:S02]  /*5b50*/  ISETP.GE.U32.AND P1, PT, R11, R14, PT ;  /* 0x0000000e0b00720c */ /* 0x000fe40003f26070 */
[----:B------:R-:W-:Y:S02]  /*5b60*/  IADD3 R12, P4, PT, R9, 0x1, RZ ;  /* 0x00000001090c7810 */ /* 0x000fe40007f9e0ff */
[----:B------:R-:W-:-:S04]  /*5b70*/  ISETP.GE.U32.AND.EX P1, PT, R13, R15, PT, P1 ;  /* 0x0000000f0d00720c */ /* 0x000fc80003f26110 */
[----:B------:R-:W-:Y:S01]  /*5b80*/  SEL R11, R10, R11, P1 ;  /* 0x0000000b0a0b7207 */ /* 0x000fe20000800000 */
[----:B------:R-:W-:Y:S01]  /*5b90*/  IMAD.X R10, R13, 0x1, ~R15, P3 ;  /* 0x000000010d0a7824 */ /* 0x000fe200018e0e0f */
[----:B------:R-:W-:Y:S02]  /*5ba0*/  SEL R12, R12, R9, P1 ;  /* 0x000000090c0c7207 */ /* 0x000fe40000800000 */
[----:B------:R-:W-:Y:S02]  /*5bb0*/  IADD3.X R9, PT, PT, RZ, R8, RZ, P4, !PT ;  /* 0x00000008ff097210 */ /* 0x000fe400027fe4ff */
[----:B------:R-:W-:Y:S02]  /*5bc0*/  ISETP.GE.U32.AND P2, PT, R11, R14, PT ;  /* 0x0000000e0b00720c */ /* 0x000fe40003f46070 */
[----:B------:R-:W-:Y:S02]  /*5bd0*/  SEL R13, R10, R13, P1 ;  /* 0x0000000d0a0d7207 */ /* 0x000fe40000800000 */
[----:B------:R-:W-:-:S02]  /*5be0*/  SEL R9, R9, R8, P1 ;  /* 0x0000000809097207 */ /* 0x000fc40000800000 */
[----:B------:R-:W-:Y:S02]  /*5bf0*/  IADD3 R11, P3, PT, R12, 0x1, RZ ;  /* 0x000000010c0b7810 */ /* 0x000fe40007f7e0ff */
[----:B------:R-:W-:Y:S02]  /*5c00*/  ISETP.GE.U32.AND.EX P1, PT, R13, R15, PT, P2 ;  /* 0x0000000f0d00720c */ /* 0x000fe40003f26120 */
[----:B------:R-:W-:Y:S01]  /*5c10*/  LOP3.LUT R10, R3, R5, RZ, 0x3c, !PT ;  /* 0x00000005030a7212 */ /* 0x000fe200078e3cff */
[----:B------:R-:W-:Y:S01]  /*5c20*/  IMAD.X R8, RZ, RZ, R9, P3 ;  /* 0x000000ffff087224 */ /* 0x000fe200018e0609 */
[----:B------:R-:W-:Y:S02]  /*5c30*/  SEL R11, R11, R12, P1 ;  /* 0x0000000c0b0b7207 */ /* 0x000fe40000800000 */
[----:B------:R-:W-:Y:S01]  /*5c40*/  ISETP.GE.AND P2, PT, R10, RZ, PT ;  /* 0x000000ff0a00720c */ /* 0x000fe20003f46270 */
[----:B------:R-:W-:Y:S01]  /*5c50*/  IMAD.MOV.U32 R10, RZ, RZ, R6 ;  /* 0x000000ffff0a7224 */ /* 0x000fe200078e0006 */
[----:B------:R-:W-:-:S02]  /*5c60*/  SEL R9, R8, R9, P1 ;  /* 0x0000000908097207 */ /* 0x000fc40000800000 */
[-C--:B------:R-:W-:Y:S02]  /*5c70*/  IADD3 R8, P3, PT, RZ, -R11.reuse, RZ ;  /* 0x8000000bff087210 */ /* 0x080fe40007f7e0ff */
[----:B------:R-:W-:Y:S02]  /*5c80*/  ISETP.NE.U32.AND P1, PT, R0, RZ, PT ;  /* 0x000000ff0000720c */ /* 0x000fe40003f25070 */
[----:B------:R-:W-:Y:S01]  /*5c90*/  SEL R8, R8, R11, !P2 ;  /* 0x0000000b08087207 */ /* 0x000fe20005000000 */
[----:B------:R-:W-:Y:S01]  /*5ca0*/  HFMA2 R11, -RZ, RZ, 0, 0 ;  /* 0x00000000ff0b7431 */ /* 0x000fe200000001ff */
[-C--:B------:R-:W-:Y:S02]  /*5cb0*/  IADD3.X R0, PT, PT, RZ, ~R9.reuse, RZ, P3, !PT ;  /* 0x80000009ff007210 */ /* 0x080fe40001ffe4ff */
[----:B------:R-:W-:Y:S02]  /*5cc0*/  ISETP.NE.AND.EX P1, PT, R3, RZ, PT, P1 ;  /* 0x000000ff0300720c */ /* 0x000fe40003f25310 */
[----:B------:R-:W-:-:S02]  /*5cd0*/  SEL R0, R0, R9, !P2 ;  /* 0x0000000900007207 */ /* 0x000fc40005000000 */
[----:B------:R-:W-:Y:S02]  /*5ce0*/  SEL R8, R8, 0xffffffff, P1 ;  /* 0xffffffff08087807 */ /* 0x000fe40000800000 */
[----:B------:R-:W-:Y:S01]  /*5cf0*/  SEL R9, R0, 0xffffffff, P1 ;  /* 0xffffffff00097807 */ /* 0x000fe20000800000 */
[----:B------:R-:W-:Y:S06]  /*5d00*/  RET.REL.NODEC R10 `(_ZN2at4cuda17kernelHistogram1DIiilLi1ELi2ELin1ELNS0_23CUDAHistogramMemoryTypeE1EZNS0_21CUDA_tensor_histogramIiiLb0EEEbNS_6TensorES4_S4_lNS_14AccumulateTypeIT0_Lb1EE4typeES8_NS0_13TensorArgTypeES9_S9_EUllE_EEvNS0_6detail10TensorInfoIT_T1_EESF_NSC_IKS6_SE_EElS8_S8_SE_T6_) ;  /* 0xffffffa00abc7950 */ /* 0x000fec0003c3ffff */
        .weak           $__internal_27_$__cuda_sm20_div_u64
        .type           $__internal_27_$__cuda_sm20_div_u64,@function
        .size           $__internal_27_$__cuda_sm20_div_u64,(.L_x_6403 - $__internal_27_$__cuda_sm20_div_u64)
$__internal_27_$__cuda_sm20_div_u64:
        /* <DEDUP_REMOVED lines=21> */
[----:B------:R-:W-:-:S04]  /*5e60*/  IMAD R8, R13, R2, R9 ;  /* 0x000000020d087224 */ /* 0x000fc800078e0209 */
[----:B------:R-:W-:-:S04]  /*5e70*/  IMAD.HI.U32 R10, R11, R15, RZ ;  /* 0x0000000f0b0a7227 */ /* 0x000fc800078e00ff */
[----:B------:R-:W-:-:S04]  /*5e80*/  IMAD.X R8, RZ, RZ, ~R8, P0 ;  /* 0x000000ffff087224 */ /* 0x000fc800000e0e08 */
[----:B------:R-:W-:-:S04]  /*5e90*/  IMAD.WIDE.U32 R10, P0, R11, R8, R10 ;  /* 0x000000080b0a7225 */ /* 0x000fc8000780000a */
[C---:B------:R-:W-:Y:S02]  /*5ea0*/  IMAD R9, R13.reuse, R8, RZ ;  /* 0x000000080d097224 */ /* 0x040fe400078e02ff */
[----:B------:R-:W-:-:S04]  /*5eb0*/  IMAD.HI.U32 R6, P1, R13, R15, R10 ;  /* 0x0000000f0d067227 */ /* 0x000fc8000782000a */
[----:B------:R-:W-:Y:S01]  /*5ec0*/  IMAD.HI.U32 R8, R13, R8, RZ ;  /* 0x000000080d087227 */ /* 0x000fe200078e00ff */
[----:B------:R-:W-:-:S03]  /*5ed0*/  IADD3 R6, P2, PT, R9, R6, RZ ;  /* 0x0000000609067210 */ /* 0x000fc60007f5e0ff */
[----:B------:R-:W-:Y:S01]  /*5ee0*/  IMAD.MOV.U32 R9, RZ, RZ, RZ ;  /* 0x000000ffff097224 */ /* 0x000fe200078e00ff */
        /* <DEDUP_REMOVED lines=10> */
[----:B------:R-:W-:-:S04]  /*5f90*/  IMAD.X R13, RZ, RZ, R6, P1 ;  /* 0x000000ffff0d7224 */ /* 0x000fc800008e0606 */
[----:B------:R-:W-:Y:S01]  /*5fa0*/  IMAD R6, R13, R2, R9 ;  /* 0x000000020d067224 */ /* 0x000fe200078e0209 */
[----:B------:R-:W-:-:S04]  /*5fb0*/  IADD3 R9, P0, PT, -R8, R3, RZ ;  /* 0x0000000308097210 */ /* 0x000fc80007f1e1ff */
[----:B------:R-:W-:Y:S02]  /*5fc0*/  IADD3.X R10, PT, PT, ~R6, R5, RZ, P0, !PT ;  /* 0x00000005060a7210 */ /* 0x000fe400007fe5ff */
[----:B------:R-:W-:Y:S02]  /*5fd0*/  ISETP.GE.U32.AND P0, PT, R9, R2, PT ;  /* 0x000000020900720c */ /* 0x000fe40003f06070 */
[----:B------:R-:W-:Y:S02]  /*5fe0*/  IADD3 R6, P2, PT, R11, 0x1, RZ ;  /* 0x000000010b067810 */ /* 0x000fe40007f5e0ff */
[----:B------:R-:W-:Y:S02]  /*5ff0*/  IADD3 R3, P1, PT, -R2, R9, RZ ;  /* 0x0000000902037210 */ /* 0x000fe40007f3e1ff */
[C---:B------:R-:W-:Y:S01]  /*6000*/  ISETP.GE.U32.AND.EX P0, PT, R10.reuse, RZ, PT, P0 ;  /* 0x000000ff0a00720c */ /* 0x040fe20003f06100 */
[----:B------:R-:W-:Y:S01]  /*6010*/  IMAD.X R8, RZ, RZ, R13, P2 ;  /* 0x000000ffff087224 */ /* 0x000fe200010e060d */
[----:B------:R-:W-:-:S02]  /*6020*/  IADD3.X R5, PT, PT, R10, -0x1, RZ, P1, !PT ;  /* 0xffffffff0a057810 */ /* 0x000fc40000ffe4ff */
[----:B------:R-:W-:Y:S01]  /*6030*/  SEL R3, R3, R9, P0 ;  /* 0x0000000903037207 */ /* 0x000fe20000000000 */
[----:B------:R-:W-:Y:S01]  /*6040*/  HFMA2 R9, -RZ, RZ, 0, 0 ;  /* 0x00000000ff097431 */ /* 0x000fe200000001ff */
[----:B------:R-:W-:Y:S02]  /*6050*/  SEL R11, R6, R11, P0 ;  /* 0x0000000b060b7207 */ /* 0x000fe40000000000 */
[----:B------:R-:W-:Y:S02]  /*6060*/  SEL R5, R5, R10, P0 ;  /* 0x0000000a05057207 */ /* 0x000fe40000000000 */
[----:B------:R-:W-:Y:S01]  /*6070*/  SEL R6, R8, R13, P0 ;  /* 0x0000000d08067207 */ /* 0x000fe20000000000 */
[----:B------:R-:W-:Y:S01]  /*6080*/  IMAD.MOV.U32 R8, RZ, RZ, R0 ;  /* 0x000000ffff087224 */ /* 0x000fe200078e0000 */
[----:B------:R-:W-:Y:S02]  /*6090*/  ISETP.GE.U32.AND P0, PT, R3, R2, PT ;  /* 0x000000020300720c */ /* 0x000fe40003f06070 */
[----:B------:R-:W-:-:S02]  /*60a0*/  IADD3 R18, P2, PT, R11, 0x1, RZ ;  /* 0x000000010b127810 */ /* 0x000fc40007f5e0ff */
[----:B------:R-:W-:Y:S02]  /*60b0*/  ISETP.NE.U32.AND P1, PT, R2, RZ, PT ;  /* 0x000000ff0200720c */ /* 0x000fe40003f25070 */
[----:B------:R-:W-:Y:S02]  /*60c0*/  ISETP.GE.U32.AND.EX P0, PT, R5, RZ, PT, P0 ;  /* 0x000000ff0500720c */ /* 0x000fe40003f06100 */
[-C--:B------:R-:W-:Y:S02]  /*60d0*/  IADD3.X R19, PT, PT, RZ, R6.reuse, RZ, P2, !PT ;  /* 0x00000006ff137210 */ /* 0x080fe400017fe4ff */
[----:B------:R-:W-:Y:S02]  /*60e0*/  ISETP.NE.AND.EX P1, PT, RZ, RZ, PT, P1 ;  /* 0x000000ffff00720c */ /* 0x000fe40003f25310 */
[----:B------:R-:W-:Y:S02]  /*60f0*/  SEL R18, R18, R11, P0 ;  /* 0x0000000b12127207 */ /* 0x000fe40000000000 */
[----:B------:R-:W-:-:S02]  /*6100*/  SEL R19, R19, R6, P0 ;  /* 0x0000000613137207 */ /* 0x000fc40000000000 */
[----:B------:R-:W-:Y:S02]  /*6110*/  SEL R18, R18, 0xffffffff, P1 ;  /* 0xffffffff12127807 */ /* 0x000fe40000800000 */
[----:B------:R-:W-:Y:S01]  /*6120*/  SEL R19, R19, 0xffffffff, P1 ;  /* 0xffffffff13137807 */ /* 0x000fe20000800000 */
[----:B------:R-:W-:Y:S06]  /*6130*/  RET.REL.NODEC R8 `(_ZN2at4cuda17kernelHistogram1DIiilLi1ELi2ELin1ELNS0_23CUDAHistogramMemoryTypeE1EZNS0_21CUDA_tensor_histogramIiiLb0EEEbNS_6TensorES4_S4_lNS_14AccumulateTypeIT0_Lb1EE4typeES8_NS0_13TensorArgTypeES9_S9_EUllE_EEvNS0_6detail10TensorInfoIT_T1_EESF_NSC_IKS6_SE_EElS8_S8_SE_T6_) ;  /* 0xffffff9c08b07950 */ /* 0x000fec0003c3ffff */
.L_x_1096:
        /* <DEDUP_REMOVED lines=12> */
.L_x_6403:


//--------------------- .text._ZN2at4cuda17kernelHistogram1DIiilLi1ELi2ELin1ELNS0_23CUDAHistogramMemoryTypeE0EZNS0_21CUDA_tensor_histogramIiiLb0EEEbNS_6TensorES4_S4_lNS_14AccumulateTypeIT0_Lb1EE4typeES8_NS0_13TensorArgTypeES9_S9_EUllE_EEvNS0_6detail10TensorInfoIT_T1_EESF_NSC_IKS6_SE_EElS8_S8_SE_T6_ --------------------------
	.section	.text._ZN2at4cuda17kernelHistogram1DIiilLi1ELi2ELin1ELNS0_23CUDAHistogramMemoryTypeE0EZNS0_21CUDA_tensor_histogramIiiLb0EEEbNS_6TensorES4_S4_lNS_14AccumulateTypeIT0_Lb1EE4typeES8_NS0_13TensorArgTypeES9_S9_EUllE_EEvNS0_6detail10TensorInfoIT_T1_EESF_NSC_IKS6_SE_EElS8_S8_SE_T6_,"ax",@progbits
	.align	128
        .global         _ZN2at4cuda17kernelHistogram1DIiilLi1ELi2ELin1ELNS0_23CUDAHistogramMemoryTypeE0EZNS0_21CUDA_tensor_histogramIiiLb0EEEbNS_6TensorES4_S4_lNS_14AccumulateTypeIT0_Lb1EE4typeES8_NS0_13TensorArgTypeES9_S9_EUllE_EEvNS0_6detail10TensorInfoIT_T1_EESF_NSC_IKS6_SE_EElS8_S8_SE_T6_
        .type           _ZN2at4cuda17kernelHistogram1DIiilLi1ELi2ELin1ELNS0_23CUDAHistogramMemoryTypeE0EZNS0_21CUDA_tensor_histogramIiiLb0EEEbNS_6TensorES4_S4_lNS_14AccumulateTypeIT0_Lb1EE4typeES8_NS0_13TensorArgTypeES9_S9_EUllE_EEvNS0_6detail10TensorInfoIT_T1_EESF_NSC_IKS6_SE_EElS8_S8_SE_T6_,@function
        .size           _ZN2at4cuda17kernelHistogram1DIiilLi1ELi2ELin1ELNS0_23CUDAHistogramMemoryTypeE0EZNS0_21CUDA_tensor_histogramIiiLb0EEEbNS_6TensorES4_S4_lNS_14AccumulateTypeIT0_Lb1EE4typeES8_NS0_13TensorArgTypeES9_S9_EUllE_EEvNS0_6detail10TensorInfoIT_T1_EESF_NSC_IKS6_SE_EElS8_S8_SE_T6_,(.L_x_6405 - _ZN2at4cuda17kernelHistogram1DIiilLi1ELi2ELin1ELNS0_23CUDAHistogramMemoryTypeE0EZNS0_21CUDA_tensor_histogramIiiLb0EEEbNS_6TensorES4_S4_lNS_14AccumulateTypeIT0_Lb1EE4typeES8_NS0_13TensorArgTypeES9_S9_EUllE_EEvNS0_6detail10TensorInfoIT_T1_EESF_NSC_IKS6_SE_EElS8_S8_SE_T6_)
        .other          _ZN2at4cuda17kernelHistogram1DIiilLi1ELi2ELin1ELNS0_23CUDAHistogramMemoryTypeE0EZNS0_21CUDA_tensor_histogramIiiLb0EEEbNS_6TensorES4_S4_lNS_14AccumulateTypeIT0_Lb1EE4typeES8_NS0_13TensorArgTypeES9_S9_EUllE_EEvNS0_6detail10TensorInfoIT_T1_EESF_NSC_IKS6_SE_EElS8_S8_SE_T6_,@"STO_CUDA_ENTRY STV_DEFAULT"
_ZN2at4cuda17kernelHistogram1DIiilLi1ELi2ELin1ELNS0_23CUDAHistogramMemoryTypeE0EZNS0_21CUDA_tensor_histogramIiiLb0EEEbNS_6TensorES4_S4_lNS_14AccumulateTypeIT0_Lb1EE4typeES8_NS0_13TensorArgTypeES9_S9_EUllE_EEvNS0_6detail10TensorInfoIT_T1_EESF_NSC_IKS6_SE_EElS8_S8_SE_T6_:
.text._ZN2at4cuda17kernelHistogram1DIiilLi1ELi2ELin1ELNS0_23CUDAHistogramMemoryTypeE0EZNS0_21CUDA_tensor_histogramIiiLb0EEEbNS_6TensorES4_S4_lNS_14AccumulateTypeIT0_Lb1EE4typeES8_NS0_13TensorArgTypeES9_S9_EUllE_EEvNS0_6detail10TensorInfoIT_T1_EESF_NSC_IKS6_SE_EElS8_S8_SE_T6_:
        /* <DEDUP_REMOVED lines=45> */
.L_x_1100:
[----:B------:R-:W-:Y:S01]  /*02d0*/  IMAD.MOV.U32 R3, RZ, RZ, R8 ;  /* 0x000000ffff037224 */ /* 0x000fe200078e0008 */
[----:B------:R-:W-:-:S07]  /*02e0*/  MOV R8, 0x300 ;  /* 0x0000030000087802 */ /* 0x000fce0000000f00 */
[----:B------:R-:W-:Y:S05]  /*02f0*/  CALL.REL.NOINC `($__internal_29_$__cuda_sm20_div_u64) ;  /* 0x0000006800b47944 */ /* 0x000fea0003c00000 */
[----:B------:R-:W-:Y:S01]  /*0300*/  MOV R4, R0 ;  /* 0x0000000000047202 */ /* 0x000fe20000000f00 */
[----:B------:R-:W-:-:S07]  /*0310*/  IMAD.MOV.U32 R5, RZ, RZ, R3 ;  /* 0x000000ffff057224 */ /* 0x000fce00078e0003 */
.L_x_1101:
[----:B------:R-:W-:Y:S05]  /*0320*/  BSYNC.RECONVERGENT B1 ;  /* 0x0000000000017941 */ /* 0x000fea0003800200 */
.L_x_1099:
[----:B------:R-:W-:Y:S01]  /*0330*/  IADD3 R2, P0, PT, R4, R2, RZ ;  /* 0x0000000204027210 */ /* 0x000fe20007f1e0ff */
[----:B------:R-:W-:Y:S01]  /*0340*/  BSSY.RECONVERGENT B1, `(.L_x_1102) ;  /* 0x000001c000017945 */ /* 0x000fe20003800200 */
[----:B------:R-:W-:Y:S01]  /*0350*/  MOV R6, R30 ;  /* 0x0000001e00067202 */ /* 0x000fe20000000f00 */
[----:B------:R-:W-:Y:S01]  /*0360*/  IMAD.MOV.U32 R8, RZ, RZ, R32 ;  /* 0x000000ffff087224 */ /* 0x000fe200078e0020 */
        /* <DEDUP_REMOVED lines=8> */
[----:B------:R-:W-:Y:S01]  /*03f0*/  MOV R0, 0x400 ;  /* 0x0000040000007802 */ /* 0x000fe20000000f00 */
[----:B------:R-:W-:Y:S02]  /*0400*/  VIADD R2, R2, 0x1 ;  /* 0x0000000102027836 */ /* 0x000fe40000000000 */
[----:B------:R-:W-:Y:S02]  /*0410*/  HFMA2 R4, -RZ, RZ, 0, 0 ;  /* 0x00000000ff047431 */ /* 0x000fe400000001ff */
[----:B------:R-:W-:Y:S01]  /*0420*/  IMAD.MOV.U32 R6, RZ, RZ, R30 ;  /* 0x000000ffff067224 */ /* 0x000fe200078e001e */
[----:B------:R-:W-:Y:S02]  /*0430*/  MOV R8, R32 ;  /* 0x0000002000087202 */ /* 0x000fe40000000f00 */
[----:B------:R-:W-:Y:S02]  /*0440*/  LOP3.LUT R5, R2, 0x3, RZ, 0xc0, !PT ;  /* 0x0000000302057812 */ /* 0x000fe400078ec0ff */
[----:B0-----:R-:W-:Y:S01]  /*0450*/  LEA R0, R3, R0, 0x18 ;  /* 0x0000000003007211 */ /* 0x001fe200078ec0ff */
[----:B------:R-:W-:-:S07]  /*0460*/  IMAD.MOV.U32 R3, RZ, RZ, RZ ;  /* 0x000000ffff037224 */ /* 0x000fce00078e00ff */
.L_x_1104:
[----:B------:R-:W-:Y:S01]  /*0470*/  IMAD R2, R6, 0x4, R0 ;  /* 0x0000000406027824 */ /* 0x000fe200078e0200 */
[----:B------:R-:W-:Y:S02]  /*0480*/  IADD3 R4, P0, PT, R4, 0x1, RZ ;  /* 0x0000000104047810 */ /* 0x000fe40007f1e0ff */
[----:B------:R-:W-:Y:S02]  /*0490*/  IADD3 R6, P2, PT, R9, R6, RZ ;  /* 0x0000000609067210 */ /* 0x000fe40007f5e0ff */
[----:B------:R0:W-:Y:S01]  /*04a0*/  STS [R2], RZ ;  /* 0x000000ff02007388 */ /* 0x0001e20000000800 */
[----:B------:R-:W-:Y:S01]  /*04b0*/  IMAD.X R3, RZ, RZ, R3, P0 ;  /* 0x000000ffff037224 */ /* 0x000fe200000e0603 */
[----:B------:R-:W-:Y:S02]  /*04c0*/  ISETP.NE.U32.AND P0, PT, R4, R5, PT ;  /* 0x000000050400720c */ /* 0x000fe40003f05070 */
[----:B------:R-:W-:Y:S02]  /*04d0*/  IADD3.X R8, PT, PT, RZ, R8, RZ, P2, !PT ;  /* 0x00000008ff087210 */ /* 0x000fe400017fe4ff */
[----:B------:R-:W-:-:S13]  /*04e0*/  ISETP.NE.AND.EX P0, PT, R3, RZ, PT, P0 ;  /* 0x000000ff0300720c */ /* 0x000fda0003f05300 */
[----:B0-----:R-:W-:Y:S05]  /*04f0*/  @P0 BRA `(.L_x_1104) ;  /* 0xfffffffc00dc0947 */ /* 0x001fea000383ffff */
.L_x_1103:
[----:B------:R-:W-:Y:S05]  /*0500*/  BSYNC.RECONVERGENT B1 ;  /* 0x0000000000017941 */ /* 0x000fea0003800200 */
.L_x_1102:
[----:B------:R-:W-:Y:S05]  /*0510*/  @!P1 BRA `(.L_x_1098) ;  /* 0x0000000000409947 */ /* 0x000fea0003800000 */
[----:B------:R-:W0:Y:S01]  /*0520*/  S2R R3, SR_CgaCtaId ;  /* 0x0000000000037919 */ /* 0x000e220000008800 */
[----:B------:R-:W-:-:S04]  /*0530*/  MOV R0, 0x400 ;  /* 0x0000040000007802 */ /* 0x000fc80000000f00 */
[----:B0-----:R-:W-:-:S07]  /*0540*/  LEA R5, R3, R0, 0x18 ;  /* 0x0000000003057211 */ /* 0x001fce00078ec0ff */
.L_x_1105:
[----:B0-----:R-:W-:Y:S01]  /*0550*/  IMAD R4, R6, 0x4, R5 ;  /* 0x0000000406047824 */ /* 0x001fe200078e0205 */
[----:B------:R-:W-:-:S03]  /*0560*/  LEA R6, P0, R9, R6, 0x2 ;  /* 0x0000000609067211 */ /* 0x000fc600078010ff */
[C---:B------:R-:W-:Y:S01]  /*0570*/  IMAD R0, R9.reuse, 0x4, R4 ;  /* 0x0000000409007824 */ /* 0x040fe200078e0204 */
[----:B------:R0:W-:Y:S01]  /*0580*/  STS [R4], RZ ;  /* 0x000000ff04007388 */ /* 0x0001e20000000800 */
[C---:B------:R-:W-:Y:S02]  /*0590*/  LEA.HI.X R8, R9.reuse, R8, RZ, 0x2, P0 ;  /* 0x0000000809087211 */ /* 0x040fe400000f14ff */
[----:B------:R-:W-:Y:S01]  /*05a0*/  ISETP.GE.U32.AND P0, PT, R6, UR8, PT ;  /* 0x0000000806007c0c */ /* 0x000fe2000bf06070 */
[----:B------:R0:W-:Y:S01]  /*05b0*/  STS [R0], RZ ;  /* 0x000000ff00007388 */ /* 0x0001e20000000800 */
[----:B------:R-:W-:Y:S02]  /*05c0*/  LEA R2, R9, R0, 0x2 ;  /* 0x0000000009027211 */ /* 0x000fe400078e10ff */
[----:B------:R-:W-:-:S03]  /*05d0*/  ISETP.GE.AND.EX P0, PT, R8, UR9, PT, P0 ;  /* 0x0000000908007c0c */ /* 0x000fc6000bf06300 */
[----:B------:R-:W-:Y:S01]  /*05e0*/  IMAD R3, R9, 0x4, R2 ;  /* 0x0000000409037824 */ /* 0x000fe200078e0202 */
[----:B------:R0:W-:Y:S04]  /*05f0*/  STS [R2], RZ ;  /* 0x000000ff02007388 */ /* 0x0001e80000000800 */
[----:B------:R0:W-:Y:S05]  /*0600*/  STS [R3], RZ ;  /* 0x000000ff03007388 */ /* 0x0001ea0000000800 */
[----:B------:R-:W-:Y:S05]  /*0610*/  @!P0 BRA `(.L_x_1105) ;  /* 0xfffffffc00cc8947 */ /* 0x000fea000383ffff */
.L_x_1098:
[----:B------:R-:W-:Y:S05]  /*0620*/  BSYNC.RECONVERGENT B0 ;  /* 0x0000000000007941 */ /* 0x000fea0003800200 */
.L_x_1097:
        /* <DEDUP_REMOVED lines=8> */
[----:B------:R-:W0:Y:S01]  /*06b0*/  LDCU.64 UR20, c[0x0][0x950] ;  /* 0x00012a00ff1477ac */ /* 0x000e220008000a00 */
[----:B------:R-:W0:Y:S01]  /*06c0*/  LDCU.64 UR22, c[0x0][0x880] ;  /* 0x00011000ff1677ac */ /* 0x000e220008000a00 */
[----:B-1----:R-:W-:Y:S01]  /*06d0*/  IMAD R23, R29, UR5, R30 ;  /* 0x000000051d177c24 */ /* 0x002fe2000f8e021e */
[----:B------:R-:W-:Y:S04]  /*06e0*/  BAR.SYNC.DEFER_BLOCKING 0x0 ;  /* 0x0000000000007b1d */ /* 0x000fe80000010000 */
[----:B--2---:R-:W-:-:S04]  /*06f0*/  ISETP.GE.U32.AND P0, PT, R23, UR10, PT ;  /* 0x0000000a17007c0c */ /* 0x004fc8000bf06070 */
[----:B------:R-:W-:-:S13]  /*0700*/  ISETP.GE.AND.EX P0, PT, RZ, UR11, PT, P0 ;  /* 0x0000000bff007c0c */ /* 0x000fda000bf06300 */
[----:B0--34-:R-:W-:Y:S05]  /*0710*/  @P0 BRA `(.L_x_1106) ;  /* 0x00000058001c0947 */ /* 0x019fea0003800000 */
[----:B------:R-:W0:Y:S01]  /*0720*/  LDC R35, c[0x0][0x858] ;  /* 0x00021600ff237b82 */ /* 0x000e220000000800 */
[----:B------:R-:W1:Y:S01]  /*0730*/  LDCU.64 UR6, c[0x0][0x870] ;  /* 0x00010e00ff0677ac */ /* 0x000e620008000a00 */
[----:B------:R-:W-:Y:S01]  /*0740*/  IMAD.MOV.U32 R27, RZ, RZ, RZ ;  /* 0x000000ffff1b7224 */ /* 0x000fe200078e00ff */
[----:B------:R-:W2:Y:S05]  /*0750*/  LDCU UR5, c[0x0][0x370] ;  /* 0x00006e00ff0577ac */ /* 0x000eaa0008000800 */
[----:B------:R-:W1:Y:S01]  /*0760*/  LDC.64 R2, c[0x0][0x868] ;  /* 0x00021a00ff027b82 */ /* 0x000e620000000a00 */
[----:B--2---:R-:W-:Y:S01]  /*0770*/  IMAD R31, R29, UR5, RZ ;  /* 0x000000051d1f7c24 */ /* 0x004fe2000f8e02ff */
[----:B0-----:R-:W-:-:S02]  /*0780*/  ISETP.GE.AND P0, PT, R35, 0x2, PT ;  /* 0x000000022300780c */ /* 0x001fc40003f06270 */
[----:B-1----:R-:W-:-:S04]  /*0790*/  IADD3 R2, P1, PT, -R2, UR6, RZ ;  /* 0x0000000602027c10 */ /* 0x002fc8000ff3e1ff */
[----:B------:R-:W-:-:S07]  /*07a0*/  IADD3.X R28, PT, PT, ~R3, UR7, RZ, P1, !PT ;  /* 0x00000007031c7c10 */ /* 0x000fce0008ffe5ff */
[----:B------:R-:W-:Y:S05]  /*07b0*/  @!P0 BRA `(.L_x_1107) ;  /* 0x0000003c001c8947 */ /* 0x000fea0003800000 */
[C---:B------:R-:W-:Y:S01]  /*07c0*/  IADD3 R33, PT, PT, R35.reuse, -0x1, RZ ;  /* 0xffffffff23217810 */ /* 0x040fe20007ffe0ff */
[C---:B------:R-:W-:Y:S02]  /*07d0*/  VIADD R36, R35.reuse, 0xfffffffc ;  /* 0xfffffffc23247836 */ /* 0x040fe40000000000 */
[----:B------:R-:W-:Y:S01]  /*07e0*/  VIADD R35, R35, 0xfffffffe ;  /* 0xfffffffe23237836 */ /* 0x000fe20000000000 */
[----:B------:R-:W-:-:S04]  /*07f0*/  LOP3.LUT R34, R33, 0xfffffff8, RZ, 0xc0, !PT ;  /* 0xfffffff821227812 */ /* 0x000fc800078ec0ff */
[----:B------:R-:W-:-:S07]  /*0800*/  IADD3 R34, PT, PT, -R34, RZ, RZ ;  /* 0x000000ff22227210 */ /* 0x000fce0007ffe1ff */
.L_x_1164:
[----:B------:R-:W-:Y:S05]  /*0810*/  YIELD ;  /* 0x0000000000007946 */ /* 0x000fea0003800000 */
[----:B0-----:R-:W0:Y:S01]  /*0820*/  LDCU UR5, c[0x0][0x858] ;  /* 0x00010b00ff0577ac */ /* 0x001e220008000800 */
[----:B------:R-:W-:Y:S02]  /*0830*/  ISETP.GE.U32.AND P0, PT, R35, 0x7, PT ;  /* 0x000000072300780c */ /* 0x000fe40003f06070 */
[----:B------:R-:W-:Y:S01]  /*0840*/  CS2R R18, SRZ ;  /* 0x0000000000127805 */ /* 0x000fe2000001ff00 */
[----:B------:R-:W-:Y:S02]  /*0850*/  IMAD.MOV.U32 R15, RZ, RZ, R23 ;  /* 0x000000ffff0f7224 */ /* 0x000fe400078e0017 */
[----:B------:R-:W-:Y:S01]  /*0860*/  IMAD.MOV.U32 R6, RZ, RZ, R27 ;  /* 0x000000ffff067224 */ /* 0x000fe200078e001b */
[----:B0-----:R-:W-:-:S07]  /*0870*/  MOV R0, UR5 ;  /* 0x0000000500007c02 */ /* 0x001fce0008000f00 */
[----:B------:R-:W-:Y:S05]  /*0880*/  @!P0 BRA `(.L_x_1108) ;  /* 0x0000001c000c8947 */ /* 0x000fea0003800000 */
[----:B------:R-:W-:Y:S02]  /*0890*/  IMAD.MOV.U32 R26, RZ, RZ, R34 ;  /* 0x000000ffff1a7224 */ /* 0x000fe400078e0022 */
[----:B------:R-:W-:-:S07]  /*08a0*/  IMAD.MOV.U32 R0, RZ, RZ, R36 ;  /* 0x000000ffff007224 */ /* 0x000fce00078e0024 */
.L_x_1133:
        /* <DEDUP_REMOVED lines=34> */
.L_x_1110:
[----:B------:R-:W-:Y:S01]  /*0ad0*/  IMAD.MOV.U32 R7, RZ, RZ, R15 ;  /* 0x000000ffff077224 */ /* 0x000fe200078e000f */
[----:B------:R-:W-:Y:S01]  /*0ae0*/  MOV R4, R13 ;  /* 0x0000000d00047202 */ /* 0x000fe20000000f00 */
[----:B------:R-:W-:Y:S01]  /*0af0*/  IMAD.MOV.U32 R5, RZ, RZ, R12 ;  /* 0x000000ffff057224 */ /* 0x000fe200078e000c */
[----:B------:R-:W-:-:S07]  /*0b00*/  MOV R3, 0xb20 ;  /* 0x00000b2000037802 */ /* 0x000fce0000000f00 */
[----:B------:R-:W-:Y:S05]  /*0b10*/  CALL.REL.NOINC `($__internal_28_$__cuda_sm20_div_s64) ;  /* 0x0000005c005c7944 */ /* 0x000fea0003c00000 */
        /* <DEDUP_REMOVED lines=11> */
.L_x_1111:
[----:B------:R-:W-:Y:S05]  /*0bd0*/  BSYNC.RECONVERGENT B0 ;  /* 0x0000000000007941 */ /* 0x000fea0003800200 */
.L_x_1109:
        /* <DEDUP_REMOVED lines=40> */
.L_x_1113:
[----:B------:R-:W-:Y:S01]  /*0e60*/  MOV R7, R12 ;  /* 0x0000000c00077202 */ /* 0x000fe20000000f00 */
[----:B------:R-:W-:Y:S01]  /*0e70*/  IMAD.MOV.U32 R6, RZ, RZ, R13 ;  /* 0x000000ffff067224 */ /* 0x000fe200078e000d */
[----:B------:R-:W-:Y:S01]  /*0e80*/  MOV R4, R15 ;  /* 0x0000000f00047202 */ /* 0x000fe20000000f00 */
[----:B------:R-:W-:Y:S01]  /*0e90*/  IMAD.MOV.U32 R5, RZ, RZ, R14 ;  /* 0x000000ffff057224 */ /* 0x000fe200078e000e */
[----:B------:R-:W-:-:S07]  /*0ea0*/  MOV R3, 0xec0 ;  /* 0x00000ec000037802 */ /* 0x000fce0000000f00 */
[----:B------:R-:W-:Y:S05]  /*0eb0*/  CALL.REL.NOINC `($__internal_28_$__cuda_sm20_div_s64) ;  /* 0x0000005800747944 */ /* 0x000fea0003c00000 */
        /* <DEDUP_REMOVED lines=10> */
.L_x_1114:
[----:B------:R-:W-:Y:S05]  /*0f60*/  BSYNC.RECONVERGENT B0 ;  /* 0x0000000000007941 */ /* 0x000fea0003800200 */
.L_x_1112:
        /* <DEDUP_REMOVED lines=38> */
.L_x_1116:
        /* <DEDUP_REMOVED lines=17> */
.L_x_1117:
[----:B------:R-:W-:Y:S05]  /*12e0*/  BSYNC.RECONVERGENT B0 ;  /* 0x0000000000007941 */ /* 0x000fea0003800200 */
.L_x_1115:
        /* <DEDUP_REMOVED lines=37> */
.L_x_1119:
        /* <DEDUP_REMOVED lines=16> */
.L_x_1120:
[----:B------:R-:W-:Y:S05]  /*1640*/  BSYNC.RECONVERGENT B0 ;  /* 0x0000000000007941 */ /* 0x000fea0003800200 */
.L_x_1118:
        /* <DEDUP_REMOVED lines=38> */
.L_x_1122:
        /* <DEDUP_REMOVED lines=16> */
.L_x_1123:
[----:B------:R-:W-:Y:S05]  /*19b0*/  BSYNC.RECONVERGENT B0 ;  /* 0x0000000000007941 */ /* 0x000fea0003800200 */
.L_x_1121:
        /* <DEDUP_REMOVED lines=38> */
.L_x_1125:
        /* <DEDUP_REMOVED lines=16> */
.L_x_1126:
[----:B------:R-:W-:Y:S05]  /*1d20*/  BSYNC.RECONVERGENT B0 ;  /* 0x0000000000007941 */ /* 0x000fea0003800200 */
.L_x_1124:
        /* <DEDUP_REMOVED lines=38> */
.L_x_1128:
        /* <DEDUP_REMOVED lines=16> */
.L_x_1129:
[----:B------:R-:W-:Y:S05]  /*2090*/  BSYNC.RECONVERGENT B0 ;  /* 0x0000000000007941 */ /* 0x000fea0003800200 */
.L_x_1127:
        /* <DEDUP_REMOVED lines=37> */
.L_x_1131:
[----:B------:R-:W-:Y:S01]  /*22f0*/  IMAD.MOV.U32 R7, RZ, RZ, R12 ;  /* 0x000000ffff077224 */ /* 0x000fe200078e000c */
[----:B------:R-:W-:Y:S01]  /*2300*/  MOV R6, R13 ;  /* 0x0000000d00067202 */ /* 0x000fe20000000f00 */
[----:B------:R-:W-:Y:S01]  /*2310*/  IMAD.MOV.U32 R5, RZ, RZ, R14 ;  /* 0x000000ffff057224 */ /* 0x000fe200078e000e */
[----:B------:R-:W-:Y:S01]  /*2320*/  MOV R3, 0x2350 ;  /* 0x0000235000037802 */ /* 0x000fe20000000f00 */
[----:B------:R-:W-:-:S07]  /*2330*/  IMAD.MOV.U32 R4, RZ, RZ, R15 ;  /* 0x000000ffff047224 */ /* 0x000fce00078e000f */
[----:B------:R-:W-:Y:S05]  /*2340*/  CALL.REL.NOINC `($__internal_28_$__cuda_sm20_div_s64) ;  /* 0x0000004400507944 */ /* 0x000fea0003c00000 */
[----:B------:R-:W-:Y:S01]  /*2350*/  IADD3 R9, P1, PT, RZ, -R5, RZ ;  /* 0x80000005ff097210 */ /* 0x000fe20007f3e0ff */
[----:B------:R-:W-:Y:S02]  /*2360*/  IMAD.MOV.U32 R6, RZ, RZ, R12 ;  /* 0x000000ffff067224 */ /* 0x000fe400078e000c */
[----:B------:R-:W-:Y:S01]  /*2370*/  IMAD.MOV.U32 R7, RZ, RZ, R13 ;  /* 0x000000ffff077224 */ /* 0x000fe200078e000d */
[----:B------:R-:W-:Y:S01]  /*2380*/  IADD3.X R3, PT, PT, RZ, ~R4, RZ, P1, !PT ;  /* 0x80000004ff037210 */ /* 0x000fe20000ffe4ff */
[----:B------:R-:W-:-:S04]  /*2390*/  IMAD.WIDE.U32 R6, R14, R9, R6 ;  /* 0x000000090e067225 */ /* 0x000fc800078e0006 */
[----:B------:R-:W-:Y:S02]  /*23a0*/  IMAD R3, R3, R14, RZ ;  /* 0x0000000e03037224 */ /* 0x000fe400078e02ff */
[----:B------:R-:W-:Y:S01]  /*23b0*/  IMAD.MOV.U32 R13, RZ, RZ, R6 ;  /* 0x000000ffff0d7224 */ /* 0x000fe200078e0006 */
[----:B------:R-:W-:Y:S01]  /*23c0*/  MOV R6, R4 ;  /* 0x0000000400067202 */ /* 0x000fe20000000f00 */
[----:B------:R-:W-:Y:S01]  /*23d0*/  IMAD R3, R15, R9, R3 ;  /* 0x000000090f037224 */ /* 0x000fe200078e0203 */
[----:B------:R-:W-:-:S03]  /*23e0*/  MOV R15, R5 ;  /* 0x00000005000f7202 */ /* 0x000fc60000000f00 */
[----:B------:R-:W-:-:S07]  /*23f0*/  IMAD.IADD R3, R7, 0x1, R3 ;  /* 0x0000000107037824 */ /* 0x000fce00078e0203 */
.L_x_1132:
[----:B------:R-:W-:Y:S05]  /*2400*/  BSYNC.RECONVERGENT B0 ;  /* 0x0000000000007941 */ /* 0x000fea0003800200 */
.L_x_1130:
[----:B------:R-:W0:Y:S01]  /*2410*/  LDC.64 R4, c[0x0][R22+0x450] ;  /* 0x0001140016047b82 */ /* 0x000e220000000a00 */
[----:B------:R-:W-:Y:S01]  /*2420*/  IMAD.MOV.U32 R8, RZ, RZ, R18 ;  /* 0x000000ffff087224 */ /* 0x000fe200078e0012 */
[----:B------:R-:W-:Y:S01]  /*2430*/  IADD3 R0, PT, PT, R0, -0x8, RZ ;  /* 0xfffffff800007810 */ /* 0x000fe20007ffe0ff */
[----:B------:R-:W-:Y:S02]  /*2440*/  IMAD.MOV.U32 R9, RZ, RZ, R20 ;  /* 0x000000ffff097224 */ /* 0x000fe400078e0014 */
[-C--:B0-----:R-:W-:Y:S02]  /*2450*/  IMAD R5, R5, R13.reuse, RZ ;  /* 0x0000000d05057224 */ /* 0x081fe400078e02ff */
[----:B------:R-:W-:-:S04]  /*2460*/  IMAD.WIDE.U32 R8, R4, R13, R8 ;  /* 0x0000000d04087225 */ /* 0x000fc800078e0008 */
[----:B------:R-:W-:Y:S02]  /*2470*/  IMAD R5, R4, R3, R5 ;  /* 0x0000000304057224 */ /* 0x000fe400078e0205 */
[----:B------:R-:W-:Y:S02]  /*2480*/  IMAD.MOV.U32 R19, RZ, RZ, R8 ;  /* 0x000000ffff137224 */ /* 0x000fe400078e0008 */
[----:B------:R-:W-:Y:S01]  /*2490*/  IMAD.IADD R18, R9, 0x1, R5 ;  /* 0x0000000109127824 */ /* 0x000fe200078e0205 */
[----:B------:R-:W-:Y:S06]  /*24a0*/  @P0 BRA `(.L_x_1133) ;  /* 0xffffffe400000947 */ /* 0x000fec000383ffff */
[----:B------:R-:W-:-:S07]  /*24b0*/  IADD3 R0, PT, PT, R0, 0x4, RZ ;  /* 0x0000000400007810 */ /* 0x000fce0007ffe0ff */
.L_x_1108:
        /* <DEDUP_REMOVED lines=41> */
.L_x_1138:
        /* <DEDUP_REMOVED lines=16> */
.L_x_1139:
[----:B------:R-:W-:Y:S05]  /*2850*/  BSYNC.RECONVERGENT B1 ;  /* 0x0000000000017941 */ /* 0x000fea0003800200 */
.L_x_1137:
        /* <DEDUP_REMOVED lines=40> */
.L_x_1141:
        /* <DEDUP_REMOVED lines=17> */
.L_x_1142:
[----:B------:R-:W-:Y:S05]  /*2bf0*/  BSYNC.RECONVERGENT B1 ;  /* 0x0000000000017941 */ /* 0x000fea0003800200 */
.L_x_1140:
        /* <DEDUP_REMOVED lines=38> */
.L_x_1144:
[----:B------:R-:W-:Y:S01]  /*2e60*/  IMAD.MOV.U32 R7, RZ, RZ, R12 ;  /* 0x000000ffff077224 */ /* 0x000fe200078e000c */
[----:B------:R-:W-:Y:S01]  /*2e70*/  MOV R5, R14 ;  /* 0x0000000e00057202 */ /* 0x000fe20000000f00 */
[----:B------:R-:W-:Y:S01]  /*2e80*/  IMAD.MOV.U32 R6, RZ, RZ, R13 ;  /* 0x000000ffff067224 */ /* 0x000fe200078e000d */
[----:B------:R-:W-:Y:S01]  /*2e90*/  MOV R3, 0x2ec0 ;  /* 0x00002ec000037802 */ /* 0x000fe20000000f00 */
[----:B------:R-:W-:-:S07]  /*2ea0*/  IMAD.MOV.U32 R4, RZ, RZ, R15 ;  /* 0x000000ffff047224 */ /* 0x000fce00078e000f */
[----:B------:R-:W-:Y:S05]  /*2eb0*/  CALL.REL.NOINC `($__internal_28_$__cuda_sm20_div_s64) ;  /* 0x0000003800747944 */ /* 0x000fea0003c00000 */
        /* <DEDUP_REMOVED lines=11> */
.L_x_1145:
[----:B------:R-:W-:Y:S05]  /*2f70*/  BSYNC.RECONVERGENT B1 ;  /* 0x0000000000017941 */ /* 0x000fea0003800200 */
.L_x_1143:
        /* <DEDUP_REMOVED lines=37> */
.L_x_1147:
        /* <DEDUP_REMOVED lines=17> */
.L_x_1148:
[----:B------:R-:W-:Y:S05]  /*32e0*/  BSYNC.RECONVERGENT B1 ;  /* 0x0000000000017941 */ /* 0x000fea0003800200 */
.L_x_1146:
[----:B------:R0:W1:Y:S02]  /*32f0*/  LDC.64 R4, c[0x0][R20+0x450] ;  /* 0x0001140014047b82 */ /* 0x0000640000000a00 */
[----:B0-----:R-:W-:Y:S01]  /*3300*/  MOV R20, R18 ;  /* 0x0000001200147202 */ /* 0x001fe20000000f00 */
[----:B-1----:R-:W-:-:S04]  /*3310*/  IMAD R5, R5, R9, RZ ;  /* 0x0000000905057224 */ /* 0x002fc800078e02ff */
[----:B------:R-:W-:-:S04]  /*3320*/  IMAD.WIDE.U32 R8, R4, R9, R20 ;  /* 0x0000000904087225 */ /* 0x000fc800078e0014 */
[----:B------:R-:W-:Y:S02]  /*3330*/  IMAD R5, R4, R3, R5 ;  /* 0x0000000304057224 */ /* 0x000fe400078e0205 */
[----:B------:R-:W-:Y:S02]  /*3340*/  IMAD.MOV.U32 R19, RZ, RZ, R8 ;  /* 0x000000ffff137224 */ /* 0x000fe400078e0008 */
[----:B------:R-:W-:-:S07]  /*3350*/  IMAD.IADD R18, R9, 0x1, R5 ;  /* 0x0000000109127824 */ /* 0x000fce00078e0205 */
.L_x_1136:
        /* <DEDUP_REMOVED lines=39> */
.L_x_1151:
        /* <DEDUP_REMOVED lines=16> */
.L_x_1152:
[----:B------:R-:W-:Y:S05]  /*36d0*/  BSYNC.RECONVERGENT B1 ;  /* 0x0000000000017941 */ /* 0x000fea0003800200 */
.L_x_1150:
        /* <DEDUP_REMOVED lines=39> */
.L_x_1154:
        /* <DEDUP_REMOVED lines=17> */
.L_x_1155:
[----:B------:R-:W-:Y:S05]  /*3a60*/  BSYNC.RECONVERGENT B1 ;  /* 0x0000000000017941 */ /* 0x000fea0003800200 */
.L_x_1153:
[----:B------:R0:W1:Y:S02]  /*3a70*/  LDC.64 R4, c[0x0][R20+0x450] ;  /* 0x0001140014047b82 */ /* 0x0000640000000a00 */
[----:B0-----:R-:W-:Y:S02]  /*3a80*/  IMAD.MOV.U32 R20, RZ, RZ, R18 ;  /* 0x000000ffff147224 */ /* 0x001fe400078e0012 */
[-C--:B-1----:R-:W-:Y:S02]  /*3a90*/  IMAD R5, R5, R9.reuse, RZ ;  /* 0x0000000905057224 */ /* 0x082fe400078e02ff */
[----:B------:R-:W-:-:S04]  /*3aa0*/  IMAD.WIDE.U32 R8, R4, R9, R20 ;  /* 0x0000000904087225 */ /* 0x000fc800078e0014 */
[----:B------:R-:W-:Y:S02]  /*3ab0*/  IMAD R5, R4, R3, R5 ;  /* 0x0000000304057224 */ /* 0x000fe400078e0205 */
[----:B------:R-:W-:-:S03]  /*3ac0*/  IMAD.MOV.U32 R19, RZ, RZ, R8 ;  /* 0x000000ffff137224 */ /* 0x000fc600078e0008 */
[----:B------:R-:W-:-:S07]  /*3ad0*/  IADD3 R18, PT, PT, R9, R5, RZ ;  /* 0x0000000509127210 */ /* 0x000fce0007ffe0ff */
.L_x_1149:
        /* <DEDUP_REMOVED lines=36> */
.L_x_1157:
        /* <DEDUP_REMOVED lines=16> */
.L_x_1158:
[----:B------:R-:W-:Y:S05]  /*3e20*/  BSYNC.RECONVERGENT B1 ;  /* 0x0000000000017941 */ /* 0x000fea0003800200 */
.L_x_1156:
        /* <DEDUP_REMOVED lines=9> */
.L_x_1135:
[----:B------:R-:W-:Y:S05]  /*3ec0*/  BSYNC.RECONVERGENT B0 ;  /* 0x0000000000007941 */ /* 0x000fea0003800200 */
.L_x_1134:
        /* <DEDUP_REMOVED lines=51> */
.L_x_1162:
[----:B------:R-:W-:Y:S01]  /*4200*/  IMAD.MOV.U32 R7, RZ, RZ, R4 ;  /* 0x000000ffff077224 */ /* 0x000fe200078e0004 */
[----:B------:R-:W-:Y:S01]  /*4210*/  MOV R5, R2 ;  /* 0x0000000200057202 */ /* 0x000fe20000000f00 */
[----:B------:R-:W-:Y:S01]  /*4220*/  IMAD.MOV.U32 R4, RZ, RZ, R28 ;  /* 0x000000ffff047224 */ /* 0x000fe200078e001c */
[----:B------:R-:W-:-:S07]  /*4230*/  MOV R3, 0x4250 ;  /* 0x0000425000037802 */ /* 0x000fce0000000f00 */
[----:B------:R-:W-:Y:S05]  /*4240*/  CALL.REL.NOINC `($__internal_28_$__cuda_sm20_div_s64) ;  /* 0x0000002400907944 */ /* 0x000fea0003c00000 */
[----:B------:R-:W-:-:S07]  /*4250*/  IMAD.MOV.U32 R0, RZ, RZ, R5 ;  /* 0x000000ffff007224 */ /* 0x000fce00078e0005 */
.L_x_1163:
[----:B------:R-:W-:Y:S05]  /*4260*/  BSYNC.RECONVERGENT B1 ;  /* 0x0000000000017941 */ /* 0x000fea0003800200 */
.L_x_1161:
        /* <DEDUP_REMOVED lines=9> */
[----:B------:R-:W2:Y:S01]  /*4300*/  LDG.E R7, desc[UR8][R6.64] ;  /* 0x0000000806077981 */ /* 0x000ea2000c1e1900 */
[----:B------:R-:W1:Y:S01]  /*4310*/  S2UR UR6, SR_CgaCtaId ;  /* 0x00000000000679c3 */ /* 0x000e620000008800 */
[----:B------:R-:W-:Y:S01]  /*4320*/  SHF.R.S32.HI R3, RZ, 0x1f, R0 ;  /* 0x0000001fff037819 */ /* 0x000fe20000011400 */
[----:B------:R-:W-:Y:S01]  /*4330*/  UMOV UR5, 0x400 ;  /* 0x0000040000057882 */ /* 0x000fe20000000000 */
[----:B0-----:R-:W-:-:S04]  /*4340*/  ISETP.NE.U32.AND P0, PT, R0, UR24, PT ;  /* 0x0000001800007c0c */ /* 0x001fc8000bf05070 */
[----:B------:R-:W-:-:S04]  /*4350*/  ISETP.NE.AND.EX P0, PT, R3, UR25, PT, P0 ;  /* 0x0000001903007c0c */ /* 0x000fc8000bf05300 */
[----:B------:R-:W-:Y:S01]  /*4360*/  SEL R3, RZ, 0xffffffff, P0 ;  /* 0xffffffffff037807 */ /* 0x000fe20000000000 */
[----:B-1----:R-:W-:-:S04]  /*4370*/  ULEA UR5, UR6, UR5, 0x18 ;  /* 0x0000000506057291 */ /* 0x002fc8000f8ec0ff */
[----:B------:R-:W-:-:S05]  /*4380*/  IMAD.IADD R0, R0, 0x1, R3 ;  /* 0x0000000100007824 */ /* 0x000fca00078e0203 */
[----:B------:R-:W-:-:S05]  /*4390*/  LEA R0, R0, UR5, 0x2 ;  /* 0x0000000500007c11 */ /* 0x000fca000f8e10ff */
[----:B--2---:R0:W-:Y:S02]  /*43a0*/  ATOMS.ADD RZ, [R0], R7 ;  /* 0x0000000700ff738c */ /* 0x0041e40000000000 */
.L_x_1160:
[----:B------:R-:W-:Y:S05]  /*43b0*/  BSYNC.RECONVERGENT B0 ;  /* 0x0000000000007941 */ /* 0x000fea0003800200 */
.L_x_1159:
[----:B------:R-:W1:Y:S01]  /*43c0*/  LDCU.64 UR6, c[0x0][0x878] ;  /* 0x00010f00ff0677ac */ /* 0x000e620008000a00 */
[----:B------:R-:W-:-:S05]  /*43d0*/  IADD3 R23, P0, PT, R31, R23, RZ ;  /* 0x000000171f177210 */ /* 0x000fca0007f1e0ff */
[----:B------:R-:W-:Y:S01]  /*43e0*/  IMAD.X R27, RZ, RZ, R27, P0 ;  /* 0x000000ffff1b7224 */ /* 0x000fe200000e061b */
[----:B-1----:R-:W-:-:S04]  /*43f0*/  ISETP.GE.U32.AND P0, PT, R23, UR6, PT ;  /* 0x0000000617007c0c */ /* 0x002fc8000bf06070 */
[----:B------:R-:W-:-:S13]  /*4400*/  ISETP.GE.AND.EX P0, PT, R27, UR7, PT, P0 ;  /* 0x000000071b007c0c */ /* 0x000fda000bf06300 */
[----:B------:R-:W-:Y:S05]  /*4410*/  @!P0 BRA `(.L_x_1164) ;  /* 0xffffffc000fc8947 */ /* 0x000fea000383ffff */
[----:B------:R-:W-:Y:S05]  /*4420*/  BRA `(.L_x_1106) ;  /* 0x0000001800d87947 */ /* 0x000fea0003800000 */
.L_x_1107:
[----:B------:R-:W-:Y:S01]  /*4430*/  IADD3 R4, P1, PT, R31, R23, RZ ;  /* 0x000000171f047210 */ /* 0x000fe20007f3e0ff */
[----:B------:R-:W-:Y:S03]  /*4440*/  BSSY.RECONVERGENT B0, `(.L_x_1165) ;  /* 0x0000027000007945 */ /* 0x000fe60003800200 */
[----:B------:R-:W-:Y:S02]  /*4450*/  IADD3.X R5, PT, PT, RZ, R27, RZ, P1, !PT ;  /* 0x0000001bff057210 */ /* 0x000fe40000ffe4ff */
[C---:B------:R-:W-:Y:S02]  /*4460*/  ISETP.GE.U32.AND P0, PT, R4.reuse, UR10, PT ;  /* 0x0000000a04007c0c */ /* 0x040fe4000bf06070 */
[----:B------:R-:W-:Y:S02]  /*4470*/  ISETP.GT.U32.AND P1, PT, R4, UR10, PT ;  /* 0x0000000a04007c0c */ /* 0x000fe4000bf24070 */
[----:B------:R-:W-:-:S02]  /*4480*/  ISETP.GE.U32.AND.EX P0, PT, R5, UR11, PT, P0 ;  /* 0x0000000b05007c0c */ /* 0x000fc4000bf06100 */
        /* <DEDUP_REMOVED lines=9> */
[----:B------:R-:W-:Y:S01]  /*4520*/  IMAD.MOV R3, RZ, RZ, -R31 ;  /* 0x000000ffff037224 */ /* 0x000fe200078e0a1f */
[----:B------:R-:W-:-:S06]  /*4530*/  ISETP.NE.U32.AND P2, PT, R31, RZ, PT ;  /* 0x000000ff1f00720c */ /* 0x000fcc0003f45070 */
[----:B0-----:R-:W0:Y:S02]  /*4540*/  MUFU.RCP R0, R0 ;  /* 0x0000000000007308 */ /* 0x001e240000001000 */
[----:B0-----:R-:W-:-:S06]  /*4550*/  VIADD R4, R0, 0xffffffe ;  /* 0x0ffffffe00047836 */ /* 0x001fcc0000000000 */
[----:B------:R0:W1:Y:S02]  /*4560*/  F2I.FTZ.U32.TRUNC.NTZ R5, R4 ;  /* 0x0000000400057305 */ /* 0x000064000021f000 */
[----:B0-----:R-:W-:Y:S02]  /*4570*/  HFMA2 R4, -RZ, RZ, 0, 0 ;  /* 0x00000000ff047431 */ /* 0x001fe400000001ff */
[----:B-1----:R-:W-:-:S04]  /*4580*/  IMAD R3, R3, R5, RZ ;  /* 0x0000000503037224 */ /* 0x002fc800078e02ff */
[----:B------:R-:W-:-:S06]  /*4590*/  IMAD.HI.U32 R5, R5, R3, R4 ;  /* 0x0000000305057227 */ /* 0x000fcc00078e0004 */
[----:B------:R-:W-:-:S04]  /*45a0*/  IMAD.HI.U32 R4, R5, R8, RZ ;  /* 0x0000000805047227 */ /* 0x000fc800078e00ff */
[----:B------:R-:W-:Y:S02]  /*45b0*/  IMAD.MOV R6, RZ, RZ, -R4 ;  /* 0x000000ffff067224 */ /* 0x000fe400078e0a04 */
[----:B------:R-:W-:Y:S02]  /*45c0*/  IMAD.MOV.U32 R5, RZ, RZ, RZ ;  /* 0x000000ffff057224 */ /* 0x000fe400078e00ff */
        /* <DEDUP_REMOVED lines=8> */
.L_x_1166:
[----:B------:R-:W-:Y:S01]  /*4650*/  MOV R3, R8 ;  /* 0x0000000800037202 */ /* 0x000fe20000000f00 */
[----:B------:R-:W-:Y:S01]  /*4660*/  IMAD.MOV.U32 R9, RZ, RZ, R31 ;  /* 0x000000ffff097224 */ /* 0x000fe200078e001f */
[----:B------:R-:W-:-:S07]  /*4670*/  MOV R8, 0x4690 ;  /* 0x0000469000087802 */ /* 0x000fce0000000f00 */
[----:B------:R-:W-:Y:S05]  /*4680*/  CALL.REL.NOINC `($__internal_29_$__cuda_sm20_div_u64) ;  /* 0x0000002400d07944 */ /* 0x000fea0003c00000 */
[----:B------:R-:W-:Y:S01]  /*4690*/  IMAD.MOV.U32 R4, RZ, RZ, R0 ;  /* 0x000000ffff047224 */ /* 0x000fe200078e0000 */
[----:B------:R-:W-:-:S07]  /*46a0*/  MOV R5, R3 ;  /* 0x0000000300057202 */ /* 0x000fce0000000f00 */
.L_x_1167:
[----:B------:R-:W-:Y:S05]  /*46b0*/  BSYNC.RECONVERGENT B0 ;  /* 0x0000000000007941 */ /* 0x000fea0003800200 */
.L_x_1165:
[----:B------:R-:W-:Y:S01]  /*46c0*/  IADD3 R18, P1, PT, R4, R18, RZ ;  /* 0x0000001204127210 */ /* 0x000fe20007f3e0ff */
[----:B------:R-:W-:Y:S03]  /*46d0*/  BSSY B0, `(.L_x_1168) ;  /* 0x0000057000007945 */ /* 0x000fe60003800000 */
[----:B------:R-:W-:Y:S01]  /*46e0*/  LOP3.LUT R0, R18, 0x3, RZ, 0xc0, !PT ;  /* 0x0000000312007812 */ /* 0x000fe200078ec0ff */
[----:B------:R-:W-:-:S03]  /*46f0*/  IMAD.X R19, RZ, RZ, R5, P1 ;  /* 0x000000ffff137224 */ /* 0x000fc600008e0605 */
[----:B------:R-:W-:-:S04]  /*4700*/  ISETP.NE.U32.AND P0, PT, R0, 0x3, PT ;  /* 0x000000030000780c */ /* 0x000fc80003f05070 */
[----:B------:R-:W-:-:S13]  /*4710*/  ISETP.NE.AND.EX P0, PT, RZ, RZ, PT, P0 ;  /* 0x000000ffff00720c */ /* 0x000fda0003f05300 */
[----:B------:R-:W-:Y:S05]  /*4720*/  @!P0 BRA `(.L_x_1169) ;  /* 0x0000000400448947 */ /* 0x000fea0003800000 */
[----:B------:R-:W0:Y:S01]  /*4730*/  S2R R3, SR_CgaCtaId ;  /* 0x0000000000037919 */ /* 0x000e220000008800 */
[----:B------:R-:W1:Y:S01]  /*4740*/  LDC.64 R12, c[0x0][0x868] ;  /* 0x00021a00ff0c7b82 */ /* 0x000e620000000a00 */
[----:B------:R-:W-:Y:S01]  /*4750*/  VIADD R15, R18, 0x1 ;  /* 0x00000001120f7836 */ /* 0x000fe20000000000 */
[----:B------:R-:W-:Y:S01]  /*4760*/  MOV R20, 0x400 ;  /* 0x0000040000147802 */ /* 0x000fe20000000f00 */
[----:B------:R-:W-:Y:S02]  /*4770*/  HFMA2 R14, -RZ, RZ, 0, 0 ;  /* 0x00000000ff0e7431 */ /* 0x000fe400000001ff */
[----:B------:R-:W-:Y:S01]  /*4780*/  IMAD.MOV.U32 R0, RZ, RZ, RZ ;  /* 0x000000ffff007224 */ /* 0x000fe200078e00ff */
[----:B------:R-:W-:Y:S02]  /*4790*/  LOP3.LUT R15, R15, 0x3, RZ, 0xc0, !PT ;  /* 0x000000030f0f7812 */ /* 0x000fe400078ec0ff */
[----:B0-----:R-:W-:-:S07]  /*47a0*/  LEA R20, R3, R20, 0x18 ;  /* 0x0000001403147211 */ /* 0x001fce00078ec0ff */
.L_x_1175:
[----:B------:R-:W-:Y:S02]  /*47b0*/  IMAD R6, R27, UR16, RZ ;  /* 0x000000101b067c24 */ /* 0x000fe4000f8e02ff */
[----:B0-----:R-:W-:-:S04]  /*47c0*/  IMAD.WIDE.U32 R4, R23, UR16, RZ ;  /* 0x0000001017047c25 */ /* 0x001fc8000f8e00ff */
[----:B------:R-:W-:Y:S01]  /*47d0*/  IMAD R3, R23, UR17, R6 ;  /* 0x0000001117037c24 */ /* 0x000fe2000f8e0206 */
[----:B------:R-:W-:-:S03]  /*47e0*/  LEA R6, P0, R4, UR18, 0x2 ;  /* 0x0000001204067c11 */ /* 0x000fc6000f8010ff */
[----:B------:R-:W-:-:S05]  /*47f0*/  IMAD.IADD R3, R5, 0x1, R3 ;  /* 0x0000000105037824 */ /* 0x000fca00078e0203 */
[----:B------:R-:W-:-:S06]  /*4800*/  LEA.HI.X R7, R4, UR19, R3, 0x2, P0 ;  /* 0x0000001304077c11 */ /* 0x000fcc00080f1403 */
[----:B------:R-:W2:Y:S01]  /*4810*/  LDG.E R7, desc[UR8][R6.64] ;  /* 0x0000000806077981 */ /* 0x000ea2000c1e1900 */
[----:B------:R-:W-:Y:S01]  /*4820*/  IADD3 R14, P0, PT, R14, 0x1, RZ ;  /* 0x000000010e0e7810 */ /* 0x000fe20007f1e0ff */
[----:B------:R-:W-:Y:S05]  /*4830*/  YIELD ;  /* 0x0000000000007946 */ /* 0x000fea0003800000 */
[----:B------:R-:W-:Y:S01]  /*4840*/  IADD3.X R0, PT, PT, RZ, R0, RZ, P0, !PT ;  /* 0x00000000ff007210 */ /* 0x000fe200007fe4ff */
[----:B------:R-:W-:Y:S01]  /*4850*/  BSSY.RECONVERGENT B1, `(.L_x_1170) ;  /* 0x000003b000017945 */ /* 0x000fe20003800200 */
[----:B------:R-:W-:-:S04]  /*4860*/  ISETP.NE.U32.AND P0, PT, R14, R15, PT ;  /* 0x0000000f0e00720c */ /* 0x000fc80003f05070 */
[----:B------:R-:W-:Y:S02]  /*4870*/  ISETP.NE.AND.EX P0, PT, R0, RZ, PT, P0 ;  /* 0x000000ff0000720c */ /* 0x000fe40003f05300 */
[C---:B--2---:R-:W-:Y:S02]  /*4880*/  ISETP.GT.U32.AND P1, PT, R7.reuse, UR14, PT ;  /* 0x0000000e07007c0c */ /* 0x044fe4000bf24070 */
[----:B------:R-:W-:Y:S02]  /*4890*/  SHF.R.S32.HI R4, RZ, 0x1f, R7 ;  /* 0x0000001fff047819 */ /* 0x000fe40000011407 */
[----:B-1----:R-:W-:Y:S02]  /*48a0*/  ISETP.LT.U32.AND P2, PT, R7, R12, PT ;  /* 0x0000000c0700720c */ /* 0x002fe40003f41070 */
[----:B------:R-:W-:-:S04]  /*48b0*/  ISETP.GT.AND.EX P1, PT, R4, UR15, PT, P1 ;  /* 0x0000000f04007c0c */ /* 0x000fc8000bf24310 */
[----:B------:R-:W-:-:S13]  /*48c0*/  ISETP.LT.OR.EX P1, PT, R4, R13, P1, P2 ;  /* 0x0000000d0400720c */ /* 0x000fda0000f21720 */
[----:B------:R-:W-:Y:S05]  /*48d0*/  @P1 BRA `(.L_x_1171) ;  /* 0x0000000000c81947 */ /* 0x000fea0003800000 */
[----:B------:R-:W-:Y:S01]  /*48e0*/  IADD3 R3, P1, PT, R7, -R12, RZ ;  /* 0x8000000c07037210 */ /* 0x000fe20007f3e0ff */
[----:B------:R-:W-:Y:S04]  /*48f0*/  BSSY.RECONVERGENT B2, `(.L_x_1172) ;  /* 0x0000022000027945 */ /* 0x000fe80003800200 */
[----:B------:R-:W-:-:S04]  /*4900*/  IMAD.X R4, R4, 0x1, ~R13, P1 ;  /* 0x0000000104047824 */ /* 0x000fc800008e0e0d */
        /* <DEDUP_REMOVED lines=26> */
.L_x_1173:
[----:B------:R-:W-:Y:S01]  /*4ab0*/  IMAD.MOV.U32 R7, RZ, RZ, R4 ;  /* 0x000000ffff077224 */ /* 0x000fe200078e0004 */
[----:B------:R-:W-:Y:S01]  /*4ac0*/  MOV R4, R28 ;  /* 0x0000001c00047202 */ /* 0x000fe20000000f00 */
[----:B------:R-:W-:Y:S01]  /*4ad0*/  IMAD.MOV.U32 R5, RZ, RZ, R2 ;  /* 0x000000ffff057224 */ /* 0x000fe200078e0002 */
[----:B------:R-:W-:-:S07]  /*4ae0*/  MOV R3, 0x4b00 ;  /* 0x00004b0000037802 */ /* 0x000fce0000000f00 */
[----:B------:R-:W-:Y:S05]  /*4af0*/  CALL.REL.NOINC `($__internal_28_$__cuda_sm20_div_s64) ;  /* 0x0000001c00647944 */ /* 0x000fea0003c00000 */
[----:B------:R-:W-:-:S07]  /*4b00*/  IMAD.MOV.U32 R3, RZ, RZ, R5 ;  /* 0x000000ffff037224 */ /* 0x000fce00078e0005 */
.L_x_1174:
[----:B------:R-:W-:Y:S05]  /*4b10*/  BSYNC.RECONVERGENT B2 ;  /* 0x0000000000027941 */ /* 0x000fea0003800200 */
.L_x_1172:
[----:B------:R-:W-:Y:S02]  /*4b20*/  IMAD R4, R27, UR20, RZ ;  /* 0x000000141b047c24 */ /* 0x000fe4000f8e02ff */
[----:B------:R-:W-:-:S04]  /*4b30*/  IMAD.WIDE.U32 R6, R23, UR20, RZ ;  /* 0x0000001417067c25 */ /* 0x000fc8000f8e00ff */
[----:B------:R-:W-:Y:S01]  /*4b40*/  IMAD R5, R23, UR21, R4 ;  /* 0x0000001517057c24 */ /* 0x000fe2000f8e0204 */
[----:B------:R-:W-:-:S03]  /*4b50*/  LEA R4, P1, R6, UR22, 0x2 ;  /* 0x0000001606047c11 */ /* 0x000fc6000f8210ff */
[----:B------:R-:W-:-:S05]  /*4b60*/  IMAD.IADD R5, R7, 0x1, R5 ;  /* 0x0000000107057824 */ /* 0x000fca00078e0205 */
[----:B------:R-:W-:-:S05]  /*4b70*/  LEA.HI.X R5, R6, UR23, R5, 0x2, P1 ;  /* 0x0000001706057c11 */ /* 0x000fca00088f1405 */
[----:B------:R-:W2:Y:S01]  /*4b80*/  LDG.E R4, desc[UR8][R4.64] ;  /* 0x0000000804047981 */ /* 0x000ea2000c1e1900 */
[----:B------:R-:W-:Y:S02]  /*4b90*/  ISETP.NE.U32.AND P1, PT, R3, UR12, PT ;  /* 0x0000000c03007c0c */ /* 0x000fe4000bf25070 */
[----:B------:R-:W-:-:S04]  /*4ba0*/  SHF.R.S32.HI R6, RZ, 0x1f, R3 ;  /* 0x0000001fff067819 */ /* 0x000fc80000011403 */
[----:B------:R-:W-:-:S04]  /*4bb0*/  ISETP.NE.AND.EX P1, PT, R6, UR13, PT, P1 ;  /* 0x0000000d06007c0c */ /* 0x000fc8000bf25310 */
[----:B------:R-:W-:-:S04]  /*4bc0*/  SEL R6, RZ, 0xffffffff, P1 ;  /* 0xffffffffff067807 */ /* 0x000fc80000800000 */
[----:B------:R-:W-:-:S05]  /*4bd0*/  IADD3 R3, PT, PT, R3, R6, RZ ;  /* 0x0000000603037210 */ /* 0x000fca0007ffe0ff */
[----:B------:R-:W-:-:S05]  /*4be0*/  IMAD R3, R3, 0x4, R20 ;  /* 0x0000000403037824 */ /* 0x000fca00078e0214 */
[----:B--2---:R0:W-:Y:S02]  /*4bf0*/  ATOMS.ADD RZ, [R3], R4 ;  /* 0x0000000403ff738c */ /* 0x0041e40000000000 */
.L_x_1171:
[----:B------:R-:W-:Y:S05]  /*4c00*/  BSYNC.RECONVERGENT B1 ;  /* 0x0000000000017941 */ /* 0x000fea0003800200 */
.L_x_1170:
[----:B------:R-:W-:-:S04]  /*4c10*/  IADD3 R23, P1, PT, R31, R23, RZ ;  /* 0x000000171f177210 */ /* 0x000fc80007f3e0ff */
[----:B------:R-:W-:Y:S01]  /*4c20*/  IADD3.X R27, PT, PT, RZ, R27, RZ, P1, !PT ;  /* 0x0000001bff1b7210 */ /* 0x000fe20000ffe4ff */
[----:B------:R-:W-:Y:S08]  /*4c30*/  @P0 BRA `(.L_x_1175) ;  /* 0xfffffff800dc0947 */ /* 0x000ff0000383ffff */
.L_x_1169:
[----:B------:R-:W-:Y:S05]  /*4c40*/  BSYNC B0 ;  /* 0x0000000000007941 */ /* 0x000fea0003800000 */
.L_x_1168:
[----:B------:R-:W-:-:S04]  /*4c50*/  ISETP.GE.U32.AND P0, PT, R18, 0x3, PT ;  /* 0x000000031200780c */ /* 0x000fc80003f06070 */
[----:B------:R-:W-:-:S13]  /*4c60*/  ISETP.GE.U32.AND.EX P0, PT, R19, RZ, PT, P0 ;  /* 0x000000ff1300720c */ /* 0x000fda0003f06100 */
[----:B------:R-:W-:Y:S05]  /*4c70*/  @!P0 BRA `(.L_x_1106) ;  /* 0x0000001000c48947 */ /* 0x000fea0003800000 */
[----:B0-----:R-:W0:Y:S01]  /*4c80*/  S2R R3, SR_CgaCtaId ;  /* 0x0000000000037919 */ /* 0x001e220000008800 */
[----:B------:R-:W1:Y:S01]  /*4c90*/  LDC.64 R12, c[0x0][0x868] ;  /* 0x00021a00ff0c7b82 */ /* 0x000e620000000a00 */
[----:B------:R-:W-:-:S04]  /*4ca0*/  MOV R0, 0x400 ;  /* 0x0000040000007802 */ /* 0x000fc80000000f00 */
[----:B0-----:R-:W-:-:S07]  /*4cb0*/  LEA R0, R3, R0, 0x18 ;  /* 0x0000000003007211 */ /* 0x001fce00078ec0ff */
.L_x_1196:
        /* <DEDUP_REMOVED lines=48> */
.L_x_1179:
[----:B------:R-:W-:Y:S01]  /*4fc0*/  IMAD.MOV.U32 R7, RZ, RZ, R4 ;  /* 0x000000ffff077224 */ /* 0x000fe200078e0004 */
[----:B------:R-:W-:Y:S01]  /*4fd0*/  MOV R5, R2 ;  /* 0x0000000200057202 */ /* 0x000fe20000000f00 */
[----:B------:R-:W-:Y:S01]  /*4fe0*/  IMAD.MOV.U32 R4, RZ, RZ, R28 ;  /* 0x000000ffff047224 */ /* 0x000fe200078e001c */
[----:B------:R-:W-:-:S07]  /*4ff0*/  MOV R3, 0x5010 ;  /* 0x0000501000037802 */ /* 0x000fce0000000f00 */
[----:B------:R-:W-:Y:S05]  /*5000*/  CALL.REL.NOINC `($__internal_28_$__cuda_sm20_div_s64) ;  /* 0x0000001800207944 */ /* 0x000fea0003c00000 */
[----:B------:R-:W-:-:S07]  /*5010*/  MOV R3, R5 ;  /* 0x0000000500037202 */ /* 0x000fce0000000f00 */
.L_x_1180:
[----:B------:R-:W-:Y:S05]  /*5020*/  BSYNC.RECONVERGENT B1 ;  /* 0x0000000000017941 */ /* 0x000fea0003800200 */
.L_x_1178:
        /* <DEDUP_REMOVED lines=8> */
[----:B------:R-:W-:-:S05]  /*50b0*/  LEA.HI.X R7, R4, UR25, R5, 0x2, P0 ;  /* 0x0000001904077c11 */ /* 0x000fca00080f1405 */
[----:B------:R-:W2:Y:S01]  /*50c0*/  LDG.E R6, desc[UR8][R6.64] ;  /* 0x0000000806067981 */ /* 0x000ea2000c1e1900 */
[----:B------:R-:W-:Y:S02]  /*50d0*/  SHF.R.S32.HI R4, RZ, 0x1f, R3 ;  /* 0x0000001fff047819 */ /* 0x000fe40000011403 */
[----:B0-----:R-:W-:-:S04]  /*50e0*/  ISETP.NE.U32.AND P0, PT, R3, UR6, PT ;  /* 0x0000000603007c0c */ /* 0x001fc8000bf05070 */
[----:B------:R-:W-:-:S04]  /*50f0*/  ISETP.NE.AND.EX P0, PT, R4, UR7, PT, P0 ;  /* 0x0000000704007c0c */ /* 0x000fc8000bf05300 */
[----:B------:R-:W-:-:S04]  /*5100*/  SEL R4, RZ, 0xffffffff, P0 ;  /* 0xffffffffff047807 */ /* 0x000fc80000000000 */
[----:B------:R-:W-:-:S05]  /*5110*/  IADD3 R3, PT, PT, R3, R4, RZ ;  /* 0x0000000403037210 */ /* 0x000fca0007ffe0ff */
[----:B------:R-:W-:-:S05]  /*5120*/  IMAD R3, R3, 0x4, R0 ;  /* 0x0000000403037824 */ /* 0x000fca00078e0200 */
[----:B--2---:R0:W-:Y:S02]  /*5130*/  ATOMS.ADD RZ, [R3], R6 ;  /* 0x0000000603ff738c */ /* 0x0041e40000000000 */
.L_x_1177:
[----:B------:R-:W-:Y:S05]  /*5140*/  BSYNC.RECONVERGENT B0 ;  /* 0x0000000000007941 */ /* 0x000fea0003800200 */
.L_x_1176:
[----:B------:R-:W0:Y:S01]  /*5150*/  LDCU.64 UR6, c[0x0][0x790] ;  /* 0x0000f200ff0677ac */ /* 0x000e220008000a00 */
[----:B------:R-:W-:Y:S01]  /*5160*/  IADD3 R23, P0, PT, R31, R23, RZ ;  /* 0x000000171f177210 */ /* 0x000fe20007f1e0ff */
[----:B------:R-:W1:Y:S03]  /*5170*/  LDCU.64 UR24, c[0x0][0x6c0] ;  /* 0x0000d800ff1877ac */ /* 0x000e660008000a00 */
[----:B------:R-:W-:-:S05]  /*5180*/  IADD3.X R27, PT, PT, RZ, R27, RZ, P0, !PT ;  /* 0x0000001bff1b7210 */ /* 0x000fca00007fe4ff */
[----:B0-----:R-:W-:Y:S02]  /*5190*/  IMAD R6, R27, UR6, RZ ;  /* 0x000000061b067c24 */ /* 0x001fe4000f8e02ff */
[----:B------:R-:W-:-:S04]  /*51a0*/  IMAD.WIDE.U32 R4, R23, UR6, RZ ;  /* 0x0000000617047c25 */ /* 0x000fc8000f8e00ff */
[----:B------:R-:W-:Y:S01]  /*51b0*/  IMAD R3, R23, UR7, R6 ;  /* 0x0000000717037c24 */ /* 0x000fe2000f8e0206 */
[----:B-1----:R-:W-:Y:S01]  /*51c0*/  LEA R6, P0, R4, UR24, 0x2 ;  /* 0x0000001804067c11 */ /* 0x002fe2000f8010ff */
        /* <DEDUP_REMOVED lines=41> */
.L_x_1184:
[----:B------:R-:W-:Y:S01]  /*5460*/  IMAD.MOV.U32 R7, RZ, RZ, R4 ;  /* 0x000000ffff077224 */ /* 0x000fe200078e0004 */
[----:B------:R-:W-:Y:S01]  /*5470*/  MOV R5, R2 ;  /* 0x0000000200057202 */ /* 0x000fe20000000f00 */
[----:B------:R-:W-:Y:S01]  /*5480*/  IMAD.MOV.U32 R4, RZ, RZ, R28 ;  /* 0x000000ffff047224 */ /* 0x000fe200078e001c */
[----:B------:R-:W-:-:S07]  /*5490*/  MOV R3, 0x54b0 ;  /* 0x000054b000037802 */ /* 0x000fce0000000f00 */
[----:B------:R-:W-:Y:S05]  /*54a0*/  CALL.REL.NOINC `($__internal_28_$__cuda_sm20_div_s64) ;  /* 0x0000001000f87944 */ /* 0x000fea0003c00000 */
[----:B------:R-:W-:-:S07]  /*54b0*/  MOV R3, R5 ;  /* 0x0000000500037202 */ /* 0x000fce0000000f00 */
.L_x_1185:
[----:B------:R-:W-:Y:S05]  /*54c0*/  BSYNC.RECONVERGENT B1 ;  /* 0x0000000000017941 */ /* 0x000fea0003800200 */
.L_x_1183:
        /* <DEDUP_REMOVED lines=17> */
.L_x_1182:
[----:B------:R-:W-:Y:S05]  /*55e0*/  BSYNC.RECONVERGENT B0 ;  /* 0x0000000000007941 */ /* 0x000fea0003800200 */
.L_x_1181:
        /* <DEDUP_REMOVED lines=49> */
.L_x_1189:
[----:B------:R-:W-:Y:S01]  /*5900*/  IMAD.MOV.U32 R7, RZ, RZ, R4 ;  /* 0x000000ffff077224 */ /* 0x000fe200078e0004 */
[----:B------:R-:W-:Y:S01]  /*5910*/  MOV R5, R2 ;  /* 0x0000000200057202 */ /* 0x000fe20000000f00 */
[----:B------:R-:W-:Y:S01]  /*5920*/  IMAD.MOV.U32 R4, RZ, RZ, R28 ;  /* 0x000000ffff047224 */ /* 0x000fe200078e001c */
[----:B------:R-:W-:-:S07]  /*5930*/  MOV R3, 0x5950 ;  /* 0x0000595000037802 */ /* 0x000fce0000000f00 */
[----:B------:R-:W-:Y:S05]  /*5940*/  CALL.REL.NOINC `($__internal_28_$__cuda_sm20_div_s64) ;  /* 0x0000000c00d07944 */ /* 0x000fea0003c00000 */
[----:B------:R-:W-:-:S07]  /*5950*/  MOV R3, R5 ;  /* 0x0000000500037202 */ /* 0x000fce0000000f00 */
.L_x_1190:
[----:B------:R-:W-:Y:S05]  /*5960*/  BSYNC.RECONVERGENT B1 ;  /* 0x0000000000017941 */ /* 0x000fea0003800200 */
.L_x_1188:
        /* <DEDUP_REMOVED lines=17> */
.L_x_1187:
[----:B------:R-:W-:Y:S05]  /*5a80*/  BSYNC.RECONVERGENT B0 ;  /* 0x0000000000007941 */ /* 0x000fea0003800200 */
.L_x_1186:
        /* <DEDUP_REMOVED lines=49> */
.L_x_1194:
[----:B------:R-:W-:Y:S01]  /*5da0*/  IMAD.MOV.U32 R7, RZ, RZ, R4 ;  /* 0x000000ffff077224 */ /* 0x000fe200078e0004 */
[----:B------:R-:W-:Y:S01]  /*5db0*/  MOV R5, R2 ;  /* 0x0000000200057202 */ /* 0x000fe20000000f00 */
[----:B------:R-:W-:Y:S01]  /*5dc0*/  IMAD.MOV.U32 R4, RZ, RZ, R28 ;  /* 0x000000ffff047224 */ /* 0x000fe200078e001c */
[----:B------:R-:W-:-:S07]  /*5dd0*/  MOV R3, 0x5df0 ;  /* 0x00005df000037802 */ /* 0x000fce0000000f00 */
[----:B------:R-:W-:Y:S05]  /*5de0*/  CALL.REL.NOINC `($__internal_28_$__cuda_sm20_div_s64) ;  /* 0x0000000800a87944 */ /* 0x000fea0003c00000 */
[----:B------:R-:W-:-:S07]  /*5df0*/  MOV R3, R5 ;  /* 0x0000000500037202 */ /* 0x000fce0000000f00 */
.L_x_1195:
[----:B------:R-:W-:Y:S05]  /*5e00*/  BSYNC.RECONVERGENT B1 ;  /* 0x0000000000017941 */ /* 0x000fea0003800200 */
.L_x_1193:
        /* <DEDUP_REMOVED lines=17> */
.L_x_1192:
[----:B------:R-:W-:Y:S05]  /*5f20*/  BSYNC.RECONVERGENT B0 ;  /* 0x0000000000007941 */ /* 0x000fea0003800200 */
.L_x_1191:
[----:B------:R-:W1:Y:S01]  /*5f30*/  LDCU.64 UR6, c[0x0][0x878] ;  /* 0x00010f00ff0677ac */ /* 0x000e620008000a00 */
[----:B------:R-:W-:-:S04]  /*5f40*/  IADD3 R23, P0, PT, R31, R23, RZ ;  /* 0x000000171f177210 */ /* 0x000fc80007f1e0ff */
[----:B------:R-:W-:Y:S02]  /*5f50*/  IADD3.X R27, PT, PT, RZ, R27, RZ, P0, !PT ;  /* 0x0000001bff1b7210 */ /* 0x000fe400007fe4ff */
[----:B-1----:R-:W-:-:S04]  /*5f60*/  ISETP.GE.U32.AND P0, PT, R23, UR6, PT ;  /* 0x0000000617007c0c */ /* 0x002fc8000bf06070 */
[----:B------:R-:W-:-:S13]  /*5f70*/  ISETP.GE.AND.EX P0, PT, R27, UR7, PT, P0 ;  /* 0x000000071b007c0c */ /* 0x000fda000bf06300 */
[----:B------:R-:W-:Y:S05]  /*5f80*/  @!P0 BRA `(.L_x_1196) ;  /* 0xffffffec004c8947 */ /* 0x000fea000383ffff */
.L_x_1106:
[----:B------:R-:W-:Y:S05]  /*5f90*/  WARPSYNC.ALL ;  /* 0x0000000000007948 */ /* 0x000fea0003800000 */
[----:B------:R-:W1:Y:S01]  /*5fa0*/  LDCU.64 UR6, c[0x0][0x388] ;  /* 0x00007100ff0677ac */ /* 0x000e620008000a00 */
[----:B------:R-:W-:Y:S01]  /*5fb0*/  BAR.SYNC.DEFER_BLOCKING 0x0 ;  /* 0x0000000000007b1d */ /* 0x000fe20000010000 */
[----:B-1----:R-:W-:-:S04]  /*5fc0*/  ISETP.GE.U32.AND P0, PT, R30, UR6, PT ;  /* 0x000000061e007c0c */ /* 0x002fc8000bf06070 */
[----:B------:R-:W-:-:S13]  /*5fd0*/  ISETP.GE.AND.EX P0, PT, R32, UR7, PT, P0 ;  /* 0x0000000720007c0c */ /* 0x000fda000bf06300 */
[----:B------:R-:W-:Y:S05]  /*5fe0*/  @P0 EXIT ;  /* 0x000000000000094d */ /* 0x000fea0003800000 */
[----:B0-----:R-:W-:Y:S01]  /*5ff0*/  IADD3 R4, P0, PT, R29, R30, RZ ;  /* 0x0000001e1d047210 */ /* 0x001fe20007f1e0ff */
[----:B------:R-:W-:Y:S03]  /*6000*/  BSSY.RECONVERGENT B0, `(.L_x_1197) ;  /* 0x0000027000007945 */ /* 0x000fe60003800200 */
[C---:B------:R-:W-:Y:S01]  /*6010*/  ISETP.GT.U32.AND P1, PT, R4.reuse, UR6, PT ;  /* 0x0000000604007c0c */ /* 0x040fe2000bf24070 */
[----:B------:R-:W-:Y:S01]  /*6020*/  IMAD.X R5, RZ, RZ, R32, P0 ;  /* 0x000000ffff057224 */ /* 0x000fe200000e0620 */
[----:B------:R-:W-:-:S04]  /*6030*/  ISETP.GE.U32.AND P0, PT, R4, UR6, PT ;  /* 0x0000000604007c0c */ /* 0x000fc8000bf06070 */
[C---:B------:R-:W-:Y:S02]  /*6040*/  ISETP.GT.AND.EX P1, PT, R5.reuse, UR7, PT, P1 ;  /* 0x0000000705007c0c */ /* 0x040fe4000bf24310 */
        /* <DEDUP_REMOVED lines=18> */
[----:B------:R-:W-:Y:S02]  /*6170*/  IMAD.MOV R6, RZ, RZ, -R4 ;  /* 0x000000ffff067224 */ /* 0x000fe400078e0a04 */
[----:B------:R-:W-:Y:S02]  /*6180*/  IMAD.MOV.U32 R5, RZ, RZ, RZ ;  /* 0x000000ffff057224 */ /* 0x000fe400078e00ff */
        /* <DEDUP_REMOVED lines=8> */
.L_x_1198:
[----:B------:R-:W-:Y:S01]  /*6210*/  MOV R3, R8 ;  /* 0x0000000800037202 */ /* 0x000fe20000000f00 */
[----:B------:R-:W-:Y:S01]  /*6220*/  IMAD.MOV.U32 R9, RZ, RZ, R29 ;  /* 0x000000ffff097224 */ /* 0x000fe200078e001d */
[----:B------:R-:W-:-:S07]  /*6230*/  MOV R8, 0x6250 ;  /* 0x0000625000087802 */ /* 0x000fce0000000f00 */
[----:B------:R-:W-:Y:S05]  /*6240*/  CALL.REL.NOINC `($__internal_29_$__cuda_sm20_div_u64) ;  /* 0x0000000800e07944 */ /* 0x000fea0003c00000 */
[----:B------:R-:W-:Y:S01]  /*6250*/  MOV R4, R0 ;  /* 0x0000000000047202 */ /* 0x000fe20000000f00 */
[----:B------:R-:W-:-:S07]  /*6260*/  IMAD.MOV.U32 R5, RZ, RZ, R3 ;  /* 0x000000ffff057224 */ /* 0x000fce00078e0003 */
.L_x_1199:
[----:B------:R-:W-:Y:S05]  /*6270*/  BSYNC.RECONVERGENT B0 ;  /* 0x0000000000007941 */ /* 0x000fea0003800200 */
.L_x_1197:
[----:B------:R-:W-:Y:S01]  /*6280*/  IADD3 R6, P0, PT, R4, R2, RZ ;  /* 0x0000000204067210 */ /* 0x000fe20007f1e0ff */
[----:B------:R-:W-:Y:S03]  /*6290*/  BSSY.RECONVERGENT B0, `(.L_x_1200) ;  /* 0x0000029000007945 */ /* 0x000fe60003800200 */
[----:B------:R-:W-:Y:S02]  /*62a0*/  LOP3.LUT R0, R6, 0x3, RZ, 0xc0, !PT ;  /* 0x0000000306007812 */ /* 0x000fe400078ec0ff */
[----:B------:R-:W-:Y:S02]  /*62b0*/  IADD3.X R4, PT, PT, RZ, R5, RZ, P0, !PT ;  /* 0x00000005ff047210 */ /* 0x000fe400007fe4ff */
[----:B------:R-:W-:Y:S02]  /*62c0*/  ISETP.NE.U32.AND P1, PT, R0, 0x3, PT ;  /* 0x000000030000780c */ /* 0x000fe40003f25070 */
[----:B------:R-:W-:-:S02]  /*62d0*/  ISETP.GE.U32.AND P0, PT, R6, 0x3, PT ;  /* 0x000000030600780c */ /* 0x000fc40003f06070 */
[----:B------:R-:W-:Y:S02]  /*62e0*/  ISETP.NE.AND.EX P1, PT, RZ, RZ, PT, P1 ;  /* 0x000000ffff00720c */ /* 0x000fe40003f25310 */
[----:B------:R-:W-:-:S11]  /*62f0*/  ISETP.GE.U32.AND.EX P0, PT, R4, RZ, PT, P0 ;  /* 0x000000ff0400720c */ /* 0x000fd60003f06100 */
[----:B------:R-:W-:Y:S05]  /*6300*/  @!P1 BRA `(.L_x_1201) ;  /* 0x0000000000849947 */ /* 0x000fea0003800000 */
[----:B------:R-:W0:Y:S01]  /*6310*/  LDCU.64 UR6, c[0x0][0x450] ;  /* 0x00008a00ff0677ac */ /* 0x000e220008000a00 */
[----:B------:R-:W1:Y:S01]  /*6320*/  S2UR UR5, SR_CgaCtaId ;  /* 0x00000000000579c3 */ /* 0x000e620000008800 */
[----:B------:R-:W-:Y:S01]  /*6330*/  VIADD R6, R6, 0x1 ;  /* 0x0000000106067836 */ /* 0x000fe20000000000 */
[----:B------:R-:W2:Y:S04]  /*6340*/  LDCU.64 UR10, c[0x0][0x380] ;  /* 0x00007000ff0a77ac */ /* 0x000ea80008000a00 */
[----:B------:R-:W-:Y:S01]  /*6350*/  LOP3.LUT R6, R6, 0x3, RZ, 0xc0, !PT ;  /* 0x0000000306067812 */ /* 0x000fe200078ec0ff */
[----:B------:R-:W-:-:S03]  /*6360*/  UMOV UR4, 0x400 ;  /* 0x0000040000047882 */ /* 0x000fc60000000000 */
[----:B------:R-:W-:-:S05]  /*6370*/  IADD3 R6, P2, PT, RZ, -R6, RZ ;  /* 0x80000006ff067210 */ /* 0x000fca0007f5e0ff */
[----:B------:R-:W-:Y:S02]  /*6380*/  IMAD.X R8, RZ, RZ, -0x1, P2 ;  /* 0xffffffffff087424 */ /* 0x000fe400010e06ff */
[----:B0-----:R-:W-:Y:S02]  /*6390*/  IMAD R7, R32, UR6, RZ ;  /* 0x0000000620077c24 */ /* 0x001fe4000f8e02ff */
[----:B------:R-:W-:-:S04]  /*63a0*/  IMAD.WIDE.U32 R2, R29, UR6, RZ ;  /* 0x000000061d027c25 */ /* 0x000fc8000f8e00ff */
[----:B------:R-:W-:Y:S01]  /*63b0*/  IMAD.WIDE.U32 R4, R30, UR6, RZ ;  /* 0x000000061e047c25 */ /* 0x000fe2000f8e00ff */
[----:B-1----:R-:W-:-:S03]  /*63c0*/  ULEA UR4, UR5, UR4, 0x18 ;  /* 0x0000000405047291 */ /* 0x002fc6000f8ec0ff */
[----:B------:R-:W-:Y:S01]  /*63d0*/  IMAD R7, R30, UR7, R7 ;  /* 0x000000071e077c24 */ /* 0x000fe2000f8e0207 */
[----:B--2---:R-:W-:Y:S01]  /*63e0*/  LEA R9, P1, R4, UR10, 0x2 ;  /* 0x0000000a04097c11 */ /* 0x004fe2000f8210ff */
[----:B------:R-:W-:Y:S01]  /*63f0*/  IMAD R11, R29, UR7, R3 ;  /* 0x000000071d0b7c24 */ /* 0x000fe2000f8e0203 */
[----:B------:R-:W-:Y:S02]  /*6400*/  LEA R0, R30, UR4, 0x2 ;  /* 0x000000041e007c11 */ /* 0x000fe4000f8e10ff */
[----:B------:R-:W-:Y:S02]  /*6410*/  IADD3 R5, PT, PT, R5, R7, RZ ;  /* 0x0000000705057210 */ /* 0x000fe40007ffe0ff */
[----:B------:R-:W-:Y:S02]  /*6420*/  SHF.L.U64.HI R11, R2, 0x2, R11 ;  /* 0x00000002020b7819 */ /* 0x000fe4000001020b */
[----:B------:R-:W-:-:S07]  /*6430*/  LEA.HI.X R10, R4, UR11, R5, 0x2, P1 ;  /* 0x0000000b040a7c11 */ /* 0x000fce00088f1405 */
.L_x_1202:
[----:B0-----:R0:W1:Y:S01]  /*6440*/  LDS R7, [R0] ;  /* 0x0000000000077984 */ /* 0x0010620000000800 */
[----:B------:R-:W-:Y:S01]  /*6450*/  IADD3 R6, P1, PT, R6, 0x1, RZ ;  /* 0x0000000106067810 */ /* 0x000fe20007f3e0ff */
[----:B------:R-:W-:Y:S01]  /*6460*/  IMAD.MOV.U32 R5, RZ, RZ, R10 ;  /* 0x000000ffff057224 */ /* 0x000fe200078e000a */
[----:B------:R-:W-:Y:S02]  /*6470*/  MOV R4, R9 ;  /* 0x0000000900047202 */ /* 0x000fe40000000f00 */
[----:B------:R-:W-:Y:S02]  /*6480*/  IADD3.X R8, PT, PT, RZ, R8, RZ, P1, !PT ;  /* 0x00000008ff087210 */ /* 0x000fe40000ffe4ff */
[----:B------:R-:W-:-:S04]  /*6490*/  ISETP.NE.U32.AND P1, PT, R6, RZ, PT ;  /* 0x000000ff0600720c */ /* 0x000fc80003f25070 */
[----:B------:R-:W-:Y:S02]  /*64a0*/  ISETP.NE.AND.EX P1, PT, R8, RZ, PT, P1 ;  /* 0x000000ff0800720c */ /* 0x000fe40003f25310 */
[C---:B------:R-:W-:Y:S02]  /*64b0*/  IADD3 R30, P2, PT, R29.reuse, R30, RZ ;  /* 0x0000001e1d1e7210 */ /* 0x040fe40007f5e0ff */
[----:B------:R-:W-:Y:S02]  /*64c0*/  LEA R9, P3, R2, R9, 0x2 ;  /* 0x0000000902097211 */ /* 0x000fe400078610ff */
[----:B0-----:R-:W-:Y:S01]  /*64d0*/  LEA R0, R29, R0, 0x2 ;  /* 0x000000001d007211 */ /* 0x001fe200078e10ff */
[----:B------:R-:W-:Y:S02]  /*64e0*/  IMAD.X R32, RZ, RZ, R32, P2 ;  /* 0x000000ffff207224 */ /* 0x000fe400010e0620 */
[----:B------:R-:W-:Y:S01]  /*64f0*/  IMAD.X R10, R10, 0x1, R11, P3 ;  /* 0x000000010a0a7824 */ /* 0x000fe200018e060b */
[----:B-1----:R0:W-:Y:S03]  /*6500*/  REDG.E.ADD.STRONG.GPU desc[UR8][R4.64], R7 ;  /* 0x000000070400798e */ /* 0x0021e6000c12e108 */
[----:B------:R-:W-:Y:S05]  /*6510*/  @P1 BRA `(.L_x_1202) ;  /* 0xfffffffc00c81947 */ /* 0x000fea000383ffff */
.L_x_1201:
[----:B------:R-:W-:Y:S05]  /*6520*/  BSYNC.RECONVERGENT B0 ;  /* 0x0000000000007941 */ /* 0x000fea0003800200 */
.L_x_1200:
[----:B------:R-:W-:Y:S05]  /*6530*/  @!P0 EXIT ;  /* 0x000000000000894d */ /* 0x000fea0003800000 */
[----:B------:R-:W1:Y:S01]  /*6540*/  S2UR UR5, SR_CgaCtaId ;  /* 0x00000000000579c3 */ /* 0x000e620000008800 */
[----:B------:R-:W-:Y:S01]  /*6550*/  UMOV UR4, 0x400 ;  /* 0x0000040000047882 */ /* 0x000fe20000000000 */
[----:B------:R-:W2:Y:S01]  /*6560*/  LDCU.64 UR6, c[0x0][0x450] ;  /* 0x00008a00ff0677ac */ /* 0x000ea20008000a00 */
[----:B------:R-:W3:Y:S02]  /*6570*/  LDCU.128 UR12, c[0x0][0x380] ;  /* 0x00007000ff0c77ac */ /* 0x000ee40008000c00 */
[----:B-123--:R-:W-:-:S12]  /*6580*/  ULEA UR4, UR5, UR4, 0x18 ;  /* 0x0000000405047291 */ /* 0x00efd8000f8ec0ff */
.L_x_1203:
[----:B-1----:R-:W-:Y:S01]  /*6590*/  LEA R2, R30, UR4, 0x2 ;  /* 0x000000041e027c11 */ /* 0x002fe2000f8e10ff */
[----:B------:R-:W-:Y:S01]  /*65a0*/  IMAD R3, R32, UR6, RZ ;  /* 0x0000000620037c24 */ /* 0x000fe2000f8e02ff */
[C---:B------:R-:W-:Y:S01]  /*65b0*/  IADD3 R9, P0, PT, R29.reuse, R30, RZ ;  /* 0x0000001e1d097210 */ /* 0x040fe20007f1e0ff */
[C---:B0-----:R-:W-:Y:S01]  /*65c0*/  IMAD.WIDE.U32 R6, R30.reuse, UR6, RZ ;  /* 0x000000061e067c25 */ /* 0x041fe2000f8e00ff */
[C---:B------:R-:W-:Y:S01]  /*65d0*/  LEA R0, R29.reuse, R2, 0x2 ;  /* 0x000000021d007211 */ /* 0x040fe200078e10ff */
[----:B------:R0:W1:Y:S01]  /*65e0*/  LDS R5, [R2] ;  /* 0x0000000002057984 */ /* 0x0000620000000800 */
[C---:B------:R-:W-:Y:S01]  /*65f0*/  IADD3 R10, P1, PT, R29.reuse, R9, RZ ;  /* 0x000000091d0a7210 */ /* 0x040fe20007f3e0ff */
[----:B------:R-:W-:Y:S02]  /*6600*/  IMAD R3, R30, UR7, R3 ;  /* 0x000000071e037c24 */ /* 0x000fe4000f8e0203 */
[----:B------:R-:W-:Y:S02]  /*6610*/  IMAD R4, R29, 0x4, R0 ;  /* 0x000000041d047824 */ /* 0x000fe400078e0200 */
[----:B------:R-:W2:Y:S01]  /*6620*/  LDS R0, [R0] ;  /* 0x0000000000007984 */ /* 0x000ea20000000800 */
[----:B------:R-:W-:Y:S01]  /*6630*/  IMAD.X R8, RZ, RZ, R32, P0 ;  /* 0x000000ffff087224 */ /* 0x000fe200000e0620 */
[----:B------:R-:W-:-:S02]  /*6640*/  IADD3 R3, PT, PT, R7, R3, RZ ;  /* 0x0000000307037210 */ /* 0x000fc40007ffe0ff */
[C---:B------:R-:W-:Y:S01]  /*6650*/  LEA R16, R29.reuse, R4, 0x2 ;  /* 0x000000041d107211 */ /* 0x040fe200078e10ff */
[----:B------:R-:W-:Y:S01]  /*6660*/  IMAD.X R7, RZ, RZ, R8, P1 ;  /* 0x000000ffff077224 */ /* 0x000fe200008e0608 */
[----:B------:R-:W3:Y:S01]  /*6670*/  LDS R4, [R4] ;  /* 0x0000000004047984 */ /* 0x000ee20000000800 */
[----:B0-----:R-:W-:Y:S01]  /*6680*/  LEA R2, P0, R6, UR12, 0x2 ;  /* 0x0000000c06027c11 */ /* 0x001fe2000f8010ff */
[----:B------:R-:W-:Y:S01]  /*6690*/  IMAD R8, R8, UR6, RZ ;  /* 0x0000000608087c24 */ /* 0x000fe2000f8e02ff */
[----:B------:R-:W-:Y:S01]  /*66a0*/  IADD3 R30, P1, PT, R29, R10, RZ ;  /* 0x0000000a1d1e7210 */ /* 0x000fe20007f3e0ff */
[----:B------:R-:W0:Y:S01]  /*66b0*/  LDS R16, [R16] ;  /* 0x0000000010107984 */ /* 0x000e220000000800 */
[----:B------:R-:W-:Y:S01]  /*66c0*/  LEA.HI.X R3, R6, UR13, R3, 0x2, P0 ;  /* 0x0000000d06037c11 */ /* 0x000fe200080f1403 */
[----:B------:R-:W-:Y:S01]  /*66d0*/  IMAD R11, R7, UR6, RZ ;  /* 0x00000006070b7c24 */ /* 0x000fe2000f8e02ff */
[----:B------:R-:W-:Y:S01]  /*66e0*/  IADD3.X R32, PT, PT, RZ, R7, RZ, P1, !PT ;  /* 0x00000007ff207210 */ /* 0x000fe20000ffe4ff */
[----:B------:R-:W-:-:S02]  /*66f0*/  IMAD R13, R9, UR7, R8 ;  /* 0x00000007090d7c24 */ /* 0x000fc4000f8e0208 */
[----:B------:R-:W-:-:S04]  /*6700*/  IMAD.WIDE.U32 R6, R9, UR6, RZ ;  /* 0x0000000609067c25 */ /* 0x000fc8000f8e00ff */
[----:B------:R-:W-:Y:S01]  /*6710*/  IMAD.IADD R13, R7, 0x1, R13 ;  /* 0x00000001070d7824 */ /* 0x000fe200078e020d */
[----:B------:R-:W-:Y:S01]  /*6720*/  LEA R12, P0, R6, UR12, 0x2 ;  /* 0x0000000c060c7c11 */ /* 0x000fe2000f8010ff */
[----:B------:R-:W-:Y:S02]  /*6730*/  IMAD R17, R32, UR6, RZ ;  /* 0x0000000620117c24 */ /* 0x000fe4000f8e02ff */
[----:B------:R-:W-:Y:S01]  /*6740*/  IMAD.WIDE.U32 R8, R10, UR6, RZ ;  /* 0x000000060a087c25 */ /* 0x000fe2000f8e00ff */
[----:B------:R-:W-:-:S03]  /*6750*/  LEA.HI.X R13, R6, UR13, R13, 0x2, P0 ;  /* 0x0000000d060d7c11 */ /* 0x000fc600080f140d */
[----:B------:R-:W-:Y:S01]  /*6760*/  IMAD R15, R10, UR7, R11 ;  /* 0x000000070a0f7c24 */ /* 0x000fe2000f8e020b */
[----:B------:R-:W-:Y:S01]  /*6770*/  LEA R14, P1, R8, UR12, 0x2 ;  /* 0x0000000c080e7c11 */ /* 0x000fe2000f8210ff */
[----:B------:R-:W-:-:S03]  /*6780*/  IMAD.WIDE.U32 R10, R30, UR6, RZ ;  /* 0x000000061e0a7c25 */ /* 0x000fc6000f8e00ff */
[----:B------:R-:W-:Y:S01]  /*6790*/  IADD3 R9, PT, PT, R9, R15, RZ ;  /* 0x0000000f09097210 */ /* 0x000fe20007ffe0ff */
[----:B------:R-:W-:Y:S01]  /*67a0*/  IMAD R17, R30, UR7, R17 ;  /* 0x000000071e117c24 */ /* 0x000fe2000f8e0211 */
[----:B------:R-:W-:Y:S01]  /*67b0*/  IADD3 R30, P0, PT, R29, R30, RZ ;  /* 0x0000001e1d1e7210 */ /* 0x000fe20007f1e0ff */
[----:B-1----:R1:W-:Y:S01]  /*67c0*/  REDG.E.ADD.STRONG.GPU desc[UR8][R2.64], R5 ;  /* 0x000000050200798e */ /* 0x0023e2000c12e108 */
[----:B------:R-:W-:Y:S01]  /*67d0*/  LEA R18, P2, R10, UR12, 0x2 ;  /* 0x0000000c0a127c11 */ /* 0x000fe2000f8410ff */
[----:B------:R-:W-:Y:S01]  /*67e0*/  IMAD.IADD R7, R11, 0x1, R17 ;  /* 0x000000010b077824 */ /* 0x000fe200078e0211 */
[----:B------:R-:W-:Y:S01]  /*67f0*/  IADD3.X R32, PT, PT, RZ, R32, RZ, P0, !PT ;  /* 0x00000020ff207210 */ /* 0x000fe200007fe4ff */
[----:B--2---:R1:W-:Y:S01]  /*6800*/  REDG.E.ADD.STRONG.GPU desc[UR8][R12.64], R0 ;  /* 0x000000000c00798e */ /* 0x0043e2000c12e108 */
[----:B------:R-:W-:Y:S02]  /*6810*/  ISETP.GE.U32.AND P0, PT, R30, UR14, PT ;  /* 0x0000000e1e007c0c */ /* 0x000fe4000bf06070 */
[----:B------:R-:W-:-:S02]  /*6820*/  LEA.HI.X R15, R8, UR13, R9, 0x2, P1 ;  /* 0x0000000d080f7c11 */ /* 0x000fc400088f1409 */
[----:B------:R-:W-:Y:S02]  /*6830*/  ISETP.GE.AND.EX P0, PT, R32, UR15, PT, P0 ;  /* 0x0000000f20007c0c */ /* 0x000fe4000bf06300 */
[----:B------:R-:W-:Y:S01]  /*6840*/  LEA.HI.X R19, R10, UR13, R7, 0x2, P2 ;  /* 0x0000000d0a137c11 */ /* 0x000fe200090f1407 */
[----:B---3--:R1:W-:Y:S04]  /*6850*/  REDG.E.ADD.STRONG.GPU desc[UR8][R14.64], R4 ;  /* 0x000000040e00798e */ /* 0x0083e8000c12e108 */
[----:B0-----:R1:W-:Y:S06]  /*6860*/  REDG.E.ADD.STRONG.GPU desc[UR8][R18.64], R16 ;  /* 0x000000101200798e */ /* 0x0013ec000c12e108 */
[----:B------:R-:W-:Y:S05]  /*6870*/  @!P0 BRA `(.L_x_1203) ;  /* 0xfffffffc00448947 */ /* 0x000fea000383ffff */
[----:B------:R-:W-:Y:S05]  /*6880*/  EXIT ;  /* 0x000000000000794d */ /* 0x000fea0003800000 */
        .weak           $__internal_28_$__cuda_sm20_div_s64
        .type           $__internal_28_$__cuda_sm20_div_s64,@function
        .size           $__internal_28_$__cuda_sm20_div_s64,($__internal_29_$__cuda_sm20_div_u64 - $__internal_28_$__cuda_sm20_div_s64)
$__internal_28_$__cuda_sm20_div_s64:
        /* <DEDUP_REMOVED lines=18> */
[----:B------:R-:W-:-:S04]  /*69b0*/  IMAD.HI.U32 R17, P2, R11, R25, R16 ;  /* 0x000000190b117227 */ /* 0x000fc80007840010 */
[CC--:B------:R-:W-:Y:S02]  /*69c0*/  IMAD R16, R11.reuse, R24.reuse, RZ ;  /* 0x000000180b107224 */ /* 0x0c0fe400078e02ff */
[----:B------:R-:W-:-:S03]  /*69d0*/  IMAD.HI.U32 R24, R11, R24, RZ ;  /* 0x000000180b187227 */ /* 0x000fc600078e00ff */
[----:B------:R-:W-:Y:S01]  /*69e0*/  IADD3 R17, P3, PT, R16, R17, RZ ;  /* 0x0000001110117210 */ /* 0x000fe20007f7e0ff */
[----:B------:R-:W-:-:S04]  /*69f0*/  IMAD.X R10, R24, 0x1, R11, P1 ;  /* 0x00000001180a7824 */ /* 0x000fc800008e060b */
[----:B------:R-:W-:Y:S01]  /*6a00*/  IMAD.WIDE.U32 R24, R17, R8, RZ ;  /* 0x0000000811187225 */ /* 0x000fe200078e00ff */
[----:B------:R-:W-:-:S03]  /*6a10*/  IADD3.X R10, PT, PT, RZ, RZ, R10, P3, P2 ;  /* 0x000000ffff0a7210 */ /* 0x000fc60001fe440a */
[----:B------:R-:W-:Y:S01]  /*6a20*/  IMAD R11, R17, R9, R25 ;  /* 0x00000009110b7224 */ /* 0x000fe200078e0219 */
[----:B------:R-:W-:-:S03]  /*6a30*/  IADD3 R24, P1, PT, RZ, -R24, RZ ;  /* 0x80000018ff187210 */ /* 0x000fc60007f3e0ff */
[----:B------:R-:W-:Y:S02]  /*6a40*/  IMAD R11, R10, R8, R11 ;  /* 0x000000080a0b7224 */ /* 0x000fe400078e020b */
[----:B------:R-:W-:-:S03]  /*6a50*/  IMAD.HI.U32 R16, R17, R24, RZ ;  /* 0x0000001811107227 */ /* 0x000fc600078e00ff */
[----:B------:R-:W-:-:S05]  /*6a60*/  IADD3.X R11, PT, PT, RZ, ~R11, RZ, P1, !PT ;  /* 0x8000000bff0b7210 */ /* 0x000fca0000ffe4ff */
[----:B------:R-:W-:-:S04]  /*6a70*/  IMAD.WIDE.U32 R16, P1, R17, R11, R16 ;  /* 0x0000000b11107225 */ /* 0x000fc80007820010 */
[----:B------:R-:W-:Y:S01]  /*6a80*/  IMAD.HI.U32 R16, P2, R10, R24, R16 ;  /* 0x000000180a107227 */ /* 0x000fe20007840010 */
[----:B------:R-:W-:-:S03]  /*6a90*/  IADD3 R17, P5, PT, RZ, -R7, RZ ;  /* 0x80000007ff117210 */ /* 0x000fc60007fbe0ff */
[C---:B------:R-:W-:Y:S01]  /*6aa0*/  IMAD R24, R10.reuse, R11, RZ ;  /* 0x0000000b0a187224 */ /* 0x040fe200078e02ff */
[----:B------:R-:W-:Y:S01]  /*6ab0*/  SEL R17, R17, R7, !P4 ;  /* 0x0000000711117207 */ /* 0x000fe20006000000 */
[----:B------:R-:W-:-:S03]  /*6ac0*/  IMAD.HI.U32 R11, R10, R11, RZ ;  /* 0x0000000b0a0b7227 */ /* 0x000fc600078e00ff */
[----:B------:R-:W-:Y:S01]  /*6ad0*/  IADD3 R24, P3, PT, R24, R16, RZ ;  /* 0x0000001018187210 */ /* 0x000fe20007f7e0ff */
[----:B------:R-:W-:Y:S01]  /*6ae0*/  IMAD.X R16, RZ, RZ, ~R6, P5 ;  /* 0x000000ffff107224 */ /* 0x000fe200028e0e06 */
[----:B------:R-:W-:Y:S01]  /*6af0*/  IADD3.X R7, PT, PT, R11, R10, RZ, P1, !PT ;  /* 0x0000000a0b077210 */ /* 0x000fe20000ffe4ff */
[----:B------:R-:W-:Y:S02]  /*6b00*/  IMAD.MOV.U32 R11, RZ, RZ, RZ ;  /* 0x000000ffff0b7224 */ /* 0x000fe400078e00ff */
[----:B------:R-:W-:Y:S01]  /*6b10*/  IMAD.HI.U32 R10, R24, R17, RZ ;  /* 0x00000011180a7227 */ /* 0x000fe200078e00ff */
[----:B------:R-:W-:-:S05]  /*6b20*/  SEL R16, R16, R6, !P4 ;  /* 0x0000000610107207 */ /* 0x000fca0006000000 */
[----:B------:R-:W-:Y:S01]  /*6b30*/  IMAD.WIDE.U32 R24, R24, R16, R10 ;  /* 0x0000001018187225 */ /* 0x000fe200078e000a */
[----:B------:R-:W-:-:S05]  /*6b40*/  IADD3.X R10, PT, PT, RZ, RZ, R7, P3, P2 ;  /* 0x000000ffff0a7210 */ /* 0x000fca0001fe4407 */
        /* <DEDUP_REMOVED lines=29> */
[-C--:B------:R-:W-:Y:S02]  /*6d20*/  IADD3 R10, P3, PT, RZ, -R8.reuse, RZ ;  /* 0x80000008ff0a7210 */ /* 0x080fe40007f7e0ff */
[----:B------:R-:W-:Y:S02]  /*6d30*/  ISETP.NE.U32.AND P1, PT, R5, RZ, PT ;  /* 0x000000ff0500720c */ /* 0x000fe40003f25070 */
[-C--:B------:R-:W-:Y:S02]  /*6d40*/  IADD3.X R9, PT, PT, RZ, ~R7.reuse, RZ, P3, !PT ;  /* 0x80000007ff097210 */ /* 0x080fe40001ffe4ff */
[----:B------:R-:W-:Y:S02]  /*6d50*/  ISETP.NE.AND.EX P1, PT, R4, RZ, PT, P1 ;  /* 0x000000ff0400720c */ /* 0x000fe40003f25310 */
[----:B------:R-:W-:Y:S01]  /*6d60*/  SEL R4, R9, R7, !P2 ;  /* 0x0000000709047207 */ /* 0x000fe20005000000 */
[----:B------:R-:W-:Y:S01]  /*6d70*/  HFMA2 R9, -RZ, RZ, 0, 0 ;  /* 0x00000000ff097431 */ /* 0x000fe200000001ff */
[----:B------:R-:W-:Y:S01]  /*6d80*/  SEL R5, R10, R8, !P2 ;  /* 0x000000080a057207 */ /* 0x000fe20005000000 */
[----:B------:R-:W-:Y:S01]  /*6d90*/  IMAD.MOV.U32 R8, RZ, RZ, R3 ;  /* 0x000000ffff087224 */ /* 0x000fe200078e0003 */
[----:B------:R-:W-:-:S02]  /*6da0*/  SEL R4, R4, 0xffffffff, P1 ;  /* 0xffffffff04047807 */ /* 0x000fc40000800000 */
[----:B------:R-:W-:Y:S01]  /*6db0*/  SEL R5, R5, 0xffffffff, P1 ;  /* 0xffffffff05057807 */ /* 0x000fe20000800000 */
[----:B------:R-:W-:Y:S06]  /*6dc0*/  RET.REL.NODEC R8 `(_ZN2at4cuda17kernelHistogram1DIiilLi1ELi2ELin1ELNS0_23CUDAHistogramMemoryTypeE0EZNS0_21CUDA_tensor_histogramIiiLb0EEEbNS_6TensorES4_S4_lNS_14AccumulateTypeIT0_Lb1EE4typeES8_NS0_13TensorArgTypeES9_S9_EUllE_EEvNS0_6detail10TensorInfoIT_T1_EESF_NSC_IKS6_SE_EElS8_S8_SE_T6_) ;  /* 0xffffff90088c7950 */ /* 0x000fec0003c3ffff */
        .weak           $__internal_29_$__cuda_sm20_div_u64
        .type           $__internal_29_$__cuda_sm20_div_u64,@function
        .size           $__internal_29_$__cuda_sm20_div_u64,(.L_x_6405 - $__internal_29_$__cuda_sm20_div_u64)
$__internal_29_$__cuda_sm20_div_u64:
[----:B------:R-:W-:Y:S01]  /*6dd0*/  MOV R10, R9 ;  /* 0x00000009000a7202 */ /* 0x000fe20000000f00 */
[----:B------:R-:W-:-:S05]  /*6de0*/  IMAD.U32 R11, RZ, RZ, UR4 ;  /* 0x00000004ff0b7e24 */ /* 0x000fca000f8e00ff */
[----:B------:R-:W0:Y:S08]  /*6df0*/  I2F.U64.RP R10, R10 ;  /* 0x0000000a000a7312 */ /* 0x000e300000309000 */
[----:B0-----:R-:W0:Y:S02]  /*6e00*/  MUFU.RCP R4, R10 ;  /* 0x0000000a00047308 */ /* 0x001e240000001000 */
[----:B0-----:R-:W-:-:S06]  /*6e10*/  VIADD R4, R4, 0x1ffffffe ;  /* 0x1ffffffe04047836 */ /* 0x001fcc0000000000 */
[----:B------:R-:W0:Y:S02]  /*6e20*/  F2I.U64.TRUNC R4, R4 ;  /* 0x0000000400047311 */ /* 0x000e24000020d800 */
[----:B0-----:R-:W-:-:S04]  /*6e30*/  IMAD.WIDE.U32 R6, R4, R9, RZ ;  /* 0x0000000904067225 */ /* 0x001fc800078e00ff */
[----:B------:R-:W-:Y:S01]  /*6e40*/  IMAD R7, R4, UR4, R7 ;  /* 0x0000000404077c24 */ /* 0x000fe2000f8e0207 */
[----:B------:R-:W-:-:S03]  /*6e50*/  IADD3 R13, P0, PT, RZ, -R6, RZ ;  /* 0x80000006ff0d7210 */ /* 0x000fc60007f1e0ff */
[----:B------:R-:W-:Y:S02]  /*6e60*/  IMAD R7, R5, R9, R7 ;  /* 0x0000000905077224 */ /* 0x000fe400078e0207 */
[----:B------:R-:W-:-:S03]  /*6e70*/  IMAD.HI.U32 R6, R4, R13, RZ ;  /* 0x0000000d04067227 */ /* 0x000fc600078e00ff */
[----:B------:R-:W-:Y:S01]  /*6e80*/  IADD3.X R15, PT, PT, RZ, ~R7, RZ, P0, !PT ;  /* 0x80000007ff0f7210 */ /* 0x000fe200007fe4ff */
[----:B------:R-:W-:-:S04]  /*6e90*/  IMAD.MOV.U32 R7, RZ, RZ, R4 ;  /* 0x000000ffff077224 */ /* 0x000fc800078e0004 */
        /* <DEDUP_REMOVED lines=8> */
[----:B------:R-:W-:Y:S01]  /*6f20*/  IMAD R5, R7, UR4, R5 ;  /* 0x0000000407057c24 */ /* 0x000fe2000f8e0205 */
        /* <DEDUP_REMOVED lines=12> */
[----:B------:R-:W-:Y:S02]  /*6ff0*/  IMAD.MOV.U32 R5, RZ, RZ, RZ ;  /* 0x000000ffff057224 */ /* 0x000fe400078e00ff */
        /* <DEDUP_REMOVED lines=9> */
[----:B------:R-:W-:-:S03]  /*7090*/  IMAD R5, R7, UR4, R5 ;  /* 0x0000000407057c24 */ /* 0x000fc6000f8e0205 */
[-C--:B------:R-:W-:Y:S01]  /*70a0*/  ISETP.GE.U32.AND P0, PT, R10, R9.reuse, PT ;  /* 0x000000090a00720c */ /* 0x080fe20003f06070 */
[----:B------:R-:W-:-:S05]  /*70b0*/  IMAD R5, R6, R9, R5 ;  /* 0x0000000906057224 */ /* 0x000fca00078e0205 */
[----:B------:R-:W-:Y:S02]  /*70c0*/  IADD3.X R12, PT, PT, ~R5, R0, RZ, P1, !PT ;  /* 0x00000000050c7210 */ /* 0x000fe40000ffe5ff */
[----:B------:R-:W-:Y:S02]  /*70d0*/  IADD3 R0, P2, PT, R7, 0x1, RZ ;  /* 0x0000000107007810 */ /* 0x000fe40007f5e0ff */
[-C--:B------:R-:W-:Y:S02]  /*70e0*/  IADD3 R4, P1, PT, -R9, R10.reuse, RZ ;  /* 0x0000000a09047210 */ /* 0x080fe40007f3e1ff */
[C---:B------:R-:W-:Y:S01]  /*70f0*/  ISETP.GE.U32.AND.EX P0, PT, R12.reuse, UR4, PT, P0 ;  /* 0x000000040c007c0c */ /* 0x040fe2000bf06100 */
[----:B------:R-:W-:Y:S01]  /*7100*/  IMAD.X R3, RZ, RZ, R6, P2 ;  /* 0x000000ffff037224 */ /* 0x000fe200010e0606 */
[----:B------:R-:W-:Y:S02]  /*7110*/  IADD3.X R5, PT, PT, R12, ~UR4, RZ, P1, !PT ;  /* 0x800000040c057c10 */ /* 0x000fe40008ffe4ff */
[----:B------:R-:W-:-:S02]  /*7120*/  SEL R4, R4, R10, P0 ;  /* 0x0000000a04047207 */ /* 0x000fc40000000000 */
[----:B------:R-:W-:Y:S02]  /*7130*/  SEL R7, R0, R7, P0 ;  /* 0x0000000700077207 */ /* 0x000fe40000000000 */
[----:B------:R-:W-:Y:S02]  /*7140*/  SEL R5, R5, R12, P0 ;  /* 0x0000000c05057207 */ /* 0x000fe40000000000 */
[----:B------:R-:W-:Y:S02]  /*7150*/  SEL R6, R3, R6, P0 ;  /* 0x0000000603067207 */ /* 0x000fe40000000000 */
[----:B------:R-:W-:Y:S01]  /*7160*/  ISETP.GE.U32.AND P0, PT, R4, R9, PT ;  /* 0x000000090400720c */ /* 0x000fe20003f06070 */
[----:B------:R-:W-:Y:S01]  /*7170*/  IMAD.MOV.U32 R4, RZ, RZ, R8 ;  /* 0x000000ffff047224 */ /* 0x000fe200078e0008 */
[----:B------:R-:W-:Y:S02]  /*7180*/  IADD3 R0, P2, PT, R7, 0x1, RZ ;  /* 0x0000000107007810 */ /* 0x000fe40007f5e0ff */
[----:B------:R-:W-:Y:S01]  /*7190*/  ISETP.GE.U32.AND.EX P0, PT, R5, UR4, PT, P0 ;  /* 0x0000000405007c0c */ /* 0x000fe2000bf06100 */
[----:B------:R-:W-:Y:S01]  /*71a0*/  HFMA2 R5, -RZ, RZ, 0, 0 ;  /* 0x00000000ff057431 */ /* 0x000fe200000001ff */
[----:B------:R-:W-:-:S02]  /*71b0*/  ISETP.NE.U32.AND P1, PT, R9, RZ, PT ;  /* 0x000000ff0900720c */ /* 0x000fc40003f25070 */
[-C--:B------:R-:W-:Y:S02]  /*71c0*/  IADD3.X R3, PT, PT, RZ, R6.reuse, RZ, P2, !PT ;  /* 0x00000006ff037210 */ /* 0x080fe400017fe4ff */
[----:B------:R-:W-:Y:S02]  /*71d0*/  ISETP.NE.AND.EX P1, PT, RZ, UR4, PT, P1 ;  /* 0x00000004ff007c0c */ /* 0x000fe4000bf25310 */
[----:B------:R-:W-:Y:S02]  /*71e0*/  SEL R0, R0, R7, P0 ;  /* 0x0000000700007207 */ /* 0x000fe40000000000 */
[----:B------:R-:W-:Y:S02]  /*71f0*/  SEL R3, R3, R6, P0 ;  /* 0x0000000603037207 */ /* 0x000fe40000000000 */
[----:B------:R-:W-:Y:S02]  /*7200*/  SEL R0, R0, 0xffffffff, P1 ;  /* 0xffffffff00007807 */ /* 0x000fe40000800000 */
[----:B------:R-:W-:Y:S01]  /*7210*/  SEL R3, R3, 0xffffffff, P1 ;  /* 0xffffffff03037807 */ /* 0x000fe20000800000 */
[----:B------:R-:W-:Y:S06]  /*7220*/  RET.REL.NODEC R4 `(_ZN2at4cuda17kernelHistogram1DIiilLi1ELi2ELin1ELNS0_23CUDAHistogramMemoryTypeE0EZNS0_21CUDA_tensor_histogramIiiLb0EEEbNS_6TensorES4_S4_lNS_14AccumulateTypeIT0_Lb1EE4typeES8_NS0_13TensorArgTypeES9_S9_EUllE_EEvNS0_6detail10TensorInfoIT_T1_EESF_NSC_IKS6_SE_EElS8_S8_SE_T6_) ;  /* 0xffffff8c04747950 */ /* 0x000fec0003c3ffff */
.L_x_1204:
        /* <DEDUP_REMOVED lines=13> */
.L_x_6405:


//--------------------- .text._ZN2at4cuda17kernelHistogram1DIaalLi1ELi2ELin1ELNS0_23CUDAHistogramMemoryTypeE1EZNS0_21CUDA_tensor_histogramIaaLb0EEEbNS_6TensorES4_S4_lNS_14AccumulateTypeIT0_Lb1EE4typeES8_NS0_13TensorArgTypeES9_S9_EUllE0_EEvNS0_6detail10TensorInfoIT_T1_EESF_NSC_IKS6_SE_EElS8_S8_SE_T6_ --------------------------
	.section	.text._ZN2at4cuda17kernelHistogram1DIaalLi1ELi2ELin1ELNS0_23CUDAHistogramMemoryTypeE1EZNS0_21CUDA_tensor_histogramIaaLb0EEEbNS_6TensorES4_S4_lNS_14AccumulateTypeIT0_Lb1EE4typeES8_NS0_13TensorArgTypeES9_S9_EUllE0_EEvNS0_6detail10TensorInfoIT_T1_EESF_NSC_IKS6_SE_EElS8_S8_SE_T6_,"ax",@progbits
	.align	128
        .global         _ZN2at4cuda17kernelHistogram1DIaalLi1ELi2ELin1ELNS0_23CUDAHistogramMemoryTypeE1EZNS0_21CUDA_tensor_histogramIaaLb0EEEbNS_6TensorES4_S4_lNS_14AccumulateTypeIT0_Lb1EE4typeES8_NS0_13TensorArgTypeES9_S9_EUllE0_EEvNS0_6detail10TensorInfoIT_T1_EESF_NSC_IKS6_SE_EElS8_S8_SE_T6_
        .type           _ZN2at4cuda17kernelHistogram1DIaalLi1ELi2ELin1ELNS0_23CUDAHistogramMemoryTypeE1EZNS0_21CUDA_tensor_histogramIaaLb0EEEbNS_6TensorES4_S4_lNS_14AccumulateTypeIT0_Lb1EE4typeES8_NS0_13TensorArgTypeES9_S9_EUllE0_EEvNS0_6detail10TensorInfoIT_T1_EESF_NSC_IKS6_SE_EElS8_S8_SE_T6_,@function
        .size           _ZN2at4cuda17kernelHistogram1DIaalLi1ELi2ELin1ELNS0_23CUDAHistogramMemoryTypeE1EZNS0_21CUDA_tensor_histogramIaaLb0EEEbNS_6TensorES4_S4_lNS_14AccumulateTypeIT0_Lb1EE4typeES8_NS0_13TensorArgTypeES9_S9_EUllE0_EEvNS0_6detail10TensorInfoIT_T1_EESF_NSC_IKS6_SE_EElS8_S8_SE_T6_,(.L_x_6406 - _ZN2at4cuda17kernelHistogram1DIaalLi1ELi2ELin1ELNS0_23CUDAHistogramMemoryTypeE1EZNS0_21CUDA_tensor_histogramIaaLb0EEEbNS_6TensorES4_S4_lNS_14AccumulateTypeIT0_Lb1EE4typeES8_NS0_13TensorArgTypeES9_S9_EUllE0_EEvNS0_6detail10TensorInfoIT_T1_EESF_NSC_IKS6_SE_EElS8_S8_SE_T6_)
        .other          _ZN2at4cuda17kernelHistogram1DIaalLi1ELi2ELin1ELNS0_23CUDAHistogramMemoryTypeE1EZNS0_21CUDA_tensor_histogramIaaLb0EEEbNS_6TensorES4_S4_lNS_14AccumulateTypeIT0_Lb1EE4typeES8_NS0_13TensorArgTypeES9_S9_EUllE0_EEvNS0_6detail10TensorInfoIT_T1_EESF_NSC_IKS6_SE_EElS8_S8_SE_T6_,@"STO_CUDA_ENTRY STV_DEFAULT"
_ZN2at4cuda17kernelHistogram1DIaalLi1ELi2ELin1ELNS0_23CUDAHistogramMemoryTypeE1EZNS0_21CUDA_tensor_histogramIaaLb0EEEbNS_6TensorES4_S4_lNS_14AccumulateTypeIT0_Lb1EE4typeES8_NS0_13TensorArgTypeES9_S9_EUllE0_EEvNS0_6detail10TensorInfoIT_T1_EESF_NSC_IKS6_SE_EElS8_S8_SE_T6_:
.text._ZN2at4cuda17kernelHistogram1DIaalLi1ELi2ELin1ELNS0_23CUDAHistogramMemoryTypeE1EZNS0_21CUDA_tensor_histogramIaaLb0EEEbNS_6TensorES4_S4_lNS_14AccumulateTypeIT0_Lb1EE4typeES8_NS0_13TensorArgTypeES9_S9_EUllE0_EEvNS0_6detail10TensorInfoIT_T1_EESF_NSC_IKS6_SE_EElS8_S8_SE_T6_:
        /* <DEDUP_REMOVED lines=20> */
.L_x_1212:
[----:B0-----:R-:W0:Y:S01]  /*0140*/  LDC.64 R4, c[0x0][0x6c0] ;  /* 0x0001b000ff047b82 */ /* 0x001e220000000a00 */
[----:B------:R-:W1:Y:S01]  /*0150*/  LDCU.64 UR4, c[0x0][0x790] ;  /* 0x0000f200ff0477ac */ /* 0x000e620008000a00 */
[----:B------:R-:W2:Y:S06]  /*0160*/  LDCU.128 UR12, c[0x0][0x870] ;  /* 0x00010e00ff0c77ac */ /* 0x000eac0008000c00 */
[----:B------:R-:W3:Y:S01]  /*0170*/  LDC.64 R8, c[0x0][0x868] ;  /* 0x00021a00ff087b82 */ /* 0x000ee20000000a00 */
[----:B-1----:R-:W-:-:S04]  /*0180*/  IMAD R7, R2, UR4, RZ ;  /* 0x0000000402077c24 */ /* 0x002fc8000f8e02ff */
[C---:B------:R-:W-:Y:S02]  /*0190*/  IMAD R7, R0.reuse, UR5, R7 ;  /* 0x0000000500077c24 */ /* 0x040fe4000f8e0207 */
[----:B0-----:R-:W-:-:S04]  /*01a0*/  IMAD.WIDE.U32 R4, R0, UR4, R4 ;  /* 0x0000000400047c25 */ /* 0x001fc8000f8e0004 */
[----:B------:R-:W-:-:S06]  /*01b0*/  IMAD.IADD R5, R5, 0x1, R7 ;  /* 0x0000000105057824 */ /* 0x000fcc00078e0207 */
[----:B------:R-:W4:Y:S01]  /*01c0*/  LDG.E.S8 R5, desc[UR10][R4.64] ;  /* 0x0000000a04057981 */ /* 0x000f22000c1e1300 */
[----:B------:R-:W-:Y:S01]  /*01d0*/  IADD3 R0, P2, PT, R3, R0, RZ ;  /* 0x0000000003007210 */ /* 0x000fe20007f5e0ff */
[----:B------:R-:W-:Y:S03]  /*01e0*/  BSSY B0, `(.L_x_1206) ;  /* 0x000004f000007945 */ /* 0x000fe60003800000 */
[----:B------:R-:W-:Y:S02]  /*01f0*/  IADD3.X R2, PT, PT, RZ, R2, RZ, P2, !PT ;  /* 0x00000002ff027210 */ /* 0x000fe400017fe4ff */
[----:B--2---:R-:W-:-:S04]  /*0200*/  ISETP.GE.U32.AND P0, PT, R0, UR14, PT ;  /* 0x0000000e00007c0c */ /* 0x004fc8000bf06070 */
[----:B------:R-:W-:Y:S02]  /*0210*/  ISETP.GE.AND.EX P0, PT, R2, UR15, PT, P0 ;  /* 0x0000000f02007c0c */ /* 0x000fe4000bf06300 */
[C---:B----4-:R-:W-:Y:S02]  /*0220*/  ISETP.GT.U32.AND P1, PT, R5.reuse, UR12, PT ;  /* 0x0000000c05007c0c */ /* 0x050fe4000bf24070 */
[----:B------:R-:W-:Y:S02]  /*0230*/  SHF.R.S32.HI R6, RZ, 0x1f, R5 ;  /* 0x0000001fff067819 */ /* 0x000fe40000011405 */
[----:B---3--:R-:W-:Y:S02]  /*0240*/  ISETP.LT.U32.AND P2, PT, R5, R8, PT ;  /* 0x000000080500720c */ /* 0x008fe40003f41070 */
        /* <DEDUP_REMOVED lines=31> */
[----:B------:R-:W-:Y:S01]  /*0440*/  @!P3 LOP3.LUT R5, RZ, UR6, RZ, 0x33, !PT ;  /* 0x00000006ff05bc12 */ /* 0x000fe2000f8e33ff */
[----:B------:R-:W-:Y:S06]  /*0450*/  BRA `(.L_x_1210) ;  /* 0x0000000000147947 */ /* 0x000fec0003800000 */
.L_x_1209:
[----:B------:R-:W-:Y:S01]  /*0460*/  IMAD.U32 R11, RZ, RZ, UR6 ;  /* 0x00000006ff0b7e24 */ /* 0x000fe2000f8e00ff */
[----:B------:R-:W-:Y:S01]  /*0470*/  MOV R8, 0x4a0 ;  /* 0x000004a000087802 */ /* 0x000fe20000000f00 */
[----:B------:R-:W-:-:S07]  /*0480*/  IMAD.U32 R10, RZ, RZ, UR7 ;  /* 0x00000007ff0a7e24 */ /* 0x000fce000f8e00ff */
[----:B------:R-:W-:Y:S05]  /*0490*/  CALL.REL.NOINC `($__internal_30_$__cuda_sm20_div_s64) ;  /* 0x0000003c00c07944 */ /* 0x000fea0003c00000 */
[----:B------:R-:W-:-:S07]  /*04a0*/  MOV R5, R18 ;  /* 0x0000001200057202 */ /* 0x000fce0000000f00 */
.L_x_1210:
[----:B------:R-:W-:Y:S05]  /*04b0*/  BSYNC.RECONVERGENT B1 ;  /* 0x0000000000017941 */ /* 0x000fea0003800200 */
.L_x_1208:
[----:B------:R-:W0:Y:S01]  /*04c0*/  LDCU.64 UR8, c[0x0][0x860] ;  /* 0x00010c00ff0877ac */ /* 0x000e220008000a00 */
[----:B------:R-:W1:Y:S01]  /*04d0*/  LDC R4, c[0x0][0x380] ;  /* 0x0000e000ff047b82 */ /* 0x000e620000000800 */
[----:B------:R-:W-:Y:S01]  /*04e0*/  SHF.R.S32.HI R6, RZ, 0x1f, R5 ;  /* 0x0000001fff067819 */ /* 0x000fe20000011405 */
[----:B------:R-:W1:Y:S01]  /*04f0*/  LDCU.64 UR4, c[0x0][0x450] ;  /* 0x00008a00ff0477ac */ /* 0x000e620008000a00 */
[----:B0-----:R-:W-:-:S04]  /*0500*/  ISETP.NE.U32.AND P1, PT, R5, UR8, PT ;  /* 0x0000000805007c0c */ /* 0x001fc8000bf25070 */
[----:B------:R-:W-:Y:S01]  /*0510*/  ISETP.NE.AND.EX P1, PT, R6, UR9, PT, P1 ;  /* 0x0000000906007c0c */ /* 0x000fe2000bf25310 */
[----:B------:R-:W0:Y:S03]  /*0520*/  LDCU.64 UR8, c[0x0][0x380] ;  /* 0x00007000ff0877ac */ /* 0x000e260008000a00 */
[----:B------:R-:W-:-:S04]  /*0530*/  SEL R8, RZ, 0xffffffff, P1 ;  /* 0xffffffffff087807 */ /* 0x000fc80000800000 */
[----:B------:R-:W-:-:S05]  /*0540*/  IADD3 R9, P1, PT, R5, R8, RZ ;  /* 0x0000000805097210 */ /* 0x000fca0007f3e0ff */
[----:B-1----:R-:W-:Y:S02]  /*0550*/  IMAD R7, R9, UR4, R4 ;  /* 0x0000000409077c24 */ /* 0x002fe4000f8e0204 */
[----:B------:R-:W-:-:S03]  /*0560*/  IMAD.X R6, R6, 0x1, R8, P1 ;  /* 0x0000000106067824 */ /* 0x000fc600008e0608 */
[----:B------:R-:W-:Y:S01]  /*0570*/  LOP3.LUT R7, R7, 0x3, RZ, 0xc0, !PT ;  /* 0x0000000307077812 */ /* 0x000fe200078ec0ff */
[----:B------:R-:W-:-:S03]  /*0580*/  IMAD R6, R6, UR4, RZ ;  /* 0x0000000406067c24 */ /* 0x000fc6000f8e02ff */
[----:B------:R-:W-:-:S05]  /*0590*/  IADD3 R4, P2, PT, RZ, -R7, RZ ;  /* 0x80000007ff047210 */ /* 0x000fca0007f5e0ff */
[----:B------:R-:W-:Y:S02]  /*05a0*/  IMAD.X R5, RZ, RZ, -0x1, P2 ;  /* 0xffffffffff057424 */ /* 0x000fe400010e06ff */
[----:B------:R-:W-:-:S04]  /*05b0*/  IMAD.WIDE.U32 R4, R9, UR4, R4 ;  /* 0x0000000409047c25 */ /* 0x000fc8000f8e0004 */
[----:B------:R-:W-:Y:S01]  /*05c0*/  IMAD R9, R9, UR5, R6 ;  /* 0x0000000509097c24 */ /* 0x000fe2000f8e0206 */
[----:B0-----:R-:W-:-:S04]  /*05d0*/  IADD3 R4, P1, PT, R4, UR8, RZ ;  /* 0x0000000804047c10 */ /* 0x001fc8000ff3e0ff */
[----:B------:R-:W-:-:S05]  /*05e0*/  IADD3.X R5, PT, PT, R5, UR9, R9, P1, !PT ;  /* 0x0000000905057c10 */ /* 0x000fca0008ffe409 */
[----:B------:R0:W5:Y:S01]  /*05f0*/  LDG.E R6, desc[UR10][R4.64] ;  /* 0x0000000a04067981 */ /* 0x000162000c1e1900 */
[----:B------:R-:W-:Y:S02]  /*0600*/  HFMA2 R8, -RZ, RZ, 0, 1.5199184417724609375e-05 ;  /* 0x000000ffff087431 */ /* 0x000fe400000001ff */
[----:B------:R-:W-:-:S05]  /*0610*/  IMAD.SHL.U32 R9, R7, 0x8, RZ ;  /* 0x0000000807097824 */ /* 0x000fca00078e00ff */
[----:B------:R-:W-:-:S07]  /*0620*/  SHF.L.U32 R8, R8, R9, RZ ;  /* 0x0000000908087219 */ /* 0x000fce00000006ff */
.L_x_1211:
[----:B-----5:R-:W-:Y:S01]  /*0630*/  SHF.R.U32.HI R7, RZ, R9, R6 ;  /* 0x00000009ff077219 */ /* 0x020fe20000011606 */
[----:B------:R-:W-:Y:S05]  /*0640*/  YIELD ;  /* 0x0000000000007946 */ /* 0x000fea0003800000 */
[----:B------:R-:W-:-:S05]  /*0650*/  VIADD R7, R7, 0x1 ;  /* 0x0000000107077836 */ /* 0x000fca0000000000 */
[----:B------:R-:W-:-:S04]  /*0660*/  LOP3.LUT R7, R7, 0xff, RZ, 0xc0, !PT ;  /* 0x000000ff07077812 */ /* 0x000fc800078ec0ff */
[----:B------:R-:W-:-:S04]  /*0670*/  SHF.L.U32 R7, R7, R9, RZ ;  /* 0x0000000907077219 */ /* 0x000fc800000006ff */
[----:B------:R-:W-:-:S06]  /*0680*/  LOP3.LUT R7, R7, R6, R8, 0xf4, !PT ;  /* 0x0000000607077212 */ /* 0x000fcc00078ef408 */
[----:B------:R-:W2:Y:S02]  /*0690*/  ATOMG.E.CAS.STRONG.GPU PT, R7, [R4], R6, R7 ;  /* 0x00000006040773a9 */ /* 0x000ea400001ee107 */
[-C--:B--2---:R-:W-:Y:S02]  /*06a0*/  ISETP.NE.AND P1, PT, R6, R7.reuse, PT ;  /* 0x000000070600720c */ /* 0x084fe40003f25270 */
[----:B------:R-:W-:-:S11]  /*06b0*/  MOV R6, R7 ;  /* 0x0000000700067202 */ /* 0x000fd60000000f00 */
[----:B------:R-:W-:Y:S05]  /*06c0*/  @P1 BRA `(.L_x_1211) ;  /* 0xfffffffc00d81947 */ /* 0x000fea000383ffff */
.L_x_1207:
[----:B------:R-:W-:Y:S05]  /*06d0*/  BSYNC B0 ;  /* 0x0000000000007941 */ /* 0x000fea0003800000 */
.L_x_1206:
[----:B------:R-:W-:Y:S05]  /*06e0*/  @!P0 BRA `(.L_x_1212) ;  /* 0xfffffff800948947 */ /* 0x000fea000383ffff */
[----:B------:R-:W-:Y:S05]  /*06f0*/  EXIT ;  /* 0x000000000000794d */ /* 0x000fea0003800000 */
.L_x_1205:
[----:B------:R-:W-:Y:S02]  /*0700*/  UIADD3 UR5, UPT, UPT, UR4, -0x1, URZ ;  /* 0xffffffff04057890 */ /* 0x000fe4000fffe0ff */
[----:B------:R-:W-:Y:S02]  /*0710*/  UIADD3 UR8, UPT, UPT, UR4, -0x4, URZ ;  /* 0xfffffffc04087890 */ /* 0x000fe4000fffe0ff */
[----:B------:R-:W-:Y:S02]  /*0720*/  UIADD3 UR4, UPT, UPT, UR4, -0x2, URZ ;  /* 0xfffffffe04047890 */ /* 0x000fe4000fffe0ff */
[----:B------:R-:W-:-:S05]  /*0730*/  IMAD.U32 R4, RZ, RZ, UR5 ;  /* 0x00000005ff047e24 */ /* 0x000fca000f8e00ff */
[----:B------:R-:W-:-:S05]  /*0740*/  LOP3.LUT R5, R4, 0xfffffff8, RZ, 0xc0, !PT ;  /* 0xfffffff804057812 */ /* 0x000fca00078ec0ff */
[----:B------:R-:W-:-:S07]  /*0750*/  IMAD.MOV R5, RZ, RZ, -R5 ;  /* 0x000000ffff057224 */ /* 0x000fce00078e0a05 */
.L_x_1271:
[----:B0-----:R-:W0:Y:S01]  /*0760*/  LDCU.64 UR12, c[0x0][0x878] ;  /* 0x00010f00ff0c77ac */ /* 0x001e220008000a00 */
[-C--:B------:R-:W-:Y:S01]  /*0770*/  MOV R16, R0.reuse ;  /* 0x0000000000107202 */ /* 0x080fe20000000f00 */
[--C-:B------:R-:W-:Y:S01]  /*0780*/  IMAD.MOV.U32 R13, RZ, RZ, R2.reuse ;  /* 0x000000ffff0d7224 */ /* 0x100fe200078e0002 */
[----:B------:R-:W-:Y:S01]  /*0790*/  IADD3 R0, P1, PT, R3, R0, RZ ;  /* 0x0000000003007210 */ /* 0x000fe20007f3e0ff */
[----:B------:R-:W1:Y:S01]  /*07a0*/  LDCU UR5, c[0x0][0x858] ;  /* 0x00010b00ff0577ac */ /* 0x000e620008000800 */
[----:B------:R-:W-:Y:S02]  /*07b0*/  HFMA2 R14, -RZ, RZ, 0, 0 ;  /* 0x00000000ff0e7431 */ /* 0x000fe400000001ff */
        /* <DEDUP_REMOVED lines=8> */
[----:B------:R-:W-:Y:S01]  /*0840*/  MOV R6, R5 ;  /* 0x0000000500067202 */ /* 0x000fe20000000f00 */
[----:B------:R-:W-:-:S07]  /*0850*/  IMAD.U32 R7, RZ, RZ, UR8 ;  /* 0x00000008ff077e24 */ /* 0x000fce000f8e00ff */
.L_x_1239:
        /* <DEDUP_REMOVED lines=33> */
.L_x_1216:
[----:B------:R-:W-:Y:S01]  /*0a70*/  IMAD.MOV.U32 R26, RZ, RZ, R16 ;  /* 0x000000ffff1a7224 */ /* 0x000fe200078e0010 */
[----:B------:R-:W-:Y:S01]  /*0a80*/  MOV R20, R13 ;  /* 0x0000000d00147202 */ /* 0x000fe20000000f00 */
[----:B------:R-:W-:Y:S01]  /*0a90*/  IMAD.MOV.U32 R11, RZ, RZ, R24 ;  /* 0x000000ffff0b7224 */ /* 0x000fe200078e0018 */
[----:B------:R-:W-:Y:S01]  /*0aa0*/  MOV R8, 0xad0 ;  /* 0x00000ad000087802 */ /* 0x000fe20000000f00 */
[----:B------:R-:W-:-:S07]  /*0ab0*/  IMAD.MOV.U32 R10, RZ, RZ, R25 ;  /* 0x000000ffff0a7224 */ /* 0x000fce00078e0019 */
[----:B------:R-:W-:Y:S05]  /*0ac0*/  CALL.REL.NOINC `($__internal_30_$__cuda_sm20_div_s64) ;  /* 0x0000003800347944 */ /* 0x000fea0003c00000 */
        /* <DEDUP_REMOVED lines=10> */
.L_x_1217:
[----:B------:R-:W-:Y:S05]  /*0b70*/  BSYNC.RECONVERGENT B1 ;  /* 0x0000000000017941 */ /* 0x000fea0003800200 */
.L_x_1215:
        /* <DEDUP_REMOVED lines=38> */
.L_x_1219:
[----:B------:R-:W-:Y:S01]  /*0de0*/  MOV R26, R28 ;  /* 0x0000001c001a7202 */ /* 0x000fe20000000f00 */
[----:B------:R-:W-:Y:S01]  /*0df0*/  IMAD.MOV.U32 R20, RZ, RZ, R29 ;  /* 0x000000ffff147224 */ /* 0x000fe200078e001d */
[----:B------:R-:W-:Y:S01]  /*0e00*/  MOV R11, R16 ;  /* 0x00000010000b7202 */ /* 0x000fe20000000f00 */
[----:B------:R-:W-:Y:S01]  /*0e10*/  IMAD.MOV.U32 R10, RZ, RZ, R17 ;  /* 0x000000ffff0a7224 */ /* 0x000fe200078e0011 */
[----:B------:R-:W-:-:S07]  /*0e20*/  MOV R8, 0xe40 ;  /* 0x00000e4000087802 */ /* 0x000fce0000000f00 */
[----:B------:R-:W-:Y:S05]  /*0e30*/  CALL.REL.NOINC `($__internal_30_$__cuda_sm20_div_s64) ;  /* 0x0000003400587944 */ /* 0x000fea0003c00000 */
        /* <DEDUP_REMOVED lines=11> */
.L_x_1220:
[----:B------:R-:W-:Y:S05]  /*0ef0*/  BSYNC.RECONVERGENT B1 ;  /* 0x0000000000017941 */ /* 0x000fea0003800200 */
.L_x_1218:
        /* <DEDUP_REMOVED lines=38> */
.L_x_1222:
[----:B------:R-:W-:Y:S01]  /*1160*/  IMAD.MOV.U32 R26, RZ, RZ, R16 ;  /* 0x000000ffff1a7224 */ /* 0x000fe200078e0010 */
[----:B------:R-:W-:Y:S01]  /*1170*/  MOV R20, R17 ;  /* 0x0000001100147202 */ /* 0x000fe20000000f00 */
[----:B------:R-:W-:Y:S01]  /*1180*/  IMAD.MOV.U32 R11, RZ, RZ, R14 ;  /* 0x000000ffff0b7224 */ /* 0x000fe200078e000e */
[----:B------:R-:W-:Y:S02]  /*1190*/  MOV R10, R15 ;  /* 0x0000000f000a7202 */ /* 0x000fe40000000f00 */
[----:B------:R-:W-:-:S07]  /*11a0*/  MOV R8, 0x11c0 ;  /* 0x000011c000087802 */ /* 0x000fce0000000f00 */
[----:B------:R-:W-:Y:S05]  /*11b0*/  CALL.REL.NOINC `($__internal_30_$__cuda_sm20_div_s64) ;  /* 0x0000003000787944 */ /* 0x000fea0003c00000 */
        /* <DEDUP_REMOVED lines=11> */
.L_x_1223:
[----:B------:R-:W-:Y:S05]  /*1270*/  BSYNC.RECONVERGENT B1 ;  /* 0x0000000000017941 */ /* 0x000fea0003800200 */
.L_x_1221:
        /* <DEDUP_REMOVED lines=37> */
.L_x_1225:
        /* <DEDUP_REMOVED lines=17> */
.L_x_1226:
[----:B------:R-:W-:Y:S05]  /*15e0*/  BSYNC.RECONVERGENT B1 ;  /* 0x0000000000017941 */ /* 0x000fea0003800200 */
.L_x_1224:
        /* <DEDUP_REMOVED lines=38> */
.L_x_1228:
        /* <DEDUP_REMOVED lines=17> */
.L_x_1229:
[----:B------:R-:W-:Y:S05]  /*1960*/  BSYNC.RECONVERGENT B1 ;  /* 0x0000000000017941 */ /* 0x000fea0003800200 */
.L_x_1227:
        /* <DEDUP_REMOVED lines=38> */
.L_x_1231:
        /* <DEDUP_REMOVED lines=17> */
.L_x_1232:
[----:B------:R-:W-:Y:S05]  /*1ce0*/  BSYNC.RECONVERGENT B1 ;  /* 0x0000000000017941 */ /* 0x000fea0003800200 */
.L_x_1230:
        /* <DEDUP_REMOVED lines=38> */
.L_x_1234:
        /* <DEDUP_REMOVED lines=16> */
.L_x_1235:
[----:B------:R-:W-:Y:S05]  /*2050*/  BSYNC.RECONVERGENT B1 ;  /* 0x0000000000017941 */ /* 0x000fea0003800200 */
.L_x_1233:
        /* <DEDUP_REMOVED lines=38> */
.L_x_1237:
        /* <DEDUP_REMOVED lines=16> */
.L_x_1238:
[----:B------:R-:W-:Y:S05]  /*23c0*/  BSYNC.RECONVERGENT B1 ;  /* 0x0000000000017941 */ /* 0x000fea0003800200 */
.L_x_1236:
[----:B------:R-:W0:Y:S01]  /*23d0*/  LDC.64 R8, c[0x0][R9+0x450] ;  /* 0x0001140009087b82 */ /* 0x000e220000000a00 */
[----:B------:R-:W-:Y:S01]  /*23e0*/  MOV R14, R24 ;  /* 0x00000018000e7202 */ /* 0x000fe20000000f00 */
[----:B------:R-:W-:Y:S01]  /*23f0*/  IMAD.MOV.U32 R15, RZ, RZ, R12 ;  /* 0x000000ffff0f7224 */ /* 0x000fe200078e000c */
[----:B------:R-:W-:Y:S01]  /*2400*/  IADD3 R7, PT, PT, R7, -0x8, RZ ;  /* 0xfffffff807077810 */ /* 0x000fe20007ffe0ff */
[-C--:B0-----:R-:W-:Y:S02]  /*2410*/  IMAD R11, R9, R10.reuse, RZ ;  /* 0x0000000a090b7224 */ /* 0x081fe400078e02ff */
[----:B------:R-:W-:-:S04]  /*2420*/  IMAD.WIDE.U32 R14, R8, R10, R14 ;  /* 0x0000000a080e7225 */ /* 0x000fc800078e000e */
[----:B------:R-:W-:-:S04]  /*2430*/  IMAD R11, R8, R17, R11 ;  /* 0x00000011080b7224 */ /* 0x000fc800078e020b */
[----:B------:R-:W-:Y:S01]  /*2440*/  IMAD.IADD R9, R15, 0x1, R11 ;  /* 0x000000010f097824 */ /* 0x000fe200078e020b */
[----:B------:R-:W-:Y:S06]  /*2450*/  @P6 BRA `(.L_x_1239) ;  /* 0xffffffe400006947 */ /* 0x000fec000383ffff */
[----:B------:R-:W-:Y:S05]  /*2460*/  BSYNC.RECONVERGENT B0 ;  /* 0x0000000000007941 */ /* 0x000fea0003800200 */
.L_x_1214:
[----:B------:R-:W-:-:S07]  /*2470*/  IADD3 R12, PT, PT, R7, 0x4, RZ ;  /* 0x00000004070c7810 */ /* 0x000fce0007ffe0ff */
.L_x_1213:
        /* <DEDUP_REMOVED lines=40> */
.L_x_1244:
[----:B------:R-:W-:Y:S01]  /*2700*/  MOV R26, R16 ;  /* 0x00000010001a7202 */ /* 0x000fe20000000f00 */
[----:B------:R-:W-:Y:S01]  /*2710*/  IMAD.MOV.U32 R20, RZ, RZ, R13 ;  /* 0x000000ffff147224 */ /* 0x000fe200078e000d */
[----:B------:R-:W-:Y:S01]  /*2720*/  MOV R11, R6 ;  /* 0x00000006000b7202 */ /* 0x000fe20000000f00 */
[----:B------:R-:W-:Y:S01]  /*2730*/  IMAD.MOV.U32 R10, RZ, RZ, R7 ;  /* 0x000000ffff0a7224 */ /* 0x000fe200078e0007 */
[----:B------:R-:W-:-:S07]  /*2740*/  MOV R8, 0x2760 ;  /* 0x0000276000087802 */ /* 0x000fce0000000f00 */
[----:B------:R-:W-:Y:S05]  /*2750*/  CALL.REL.NOINC `($__internal_30_$__cuda_sm20_div_s64) ;  /* 0x0000001c00107944 */ /* 0x000fea0003c00000 */
        /* <DEDUP_REMOVED lines=10> */
.L_x_1245:
[----:B------:R-:W-:Y:S05]  /*2800*/  BSYNC.RECONVERGENT B1 ;  /* 0x0000000000017941 */ /* 0x000fea0003800200 */
.L_x_1243:
        /* <DEDUP_REMOVED lines=38> */
.L_x_1247:
        /* <DEDUP_REMOVED lines=17> */
.L_x_1248:
[----:B------:R-:W-:Y:S05]  /*2b80*/  BSYNC.RECONVERGENT B1 ;  /* 0x0000000000017941 */ /* 0x000fea0003800200 */
.L_x_1246:
        /* <DEDUP_REMOVED lines=38> */
.L_x_1250:
        /* <DEDUP_REMOVED lines=17> */
.L_x_1251:
[----:B------:R-:W-:Y:S05]  /*2f00*/  BSYNC.RECONVERGENT B1 ;  /* 0x0000000000017941 */ /* 0x000fea0003800200 */
.L_x_1249:
        /* <DEDUP_REMOVED lines=38> */
.L_x_1253:
        /* <DEDUP_REMOVED lines=16> */
.L_x_1254:
[----:B------:R-:W-:Y:S05]  /*3270*/  BSYNC.RECONVERGENT B1 ;  /* 0x0000000000017941 */ /* 0x000fea0003800200 */
.L_x_1252:
[----:B------:R-:W0:Y:S01]  /*3280*/  LDC.64 R6, c[0x0][R6+0x450] ;  /* 0x0001140006067b82 */ /* 0x000e220000000a00 */
[----:B------:R-:W-:Y:S01]  /*3290*/  MOV R14, R24 ;  /* 0x00000018000e7202 */ /* 0x000fe20000000f00 */
[----:B------:R-:W-:Y:S02]  /*32a0*/  IMAD.MOV.U32 R15, RZ, RZ, R4 ;  /* 0x000000ffff0f7224 */ /* 0x000fe400078e0004 */
[-C--:B0-----:R-:W-:Y:S02]  /*32b0*/  IMAD R7, R7, R8.reuse, RZ ;  /* 0x0000000807077224 */ /* 0x081fe400078e02ff */
[----:B------:R-:W-:-:S04]  /*32c0*/  IMAD.WIDE.U32 R14, R6, R8, R14 ;  /* 0x00000008060e7225 */ /* 0x000fc800078e000e */
[----:B------:R-:W-:-:S05]  /*32d0*/  IMAD R7, R6, R11, R7 ;  /* 0x0000000b06077224 */ /* 0x000fca00078e0207 */
[----:B------:R-:W-:-:S07]  /*32e0*/  IADD3 R9, PT, PT, R15, R7, RZ ;  /* 0x000000070f097210 */ /* 0x000fce0007ffe0ff */
.L_x_1242:
        /* <DEDUP_REMOVED lines=39> */
.L_x_1257:
[----:B------:R-:W-:Y:S01]  /*3560*/  MOV R26, R16 ;  /* 0x00000010001a7202 */ /* 0x000fe20000000f00 */
[----:B------:R-:W-:Y:S01]  /*3570*/  IMAD.MOV.U32 R20, RZ, RZ, R13 ;  /* 0x000000ffff147224 */ /* 0x000fe200078e000d */
[----:B------:R-:W-:Y:S01]  /*3580*/  MOV R11, R24 ;  /* 0x00000018000b7202 */ /* 0x000fe20000000f00 */
[----:B------:R-:W-:Y:S01]  /*3590*/  IMAD.MOV.U32 R10, RZ, RZ, R25 ;  /* 0x000000ffff0a7224 */ /* 0x000fe200078e0019 */
[----:B------:R-:W-:-:S07]  /*35a0*/  MOV R8, 0x35c0 ;  /* 0x000035c000087802 */ /* 0x000fce0000000f00 */
[----:B------:R-:W-:Y:S05]  /*35b0*/  CALL.REL.NOINC `($__internal_30_$__cuda_sm20_div_s64) ;  /* 0x0000000c00787944 */ /* 0x000fea0003c00000 */
        /* <DEDUP_REMOVED lines=10> */
.L_x_1258:
[----:B------:R-:W-:Y:S05]  /*3660*/  BSYNC.RECONVERGENT B1 ;  /* 0x0000000000017941 */ /* 0x000fea0003800200 */
.L_x_1256:
        /* <DEDUP_REMOVED lines=38> */
.L_x_1260:
        /* <DEDUP_REMOVED lines=14> */
[----:B------:R-:W-:Y:S02]  /*39b0*/  MOV R17, R8 ;  /* 0x0000000800117202 */ /* 0x000fe40000000f00 */
[----:B------:R-:W-:Y:S01]  /*39c0*/  MOV R13, R19 ;  /* 0x00000013000d7202 */ /* 0x000fe20000000f00 */
[----:B------:R-:W-:-:S07]  /*39d0*/  IMAD.IADD R11, R9, 0x1, R11 ;  /* 0x00000001090b7824 */ /* 0x000fce00078e020b */
.L_x_1261:
[----:B------:R-:W-:Y:S05]  /*39e0*/  BSYNC.RECONVERGENT B1 ;  /* 0x0000000000017941 */ /* 0x000fea0003800200 */
.L_x_1259:
[----:B------:R0:W1:Y:S02]  /*39f0*/  LDC.64 R8, c[0x0][R6+0x450] ;  /* 0x0001140006087b82 */ /* 0x0000640000000a00 */
[----:B0-----:R-:W-:Y:S02]  /*3a00*/  IMAD.MOV.U32 R6, RZ, RZ, R14 ;  /* 0x000000ffff067224 */ /* 0x001fe400078e000e */
[-C--:B-1----:R-:W-:Y:S02]  /*3a10*/  IMAD R9, R9, R17.reuse, RZ ;  /* 0x0000001109097224 */ /* 0x082fe400078e02ff */
[----:B------:R-:W-:-:S04]  /*3a20*/  IMAD.WIDE.U32 R14, R8, R17, R6 ;  /* 0x00000011080e7225 */ /* 0x000fc800078e0006 */
[----:B------:R-:W-:-:S05]  /*3a30*/  IMAD R9, R8, R11, R9 ;  /* 0x0000000b08097224 */ /* 0x000fca00078e0209 */
[----:B------:R-:W-:-:S07]  /*3a40*/  IADD3 R9, PT, PT, R15, R9, RZ ;  /* 0x000000090f097210 */ /* 0x000fce0007ffe0ff */
.L_x_1255:
        /* <DEDUP_REMOVED lines=36> */
.L_x_1263:
[----:B------:R-:W-:Y:S01]  /*3c90*/  IMAD.MOV.U32 R26, RZ, RZ, R16 ;  /* 0x000000ffff1a7224 */ /* 0x000fe200078e0010 */
[----:B------:R-:W-:Y:S01]  /*3ca0*/  MOV R20, R13 ;  /* 0x0000000d00147202 */ /* 0x000fe20000000f00 */
[----:B------:R-:W-:Y:S01]  /*3cb0*/  IMAD.MOV.U32 R11, RZ, RZ, R24 ;  /* 0x000000ffff0b7224 */ /* 0x000fe200078e0018 */
[----:B------:R-:W-:Y:S02]  /*3cc0*/  MOV R10, R25 ;  /* 0x00000019000a7202 */ /* 0x000fe40000000f00 */
[----:B------:R-:W-:-:S07]  /*3cd0*/  MOV R8, 0x3cf0 ;  /* 0x00003cf000087802 */ /* 0x000fce0000000f00 */
[----:B------:R-:W-:Y:S05]  /*3ce0*/  CALL.REL.NOINC `($__internal_30_$__cuda_sm20_div_s64) ;  /* 0x0000000400ac7944 */ /* 0x000fea0003c00000 */
        /* <DEDUP_REMOVED lines=9> */
.L_x_1264:
[----:B------:R-:W-:Y:S05]  /*3d80*/  BSYNC.RECONVERGENT B1 ;  /* 0x0000000000017941 */ /* 0x000fea0003800200 */
.L_x_1262:
[----:B------:R-:W0:Y:S01]  /*3d90*/  LDC.64 R6, c[0x0][R6+0x450] ;  /* 0x0001140006067b82 */ /* 0x000e220000000a00 */
[----:B------:R-:W-:Y:S01]  /*3da0*/  MOV R15, R9 ;  /* 0x00000009000f7202 */ /* 0x000fe20000000f00 */
[-C--:B0-----:R-:W-:Y:S02]  /*3db0*/  IMAD R7, R7, R10.reuse, RZ ;  /* 0x0000000a07077224 */ /* 0x081fe400078e02ff */
[----:B------:R-:W-:-:S04]  /*3dc0*/  IMAD.WIDE.U32 R14, R6, R10, R14 ;  /* 0x0000000a060e7225 */ /* 0x000fc800078e000e */
[----:B------:R-:W-:-:S04]  /*3dd0*/  IMAD R7, R6, R17, R7 ;  /* 0x0000001106077224 */ /* 0x000fc800078e0207 */
[----:B------:R-:W-:-:S07]  /*3de0*/  IMAD.IADD R9, R15, 0x1, R7 ;  /* 0x000000010f097824 */ /* 0x000fce00078e0207 */
.L_x_1241:
[----:B------:R-:W-:Y:S05]  /*3df0*/  BSYNC.RECONVERGENT B0 ;  /* 0x0000000000007941 */ /* 0x000fea0003800200 */
.L_x_1240:
[----:B------:R-:W0:Y:S01]  /*3e00*/  LDCU.64 UR14, c[0x0][0x790] ;  /* 0x0000f200ff0e77ac */ /* 0x000e220008000a00 */
[----:B------:R-:W-:Y:S01]  /*3e10*/  MOV R15, R9 ;  /* 0x00000009000f7202 */ /* 0x000fe20000000f00 */
[----:B------:R-:W1:Y:S01]  /*3e20*/  LDC.64 R10, c[0x0][0x868] ;  /* 0x00021a00ff0a7b82 */ /* 0x000e620000000a00 */
[----:B------:R-:W2:Y:S01]  /*3e30*/  LDCU.64 UR12, c[0x0][0x6c0] ;  /* 0x0000d800ff0c77ac */ /* 0x000ea20008000a00 */
[----:B0-----:R-:W-:-:S04]  /*3e40*/  IMAD.WIDE.U32 R6, R16, UR14, R14 ;  /* 0x0000000e10067c25 */ /* 0x001fc8000f8e000e */
[----:B------:R-:W-:Y:S01]  /*3e50*/  IMAD R9, R13, UR14, RZ ;  /* 0x0000000e0d097c24 */ /* 0x000fe2000f8e02ff */
[----:B--2---:R-:W-:-:S03]  /*3e60*/  IADD3 R6, P1, PT, R6, UR12, RZ ;  /* 0x0000000c06067c10 */ /* 0x004fc6000ff3e0ff */
[----:B------:R-:W-:-:S05]  /*3e70*/  IMAD R9, R16, UR15, R9 ;  /* 0x0000000f10097c24 */ /* 0x000fca000f8e0209 */
[----:B------:R-:W-:Y:S01]  /*3e80*/  IADD3.X R7, PT, PT, R7, UR13, R9, P1, !PT ;  /* 0x0000000d07077c10 */ /* 0x000fe20008ffe409 */
[----:B------:R-:W0:Y:S05]  /*3e90*/  LDCU.64 UR12, c[0x0][0x870] ;  /* 0x00010e00ff0c77ac */ /* 0x000e2a0008000a00 */
[----:B------:R-:W0:Y:S01]  /*3ea0*/  LDG.E.S8 R7, desc[UR10][R6.64] ;  /* 0x0000000a06077981 */ /* 0x000e22000c1e1300 */
        /* <DEDUP_REMOVED lines=37> */
.L_x_1268:
[----:B------:R-:W-:Y:S01]  /*4100*/  MOV R11, UR6 ;  /* 0x00000006000b7c02 */ /* 0x000fe20008000f00 */
[----:B------:R-:W-:Y:S01]  /*4110*/  IMAD.U32 R10, RZ, RZ, UR7 ;  /* 0x00000007ff0a7e24 */ /* 0x000fe2000f8e00ff */
[----:B------:R-:W-:-:S07]  /*4120*/  MOV R8, 0x4140 ;  /* 0x0000414000087802 */ /* 0x000fce0000000f00 */
[----:B------:R-:W-:Y:S05]  /*4130*/  CALL.REL.NOINC `($__internal_30_$__cuda_sm20_div_s64) ;  /* 0x0000000000987944 */ /* 0x000fea0003c00000 */
[----:B------:R-:W-:-:S07]  /*4140*/  MOV R6, R18 ;  /* 0x0000001200067202 */ /* 0x000fce0000000f00 */
.L_x_1269:
[----:B------:R-:W-:Y:S05]  /*4150*/  BSYNC.RECONVERGENT B1 ;  /* 0x0000000000017941 */ /* 0x000fea0003800200 */
.L_x_1267:
        /* <DEDUP_REMOVED lines=13> */
[----:B------:R-:W-:-:S04]  /*4230*/  IADD3 R6, P2, PT, RZ, -R9, RZ ;  /* 0x80000009ff067210 */ /* 0x000fc80007f5e0ff */
[----:B------:R-:W-:-:S03]  /*4240*/  IADD3.X R7, PT, PT, RZ, -0x1, RZ, P2, !PT ;  /* 0xffffffffff077810 */ /* 0x000fc600017fe4ff */
[----:B------:R-:W-:-:S04]  /*4250*/  IMAD.WIDE.U32 R6, R11, UR14, R6 ;  /* 0x0000000e0b067c25 */ /* 0x000fc8000f8e0006 */
[----:B------:R-:W-:Y:S01]  /*4260*/  IMAD R11, R11, UR15, R8 ;  /* 0x0000000f0b0b7c24 */ /* 0x000fe2000f8e0208 */
[----:B0-----:R-:W-:-:S04]  /*4270*/  IADD3 R6, P1, PT, R6, UR12, RZ ;  /* 0x0000000c06067c10 */ /* 0x001fc8000ff3e0ff */
[----:B------:R-:W-:-:S05]  /*4280*/  IADD3.X R7, PT, PT, R7, UR13, R11, P1, !PT ;  /* 0x0000000d07077c10 */ /* 0x000fca0008ffe40b */
[----:B------:R0:W5:Y:S01]  /*4290*/  LDG.E R8, desc[UR10][R6.64] ;  /* 0x0000000a06087981 */ /* 0x000162000c1e1900 */
[----:B------:R-:W-:Y:S01]  /*42a0*/  IMAD.MOV.U32 R11, RZ, RZ, 0xff ;  /* 0x000000ffff0b7424 */ /* 0x000fe200078e00ff */
[----:B------:R-:W-:-:S04]  /*42b0*/  SHF.L.U32 R10, R9, 0x3, RZ ;  /* 0x00000003090a7819 */ /* 0x000fc800000006ff */
[----:B------:R-:W-:-:S07]  /*42c0*/  SHF.L.U32 R11, R11, R10, RZ ;  /* 0x0000000a0b0b7219 */ /* 0x000fce00000006ff */
.L_x_1270:
        /* <DEDUP_REMOVED lines=10> */
.L_x_1266:
[----:B------:R-:W-:Y:S05]  /*4370*/  BSYNC B0 ;  /* 0x0000000000007941 */ /* 0x000fea0003800000 */
.L_x_1265:
[----:B------:R-:W-:Y:S05]  /*4380*/  @!P0 BRA `(.L_x_1271) ;  /* 0xffffffc000f48947 */ /* 0x000fea000383ffff */
[----:B------:R-:W-:Y:S05]  /*4390*/  EXIT ;  /* 0x000000000000794d */ /* 0x000fea0003800000 */
        .weak           $__internal_30_$__cuda_sm20_div_s64
        .type           $__internal_30_$__cuda_sm20_div_s64,@function
        .size           $__internal_30_$__cuda_sm20_div_s64,(.L_x_6406 - $__internal_30_$__cuda_sm20_div_s64)
$__internal_30_$__cuda_sm20_div_s64:
        /* <DEDUP_REMOVED lines=83> */
[----:B------:R-:W-:Y:S05]  /*48d0*/  RET.REL.NODEC R10 `(_ZN2at4cuda17kernelHistogram1DIaalLi1ELi2ELin1ELNS0_23CUDAHistogramMemoryTypeE1EZNS0_21CUDA_tensor_histogramIaaLb0EEEbNS_6TensorES4_S4_lNS_14AccumulateTypeIT0_Lb1EE4typeES8_NS0_13TensorArgTypeES9_S9_EUllE0_EEvNS0_6detail10TensorInfoIT_T1_EESF_NSC_IKS6_SE_EElS8_S8_SE_T6_) ;  /* 0xffffffb40ac87950 */ /* 0x000fea0003c3ffff */
.L_x_1272:
        /* <DEDUP_REMOVED lines=10> */
.L_x_6406:


//--------------------- .text._ZN2at4cuda17kernelHistogram1DIaalLi1ELi2ELin1ELNS0_23CUDAHistogramMemoryTypeE0EZNS0_21CUDA_tensor_histogramIaaLb0EEEbNS_6TensorES4_S4_lNS_14AccumulateTypeIT0_Lb1EE4typeES8_NS0_13TensorArgTypeES9_S9_EUllE0_EEvNS0_6detail10TensorInfoIT_T1_EESF_NSC_IKS6_SE_EElS8_S8_SE_T6_ --------------------------
	.section	.text._ZN2at4cuda17kernelHistogram1DIaalLi1ELi2ELin1ELNS0_23CUDAHistogramMemoryTypeE0EZNS0_21CUDA_tensor_histogramIaaLb0EEEbNS_6TensorES4_S4_lNS_14AccumulateTypeIT0_Lb1EE4typeES8_NS0_13TensorArgTypeES9_S9_EUllE0_EEvNS0_6detail10TensorInfoIT_T1_EESF_NSC_IKS6_SE_EElS8_S8_SE_T6_,"ax",@progbits
	.align	128
        .global         _ZN2at4cuda17kernelHistogram1DIaalLi1ELi2ELin1ELNS0_23CUDAHistogramMemoryTypeE0EZNS0_21CUDA_tensor_histogramIaaLb0EEEbNS_6TensorES4_S4_lNS_14AccumulateTypeIT0_Lb1EE4typeES8_NS0_13TensorArgTypeES9_S9_EUllE0_EEvNS0_6detail10TensorInfoIT_T1_EESF_NSC_IKS6_SE_EElS8_S8_SE_T6_
        .type           _ZN2at4cuda17kernelHistogram1DIaalLi1ELi2ELin1ELNS0_23CUDAHistogramMemoryTypeE0EZNS0_21CUDA_tensor_histogramIaaLb0EEEbNS_6TensorES4_S4_lNS_14AccumulateTypeIT0_Lb1EE4typeES8_NS0_13TensorArgTypeES9_S9_EUllE0_EEvNS0_6detail10TensorInfoIT_T1_EESF_NSC_IKS6_SE_EElS8_S8_SE_T6_,@function
        .size           _ZN2at4cuda17kernelHistogram1DIaalLi1ELi2ELin1ELNS0_23CUDAHistogramMemoryTypeE0EZNS0_21CUDA_tensor_histogramIaaLb0EEEbNS_6TensorES4_S4_lNS_14AccumulateTypeIT0_Lb1EE4typeES8_NS0_13TensorArgTypeES9_S9_EUllE0_EEvNS0_6detail10TensorInfoIT_T1_EESF_NSC_IKS6_SE_EElS8_S8_SE_T6_,(.L_x_6408 - _ZN2at4cuda17kernelHistogram1DIaalLi1ELi2ELin1ELNS0_23CUDAHistogramMemoryTypeE0EZNS0_21CUDA_tensor_histogramIaaLb0EEEbNS_6TensorES4_S4_lNS_14AccumulateTypeIT0_Lb1EE4typeES8_NS0_13TensorArgTypeES9_S9_EUllE0_EEvNS0_6detail10TensorInfoIT_T1_EESF_NSC_IKS6_SE_EElS8_S8_SE_T6_)
        .other          _ZN2at4cuda17kernelHistogram1DIaalLi1ELi2ELin1ELNS0_23CUDAHistogramMemoryTypeE0EZNS0_21CUDA_tensor_histogramIaaLb0EEEbNS_6TensorES4_S4_lNS_14AccumulateTypeIT0_Lb1EE4typeES8_NS0_13TensorArgTypeES9_S9_EUllE0_EEvNS0_6detail10TensorInfoIT_T1_EESF_NSC_IKS6_SE_EElS8_S8_SE_T6_,@"STO_CUDA_ENTRY STV_DEFAULT"
_ZN2at4cuda17kernelHistogram1DIaalLi1ELi2ELin1ELNS0_23CUDAHistogramMemoryTypeE0EZNS0_21CUDA_tensor_histogramIaaLb0EEEbNS_6TensorES4_S4_lNS_14AccumulateTypeIT0_Lb1EE4typeES8_NS0_13TensorArgTypeES9_S9_EUllE0_EEvNS0_6detail10TensorInfoIT_T1_EESF_NSC_IKS6_SE_EElS8_S8_SE_T6_:
.text._ZN2at4cuda17kernelHistogram1DIaalLi1ELi2ELin1ELNS0_23CUDAHistogramMemoryTypeE0EZNS0_21CUDA_tensor_histogramIaaLb0EEEbNS_6TensorES4_S4_lNS_14AccumulateTypeIT0_Lb1EE4typeES8_NS0_13TensorArgTypeES9_S9_EUllE0_EEvNS0_6detail10TensorInfoIT_T1_EESF_NSC_IKS6_SE_EElS8_S8_SE_T6_:
        /* <DEDUP_REMOVED lines=44> */
.L_x_1276:
[----:B------:R-:W-:-:S07]  /*02c0*/  MOV R4, 0x2e0 ;  /* 0x000002e000047802 */ /* 0x000fce0000000f00 */
[----:B------:R-:W-:Y:S05]  /*02d0*/  CALL.REL.NOINC `($__internal_32_$__cuda_sm20_div_u64) ;  /* 0x0000004c00947944 */ /* 0x000fea0003c00000 */
[----:B------:R-:W-:Y:S01]  /*02e0*/  IMAD.MOV.U32 R4, RZ, RZ, R3 ;  /* 0x000000ffff047224 */ /* 0x000fe200078e0003 */
[----:B------:R-:W-:-:S07]  /*02f0*/  MOV R5, R6 ;  /* 0x0000000600057202 */ /* 0x000fce0000000f00 */
.L_x_1277:
[----:B------:R-:W-:Y:S05]  /*0300*/  BSYNC.RECONVERGENT B1 ;  /* 0x0000000000017941 */ /* 0x000fea0003800200 */
.L_x_1275:
        /* <DEDUP_REMOVED lines=19> */
.L_x_1280:
[----:B------:R-:W-:Y:S01]  /*0440*/  IMAD.IADD R3, R2, 0x1, R7 ;  /* 0x0000000102037824 */ /* 0x000fe200078e0207 */
[----:B------:R-:W-:Y:S02]  /*0450*/  IADD3 R4, P0, PT, R4, 0x1, RZ ;  /* 0x0000000104047810 */ /* 0x000fe40007f1e0ff */
[----:B------:R-:W-:Y:S02]  /*0460*/  IADD3 R7, P2, PT, R0, R7, RZ ;  /* 0x0000000700077210 */ /* 0x000fe40007f5e0ff */
[----:B------:R0:W-:Y:S01]  /*0470*/  STS.U8 [R3], RZ ;  /* 0x000000ff03007388 */ /* 0x0001e20000000000 */
[----:B------:R-:W-:Y:S01]  /*0480*/  IMAD.X R5, RZ, RZ, R5, P0 ;  /* 0x000000ffff057224 */ /* 0x000fe200000e0605 */
[----:B------:R-:W-:Y:S02]  /*0490*/  ISETP.NE.U32.AND P0, PT, R4, R11, PT ;  /* 0x0000000b0400720c */ /* 0x000fe40003f05070 */
[----:B------:R-:W-:Y:S02]  /*04a0*/  IADD3.X R9, PT, PT, RZ, R9, RZ, P2, !PT ;  /* 0x00000009ff097210 */ /* 0x000fe400017fe4ff */
[----:B------:R-:W-:-:S13]  /*04b0*/  ISETP.NE.AND.EX P0, PT, R5, RZ, PT, P0 ;  /* 0x000000ff0500720c */ /* 0x000fda0003f05300 */
[----:B0-----:R-:W-:Y:S05]  /*04c0*/  @P0 BRA `(.L_x_1280) ;  /* 0xfffffffc00dc0947 */ /* 0x001fea000383ffff */
.L_x_1279:
[----:B------:R-:W-:Y:S05]  /*04d0*/  BSYNC.RECONVERGENT B1 ;  /* 0x0000000000017941 */ /* 0x000fea0003800200 */
.L_x_1278:
[----:B------:R-:W-:Y:S05]  /*04e0*/  @!P1 BRA `(.L_x_1274) ;  /* 0x0000000000409947 */ /* 0x000fea0003800000 */
[----:B------:R-:W0:Y:S01]  /*04f0*/  S2R R3, SR_CgaCtaId ;  /* 0x0000000000037919 */ /* 0x000e220000008800 */
[----:B------:R-:W-:-:S04]  /*0500*/  MOV R2, 0x400 ;  /* 0x0000040000027802 */ /* 0x000fc80000000f00 */
[----:B0-----:R-:W-:-:S07]  /*0510*/  LEA R4, R3, R2, 0x18 ;  /* 0x0000000203047211 */ /* 0x001fce00078ec0ff */
.L_x_1281:
[----:B0-----:R-:W-:Y:S01]  /*0520*/  IMAD.IADD R11, R4, 0x1, R7 ;  /* 0x00000001040b7824 */ /* 0x001fe200078e0207 */
[----:B------:R-:W-:-:S03]  /*0530*/  LEA R7, P0, R0, R7, 0x2 ;  /* 0x0000000700077211 */ /* 0x000fc600078010ff */
[----:B------:R-:W-:Y:S01]  /*0540*/  IMAD.IADD R3, R11, 0x1, R0 ;  /* 0x000000010b037824 */ /* 0x000fe200078e0200 */
[----:B------:R0:W-:Y:S01]  /*0550*/  STS.U8 [R11], RZ ;  /* 0x000000ff0b007388 */ /* 0x0001e20000000000 */
[----:B------:R-:W-:Y:S02]  /*0560*/  LEA.HI.X R9, R0, R9, RZ, 0x2, P0 ;  /* 0x0000000900097211 */ /* 0x000fe400000f14ff */
[----:B------:R-:W-:Y:S01]  /*0570*/  ISETP.GE.U32.AND P0, PT, R7, UR6, PT ;  /* 0x0000000607007c0c */ /* 0x000fe2000bf06070 */
[----:B------:R0:W-:Y:S01]  /*0580*/  STS.U8 [R3], RZ ;  /* 0x000000ff03007388 */ /* 0x0001e20000000000 */
[----:B------:R-:W-:Y:S02]  /*0590*/  IADD3 R5, PT, PT, R3, R0, RZ ;  /* 0x0000000003057210 */ /* 0x000fe40007ffe0ff */
[----:B------:R-:W-:-:S03]  /*05a0*/  ISETP.GE.AND.EX P0, PT, R9, UR7, PT, P0 ;  /* 0x0000000709007c0c */ /* 0x000fc6000bf06300 */
[----:B------:R-:W-:Y:S01]  /*05b0*/  IMAD.IADD R2, R5, 0x1, R0 ;  /* 0x0000000105027824 */ /* 0x000fe200078e0200 */
[----:B------:R0:W-:Y:S04]  /*05c0*/  STS.U8 [R5], RZ ;  /* 0x000000ff05007388 */ /* 0x0001e80000000000 */
[----:B------:R0:W-:Y:S05]  /*05d0*/  STS.U8 [R2], RZ ;  /* 0x000000ff02007388 */ /* 0x0001ea0000000000 */
[----:B------:R-:W-:Y:S05]  /*05e0*/  @!P0 BRA `(.L_x_1281) ;  /* 0xfffffffc00cc8947 */ /* 0x000fea000383ffff */
.L_x_1274:
[----:B------:R-:W-:Y:S05]  /*05f0*/  BSYNC.RECONVERGENT B0 ;  /* 0x0000000000007941 */ /* 0x000fea0003800200 */
.L_x_1273:
        /* <DEDUP_REMOVED lines=19> */
.L_x_1290:
[----:B------:R-:W0:Y:S01]  /*0730*/  LDC.64 R2, c[0x0][0x6c0] ;  /* 0x0001b000ff027b82 */ /* 0x000e220000000a00 */
[----:B------:R-:W1:Y:S07]  /*0740*/  LDCU.64 UR4, c[0x0][0x790] ;  /* 0x0000f200ff0477ac */ /* 0x000e6e0008000a00 */
[----:B------:R-:W2:Y:S01]  /*0750*/  LDC.64 R6, c[0x0][0x868] ;  /* 0x00021a00ff067b82 */ /* 0x000ea20000000a00 */
[----:B-1----:R-:W-:-:S04]  /*0760*/  IMAD R5, R27, UR4, RZ ;  /* 0x000000041b057c24 */ /* 0x002fc8000f8e02ff */
[C---:B------:R-:W-:Y:S02]  /*0770*/  IMAD R5, R26.reuse, UR5, R5 ;  /* 0x000000051a057c24 */ /* 0x040fe4000f8e0205 */
[----:B0-----:R-:W-:Y:S01]  /*0780*/  IMAD.WIDE.U32 R2, R26, UR4, R2 ;  /* 0x000000041a027c25 */ /* 0x001fe2000f8e0002 */
[----:B------:R-:W0:Y:S04]  /*0790*/  LDCU.128 UR4, c[0x0][0x870] ;  /* 0x00010e00ff0477ac */ /* 0x000e280008000c00 */
[----:B------:R-:W-:-:S06]  /*07a0*/  IADD3 R3, PT, PT, R3, R5, RZ ;  /* 0x0000000503037210 */ /* 0x000fcc0007ffe0ff */
[----:B------:R-:W3:Y:S01]  /*07b0*/  LDG.E.S8 R3, desc[UR8][R2.64] ;  /* 0x0000000802037981 */ /* 0x000ee2000c1e1300 */
[----:B------:R-:W-:Y:S01]  /*07c0*/  IADD3 R26, P2, PT, R32, R26, RZ ;  /* 0x0000001a201a7210 */ /* 0x000fe20007f5e0ff */
[----:B------:R-:W-:Y:S04]  /*07d0*/  BSSY B0, `(.L_x_1284) ;  /* 0x000004c000007945 */ /* 0x000fe80003800000 */
[----:B------:R-:W-:Y:S01]  /*07e0*/  IMAD.X R27, RZ, RZ, R27, P2 ;  /* 0x000000ffff1b7224 */ /* 0x000fe200010e061b */
[----:B0-----:R-:W-:-:S04]  /*07f0*/  ISETP.GE.U32.AND P0, PT, R26, UR6, PT ;  /* 0x000000061a007c0c */ /* 0x001fc8000bf06070 */
[----:B------:R-:W-:Y:S02]  /*0800*/  ISETP.GE.AND.EX P0, PT, R27, UR7, PT, P0 ;  /* 0x000000071b007c0c */ /* 0x000fe4000bf06300 */
[C---:B---3--:R-:W-:Y:S02]  /*0810*/  ISETP.GT.U32.AND P1, PT, R3.reuse, UR4, PT ;  /* 0x0000000403007c0c */ /* 0x048fe4000bf24070 */
[----:B------:R-:W-:Y:S02]  /*0820*/  SHF.R.S32.HI R4, RZ, 0x1f, R3 ;  /* 0x0000001fff047819 */ /* 0x000fe40000011403 */
[----:B--2---:R-:W-:Y:S02]  /*0830*/  ISETP.LT.U32.AND P2, PT, R3, R6, PT ;  /* 0x000000060300720c */ /* 0x004fe40003f41070 */
        /* <DEDUP_REMOVED lines=33> */
.L_x_1287:
[----:B------:R-:W-:Y:S01]  /*0a50*/  IMAD.MOV.U32 R4, RZ, RZ, R23 ;  /* 0x000000ffff047224 */ /* 0x000fe200078e0017 */
[----:B------:R-:W-:Y:S02]  /*0a60*/  MOV R3, R30 ;  /* 0x0000001e00037202 */ /* 0x000fe40000000f00 */
[----:B------:R-:W-:-:S07]  /*0a70*/  MOV R2, 0xa90 ;  /* 0x00000a9000027802 */ /* 0x000fce0000000f00 */
[----:B------:R-:W-:Y:S05]  /*0a80*/  CALL.REL.NOINC `($__internal_31_$__cuda_sm20_div_s64) ;  /* 0x0000004000587944 */ /* 0x000fea0003c00000 */
[----:B------:R-:W-:-:S07]  /*0a90*/  IMAD.MOV.U32 R3, RZ, RZ, R4 ;  /* 0x000000ffff037224 */ /* 0x000fce00078e0004 */
.L_x_1288:
[----:B------:R-:W-:Y:S05]  /*0aa0*/  BSYNC.RECONVERGENT B1 ;  /* 0x0000000000017941 */ /* 0x000fea0003800200 */
.L_x_1286:
[----:B------:R-:W0:Y:S01]  /*0ab0*/  S2UR UR5, SR_CgaCtaId ;  /* 0x00000000000579c3 */ /* 0x000e220000008800 */
[----:B------:R-:W1:Y:S01]  /*0ac0*/  LDCU.64 UR10, c[0x0][0x860] ;  /* 0x00010c00ff0a77ac */ /* 0x000e620008000a00 */
[----:B------:R-:W-:Y:S01]  /*0ad0*/  SHF.R.S32.HI R0, RZ, 0x1f, R3 ;  /* 0x0000001fff007819 */ /* 0x000fe20000011403 */
[----:B------:R-:W-:-:S05]  /*0ae0*/  UMOV UR4, 0x400 ;  /* 0x0000040000047882 */ /* 0x000fca0000000000 */
[----:B------:R-:W2:Y:S01]  /*0af0*/  S2UR UR6, SR_SWINHI ;  /* 0x00000000000679c3 */ /* 0x000ea20000002f00 */
[----:B-1----:R-:W-:-:S04]  /*0b00*/  ISETP.NE.U32.AND P1, PT, R3, UR10, PT ;  /* 0x0000000a03007c0c */ /* 0x002fc8000bf25070 */
[----:B------:R-:W-:Y:S01]  /*0b10*/  ISETP.NE.AND.EX P1, PT, R0, UR11, PT, P1 ;  /* 0x0000000b00007c0c */ /* 0x000fe2000bf25310 */
[----:B0-----:R-:W-:-:S03]  /*0b20*/  ULEA UR7, UR5, UR4, 0x18 ;  /* 0x0000000405077291 */ /* 0x001fc6000f8ec0ff */
[----:B------:R-:W-:-:S04]  /*0b30*/  SEL R4, RZ, 0xffffffff, P1 ;  /* 0xffffffffff047807 */ /* 0x000fc80000800000 */
[----:B------:R-:W-:Y:S01]  /*0b40*/  UMOV UR4, UR7 ;  /* 0x0000000700047c82 */ /* 0x000fe20008000000 */
[----:B--2---:R-:W-:Y:S01]  /*0b50*/  UMOV UR5, UR6 ;  /* 0x0000000600057c82 */ /* 0x004fe20008000000 */
[----:B------:R-:W-:-:S04]  /*0b60*/  IADD3 R0, PT, PT, R3, UR4, R4 ;  /* 0x0000000403007c10 */ /* 0x000fc8000fffe004 */
[C---:B------:R-:W-:Y:S01]  /*0b70*/  LOP3.LUT R2, R0.reuse, 0x3, RZ, 0xc0, !PT ;  /* 0x0000000300027812 */ /* 0x040fe200078ec0ff */
[----:B------:R-:W-:-:S03]  /*0b80*/  IMAD.SHL.U32 R0, R0, 0x8, RZ ;  /* 0x0000000800007824 */ /* 0x000fc600078e00ff */
[----:B------:R-:W-:Y:S01]  /*0b90*/  IADD3 R3, PT, PT, -R2, R3, R4 ;  /* 0x0000000302037210 */ /* 0x000fe20007ffe104 */
[----:B------:R-:W-:Y:S01]  /*0ba0*/  HFMA2 R4, -RZ, RZ, 0, 1.5199184417724609375e-05 ;  /* 0x000000ffff047431 */ /* 0x000fe200000001ff */
[----:B------:R-:W-:-:S03]  /*0bb0*/  LOP3.LUT R7, R0, 0x18, RZ, 0xc0, !PT ;  /* 0x0000001800077812 */ /* 0x000fc600078ec0ff */
[----:B------:R0:W1:Y:S01]  /*0bc0*/  LDS R2, [R3+UR7] ;  /* 0x0000000703027984 */ /* 0x0000620008000800 */
[----:B------:R-:W-:Y:S01]  /*0bd0*/  VIADD R5, R3, UR7 ;  /* 0x0000000703057c36 */ /* 0x000fe20008000000 */
[----:B------:R-:W-:-:S07]  /*0be0*/  SHF.L.U32 R4, R4, R7, RZ ;  /* 0x0000000704047219 */ /* 0x000fce00000006ff */
.L_x_1289:
[----:B-1----:R-:W-:Y:S01]  /*0bf0*/  SHF.R.U32.HI R0, RZ, R7, R2 ;  /* 0x00000007ff007219 */ /* 0x002fe20000011602 */
[----:B------:R-:W-:Y:S05]  /*0c00*/  YIELD ;  /* 0x0000000000007946 */ /* 0x000fea0003800000 */
[----:B------:R-:W-:-:S05]  /*0c10*/  VIADD R0, R0, 0x1 ;  /* 0x0000000100007836 */ /* 0x000fca0000000000 */
[----:B------:R-:W-:-:S04]  /*0c20*/  LOP3.LUT R0, R0, 0xff, RZ, 0xc0, !PT ;  /* 0x000000ff00007812 */ /* 0x000fc800078ec0ff */
[----:B0-----:R-:W-:-:S04]  /*0c30*/  SHF.L.U32 R3, R0, R7, RZ ;  /* 0x0000000700037219 */ /* 0x001fc800000006ff */
[----:B------:R-:W-:-:S06]  /*0c40*/  LOP3.LUT R3, R3, R2, R4, 0xf4, !PT ;  /* 0x0000000203037212 */ /* 0x000fcc00078ef404 */
[----:B------:R-:W0:Y:S02]  /*0c50*/  ATOMS.CAS R3, [R5], R2, R3 ;  /* 0x000000020503738d */ /* 0x000e240000000003 */
[-C--:B0-----:R-:W-:Y:S02]  /*0c60*/  ISETP.NE.AND P1, PT, R2, R3.reuse, PT ;  /* 0x000000030200720c */ /* 0x081fe40003f25270 */
[----:B------:R-:W-:-:S11]  /*0c70*/  MOV R2, R3 ;  /* 0x0000000300027202 */ /* 0x000fd60000000f00 */
[----:B------:R-:W-:Y:S05]  /*0c80*/  @P1 BRA `(.L_x_1289) ;  /* 0xfffffffc00d81947 */ /* 0x000fea000383ffff */
.L_x_1285:
[----:B------:R-:W-:Y:S05]  /*0c90*/  BSYNC B0 ;  /* 0x0000000000007941 */ /* 0x000fea0003800000 */
.L_x_1284:
[----:B------:R-:W-:Y:S05]  /*0ca0*/  @!P0 BRA `(.L_x_1290) ;  /* 0xfffffff800a08947 */ /* 0x000fea000383ffff */
[----:B------:R-:W-:Y:S05]  /*0cb0*/  BRA `(.L_x_1282) ;  /* 0x0000003c00187947 */ /* 0x000fea0003800000 */
.L_x_1283:
[C---:B------:R-:W-:Y:S02]  /*0cc0*/  VIADD R31, R35.reuse, 0xffffffff ;  /* 0xffffffff231f7836 */ /* 0x040fe40000000000 */
[C---:B------:R-:W-:Y:S01]  /*0cd0*/  VIADD R36, R35.reuse, 0xfffffffc ;  /* 0xfffffffc23247836 */ /* 0x040fe20000000000 */
[----:B------:R-:W-:Y:S02]  /*0ce0*/  IADD3 R35, PT, PT, R35, -0x2, RZ ;  /* 0xfffffffe23237810 */ /* 0x000fe40007ffe0ff */
[----:B------:R-:W-:-:S05]  /*0cf0*/  LOP3.LUT R34, R31, 0xfffffff8, RZ, 0xc0, !PT ;  /* 0xfffffff81f227812 */ /* 0x000fca00078ec0ff */
[----:B------:R-:W-:-:S07]  /*0d00*/  IMAD.MOV R34, RZ, RZ, -R34 ;  /* 0x000000ffff227224 */ /* 0x000fce00078e0a22 */
.L_x_1349:
[----:B0-----:R-:W0:Y:S01]  /*0d10*/  LDCU.64 UR6, c[0x0][0x878] ;  /* 0x00010f00ff0677ac */ /* 0x001e220008000a00 */
[----:B------:R-:W-:Y:S01]  /*0d20*/  IMAD.MOV.U32 R12, RZ, RZ, R26 ;  /* 0x000000ffff0c7224 */ /* 0x000fe200078e001a */
[----:B------:R-:W-:Y:S02]  /*0d30*/  IADD3 R26, P1, PT, R32, R26, RZ ;  /* 0x0000001a201a7210 */ /* 0x000fe40007f3e0ff */
[----:B------:R-:W-:Y:S01]  /*0d40*/  CS2R R16, SRZ ;  /* 0x0000000000107805 */ /* 0x000fe2000001ff00 */
[----:B------:R-:W1:Y:S01]  /*0d50*/  LDCU UR4, c[0x0][0x858] ;  /* 0x00010b00ff0477ac */ /* 0x000e620008000800 */
[----:B------:R-:W-:Y:S01]  /*0d60*/  MOV R5, R27 ;  /* 0x0000001b00057202 */ /* 0x000fe20000000f00 */
[----:B------:R-:W-:Y:S01]  /*0d70*/  IMAD.X R27, RZ, RZ, R27, P1 ;  /* 0x000000ffff1b7224 */ /* 0x000fe200008e061b */
[----:B------:R-:W-:Y:S02]  /*0d80*/  ISETP.GE.U32.AND P1, PT, R35, 0x7, PT ;  /* 0x000000072300780c */ /* 0x000fe40003f26070 */
[----:B0-----:R-:W-:-:S04]  /*0d90*/  ISETP.GE.U32.AND P0, PT, R26, UR6, PT ;  /* 0x000000061a007c0c */ /* 0x001fc8000bf06070 */
[----:B------:R-:W-:Y:S01]  /*0da0*/  ISETP.GE.AND.EX P0, PT, R27, UR7, PT, P0 ;  /* 0x000000071b007c0c */ /* 0x000fe2000bf06300 */
[----:B-1----:R-:W-:-:S06]  /*0db0*/  IMAD.U32 R0, RZ, RZ, UR4 ;  /* 0x00000004ff007e24 */ /* 0x002fcc000f8e00ff */
[----:B------:R-:W-:Y:S06]  /*0dc0*/  @!P1 BRA `(.L_x_1291) ;  /* 0x0000001c00089947 */ /* 0x000fec0003800000 */
[----:B------:R-:W-:Y:S01]  /*0dd0*/  BSSY.RECONVERGENT B0, `(.L_x_1292) ;  /* 0x00001c0000007945 */ /* 0x000fe20003800200 */
[----:B------:R-:W-:Y:S01]  /*0de0*/  MOV R25, R34 ;  /* 0x0000002200197202 */ /* 0x000fe20000000f00 */
[----:B------:R-:W-:-:S07]  /*0df0*/  IMAD.MOV.U32 R0, RZ, RZ, R36 ;  /* 0x000000ffff007224 */ /* 0x000fce00078e0024 */
.L_x_1317:
        /* <DEDUP_REMOVED lines=34> */
.L_x_1294:
[----:B------:R-:W-:Y:S01]  /*1020*/  MOV R6, R12 ;  /* 0x0000000c00067202 */ /* 0x000fe20000000f00 */
[----:B------:R-:W-:Y:S01]  /*1030*/  IMAD.MOV.U32 R4, RZ, RZ, R10 ;  /* 0x000000ffff047224 */ /* 0x000fe200078e000a */
[----:B------:R-:W-:Y:S01]  /*1040*/  MOV R2, 0x1070 ;  /* 0x0000107000027802 */ /* 0x000fe20000000f00 */
[----:B------:R-:W-:-:S07]  /*1050*/  IMAD.MOV.U32 R3, RZ, RZ, R11 ;  /* 0x000000ffff037224 */ /* 0x000fce00078e000b */
[----:B------:R-:W-:Y:S05]  /*1060*/  CALL.REL.NOINC `($__internal_31_$__cuda_sm20_div_s64) ;  /* 0x0000003800e07944 */ /* 0x000fea0003c00000 */
        /* <DEDUP_REMOVED lines=10> */
.L_x_1295:
[----:B------:R-:W-:Y:S05]  /*1110*/  BSYNC.RECONVERGENT B1 ;  /* 0x0000000000017941 */ /* 0x000fea0003800200 */
.L_x_1293:
        /* <DEDUP_REMOVED lines=40> */
.L_x_1297:
[----:B------:R-:W-:Y:S01]  /*13a0*/  IMAD.MOV.U32 R6, RZ, RZ, R10 ;  /* 0x000000ffff067224 */ /* 0x000fe200078e000a */
[----:B------:R-:W-:Y:S01]  /*13b0*/  MOV R4, R12 ;  /* 0x0000000c00047202 */ /* 0x000fe20000000f00 */
[----:B------:R-:W-:Y:S01]  /*13c0*/  IMAD.MOV.U32 R5, RZ, RZ, R11 ;  /* 0x000000ffff057224 */ /* 0x000fe200078e000b */
[----:B------:R-:W-:Y:S01]  /*13d0*/  MOV R2, 0x1400 ;  /* 0x0000140000027802 */ /* 0x000fe20000000f00 */
[----:B------:R-:W-:-:S07]  /*13e0*/  IMAD.MOV.U32 R3, RZ, RZ, R13 ;  /* 0x000000ffff037224 */ /* 0x000fce00078e000d */
[----:B------:R-:W-:Y:S05]  /*13f0*/  CALL.REL.NOINC `($__internal_31_$__cuda_sm20_div_s64) ;  /* 0x0000003400fc7944 */ /* 0x000fea0003c00000 */
        /* <DEDUP_REMOVED lines=10> */
.L_x_1298:
[----:B------:R-:W-:Y:S05]  /*14a0*/  BSYNC.RECONVERGENT B1 ;  /* 0x0000000000017941 */ /* 0x000fea0003800200 */
.L_x_1296:
        /* <DEDUP_REMOVED lines=38> */
.L_x_1300:
        /* <DEDUP_REMOVED lines=16> */
.L_x_1301:
[----:B------:R-:W-:Y:S05]  /*1810*/  BSYNC.RECONVERGENT B1 ;  /* 0x0000000000017941 */ /* 0x000fea0003800200 */
.L_x_1299:
        /* <DEDUP_REMOVED lines=37> */
.L_x_1303:
[----:B------:R-:W-:Y:S01]  /*1a70*/  MOV R6, R10 ;  /* 0x0000000a00067202 */ /* 0x000fe20000000f00 */
[----:B------:R-:W-:Y:S01]  /*1a80*/  IMAD.MOV.U32 R5, RZ, RZ, R11 ;  /* 0x000000ffff057224 */ /* 0x000fe200078e000b */
[----:B------:R-:W-:Y:S01]  /*1a90*/  MOV R3, R13 ;  /* 0x0000000d00037202 */ /* 0x000fe20000000f00 */
[----:B------:R-:W-:Y:S01]  /*1aa0*/  IMAD.MOV.U32 R4, RZ, RZ, R12 ;  /* 0x000000ffff047224 */ /* 0x000fe200078e000c */
[----:B------:R-:W-:-:S07]  /*1ab0*/  MOV R2, 0x1ad0 ;  /* 0x00001ad000027802 */ /* 0x000fce0000000f00 */
[----:B------:R-:W-:Y:S05]  /*1ac0*/  CALL.REL.NOINC `($__internal_31_$__cuda_sm20_div_s64) ;  /* 0x0000003000487944 */ /* 0x000fea0003c00000 */
        /* <DEDUP_REMOVED lines=10> */
.L_x_1304:
[----:B------:R-:W-:Y:S05]  /*1b70*/  BSYNC.RECONVERGENT B1 ;  /* 0x0000000000017941 */ /* 0x000fea0003800200 */
.L_x_1302:
        /* <DEDUP_REMOVED lines=38> */
.L_x_1306:
        /* <DEDUP_REMOVED lines=16> */
.L_x_1307:
[----:B------:R-:W-:Y:S05]  /*1ee0*/  BSYNC.RECONVERGENT B1 ;  /* 0x0000000000017941 */ /* 0x000fea0003800200 */
.L_x_1305:
        /* <DEDUP_REMOVED lines=38> */
.L_x_1309:
        /* <DEDUP_REMOVED lines=16> */
.L_x_1310:
[----:B------:R-:W-:Y:S05]  /*2250*/  BSYNC.RECONVERGENT B1 ;  /* 0x0000000000017941 */ /* 0x000fea0003800200 */
.L_x_1308:
        /* <DEDUP_REMOVED lines=38> */
.L_x_1312:
        /* <DEDUP_REMOVED lines=16> */
.L_x_1313:
[----:B------:R-:W-:Y:S05]  /*25c0*/  BSYNC.RECONVERGENT B1 ;  /* 0x0000000000017941 */ /* 0x000fea0003800200 */
.L_x_1311:
        /* <DEDUP_REMOVED lines=38> */
.L_x_1315:
        /* <DEDUP_REMOVED lines=8> */
[----:B------:R-:W-:-:S03]  /*28b0*/  MOV R7, R11 ;  /* 0x0000000b00077202 */ /* 0x000fc60000000f00 */
[----:B------:R-:W-:Y:S02]  /*28c0*/  IMAD.X R5, RZ, RZ, ~R3, P1 ;  /* 0x000000ffff057224 */ /* 0x000fe400008e0e03 */
[----:B------:R-:W-:-:S04]  /*28d0*/  IMAD.WIDE.U32 R6, R12, R9, R6 ;  /* 0x000000090c067225 */ /* 0x000fc800078e0006 */
[----:B------:R-:W-:Y:S02]  /*28e0*/  IMAD R5, R5, R12, RZ ;  /* 0x0000000c05057224 */ /* 0x000fe400078e02ff */
[----:B------:R-:W-:Y:S02]  /*28f0*/  IMAD.MOV.U32 R12, RZ, RZ, R4 ;  /* 0x000000ffff0c7224 */ /* 0x000fe400078e0004 */
[----:B------:R-:W-:-:S04]  /*2900*/  IMAD R5, R13, R9, R5 ;  /* 0x000000090d057224 */ /* 0x000fc800078e0205 */
[----:B------:R-:W-:Y:S01]  /*2910*/  IMAD.IADD R9, R7, 0x1, R5 ;  /* 0x0000000107097824 */ /* 0x000fe200078e0205 */
[----:B------:R-:W-:-:S07]  /*2920*/  MOV R5, R3 ;  /* 0x0000000300057202 */ /* 0x000fce0000000f00 */
.L_x_1316:
[----:B------:R-:W-:Y:S05]  /*2930*/  BSYNC.RECONVERGENT B1 ;  /* 0x0000000000017941 */ /* 0x000fea0003800200 */
.L_x_1314:
[----:B------:R0:W1:Y:S01]  /*2940*/  LDC.64 R2, c[0x0][R20+0x450] ;  /* 0x0001140014027b82 */ /* 0x0000620000000a00 */
[----:B------:R-:W-:Y:S02]  /*2950*/  VIADD R0, R0, 0xfffffff8 ;  /* 0xfffffff800007836 */ /* 0x000fe40000000000 */
[----:B0-----:R-:W-:Y:S02]  /*2960*/  IMAD.MOV.U32 R20, RZ, RZ, R16 ;  /* 0x000000ffff147224 */ /* 0x001fe400078e0010 */
[-C--:B-1----:R-:W-:Y:S02]  /*2970*/  IMAD R3, R3, R6.reuse, RZ ;  /* 0x0000000603037224 */ /* 0x082fe400078e02ff */
[----:B------:R-:W-:-:S04]  /*2980*/  IMAD.WIDE.U32 R6, R2, R6, R20 ;  /* 0x0000000602067225 */ /* 0x000fc800078e0014 */
[----:B------:R-:W-:Y:S01]  /*2990*/  IMAD R3, R2, R9, R3 ;  /* 0x0000000902037224 */ /* 0x000fe200078e0203 */
[----:B------:R-:W-:-:S03]  /*29a0*/  MOV R17, R6 ;  /* 0x0000000600117202 */ /* 0x000fc60000000f00 */
[----:B------:R-:W-:Y:S01]  /*29b0*/  IMAD.IADD R16, R7, 0x1, R3 ;  /* 0x0000000107107824 */ /* 0x000fe200078e0203 */
[----:B------:R-:W-:Y:S06]  /*29c0*/  @P6 BRA `(.L_x_1317) ;  /* 0xffffffe4000c6947 */ /* 0x000fec000383ffff */
[----:B------:R-:W-:Y:S05]  /*29d0*/  BSYNC.RECONVERGENT B0 ;  /* 0x0000000000007941 */ /* 0x000fea0003800200 */
.L_x_1292:
[----:B------:R-:W-:-:S07]  /*29e0*/  VIADD R0, R0, 0x4 ;  /* 0x0000000400007836 */ /* 0x000fce0000000000 */
.L_x_1291:
        /* <DEDUP_REMOVED lines=41> */
.L_x_1322:
        /* <DEDUP_REMOVED lines=15> */
.L_x_1323:
[----:B------:R-:W-:Y:S05]  /*2d70*/  BSYNC.RECONVERGENT B1 ;  /* 0x0000000000017941 */ /* 0x000fea0003800200 */
.L_x_1321:
        /* <DEDUP_REMOVED lines=40> */
.L_x_1325:
        /* <DEDUP_REMOVED lines=16> */
.L_x_1326:
[----:B------:R-:W-:Y:S05]  /*3100*/  BSYNC.RECONVERGENT B1 ;  /* 0x0000000000017941 */ /* 0x000fea0003800200 */
.L_x_1324:
        /* <DEDUP_REMOVED lines=38> */
.L_x_1328:
[----:B------:R-:W-:Y:S01]  /*3370*/  IMAD.MOV.U32 R6, RZ, RZ, R10 ;  /* 0x000000ffff067224 */ /* 0x000fe200078e000a */
[----:B------:R-:W-:Y:S01]  /*3380*/  MOV R5, R11 ;  /* 0x0000000b00057202 */ /* 0x000fe20000000f00 */
[----:B------:R-:W-:Y:S01]  /*3390*/  IMAD.MOV.U32 R4, RZ, RZ, R12 ;  /* 0x000000ffff047224 */ /* 0x000fe200078e000c */
[----:B------:R-:W-:Y:S02]  /*33a0*/  MOV R3, R13 ;  /* 0x0000000d00037202 */ /* 0x000fe40000000f00 */
        /* <DEDUP_REMOVED lines=12> */
.L_x_1329:
[----:B------:R-:W-:Y:S05]  /*3470*/  BSYNC.RECONVERGENT B1 ;  /* 0x0000000000017941 */ /* 0x000fea0003800200 */
.L_x_1327:
        /* <DEDUP_REMOVED lines=38> */
.L_x_1331:
        /* <DEDUP_REMOVED lines=16> */
.L_x_1332:
[----:B------:R-:W-:Y:S05]  /*37e0*/  BSYNC.RECONVERGENT B1 ;  /* 0x0000000000017941 */ /* 0x000fea0003800200 */
.L_x_1330:
[----:B------:R0:W1:Y:S02]  /*37f0*/  LDC.64 R2, c[0x0][R20+0x450] ;  /* 0x0001140014027b82 */ /* 0x0000640000000a00 */
[----:B0-----:R-:W-:Y:S02]  /*3800*/  IMAD.MOV.U32 R20, RZ, RZ, R16 ;  /* 0x000000ffff147224 */ /* 0x001fe400078e0010 */
[-C--:B-1----:R-:W-:Y:S02]  /*3810*/  IMAD R3, R3, R6.reuse, RZ ;  /* 0x0000000603037224 */ /* 0x082fe400078e02ff */
[----:B------:R-:W-:-:S04]  /*3820*/  IMAD.WIDE.U32 R6, R2, R6, R20 ;  /* 0x0000000602067225 */ /* 0x000fc800078e0014 */
[----:B------:R-:W-:Y:S01]  /*3830*/  IMAD R3, R2, R9, R3 ;  /* 0x0000000902037224 */ /* 0x000fe200078e0203 */
[----:B------:R-:W-:-:S03]  /*3840*/  MOV R17, R6 ;  /* 0x0000000600117202 */ /* 0x000fc60000000f00 */
[----:B------:R-:W-:-:S07]  /*3850*/  IMAD.IADD R16, R7, 0x1, R3 ;  /* 0x0000000107107824 */ /* 0x000fce00078e0203 */
.L_x_1320:
        /* <DEDUP_REMOVED lines=39> */
.L_x_1335:
[----:B------:R-:W-:Y:S01]  /*3ad0*/  IMAD.MOV.U32 R6, RZ, RZ, R12 ;  /* 0x000000ffff067224 */ /* 0x000fe200078e000c */
[----:B------:R-:W-:Y:S01]  /*3ae0*/  MOV R4, R10 ;  /* 0x0000000a00047202 */ /* 0x000fe20000000f00 */
[----:B------:R-:W-:Y:S01]  /*3af0*/  IMAD.MOV.U32 R3, RZ, RZ, R11 ;  /* 0x000000ffff037224 */ /* 0x000fe200078e000b */
[----:B------:R-:W-:-:S07]  /*3b00*/  MOV R2, 0x3b20 ;  /* 0x00003b2000027802 */ /* 0x000fce0000000f00 */
[----:B------:R-:W-:Y:S05]  /*3b10*/  CALL.REL.NOINC `($__internal_31_$__cuda_sm20_div_s64) ;  /* 0x0000001000347944 */ /* 0x000fea0003c00000 */
        /* <DEDUP_REMOVED lines=10> */
.L_x_1336:
[----:B------:R-:W-:Y:S05]  /*3bc0*/  BSYNC.RECONVERGENT B1 ;  /* 0x0000000000017941 */ /* 0x000fea0003800200 */
.L_x_1334:
        /* <DEDUP_REMOVED lines=40> */
.L_x_1338:
        /* <DEDUP_REMOVED lines=16> */
.L_x_1339:
[----:B------:R-:W-:Y:S05]  /*3f50*/  BSYNC.RECONVERGENT B1 ;  /* 0x0000000000017941 */ /* 0x000fea0003800200 */
.L_x_1337:
[----:B------:R0:W1:Y:S02]  /*3f60*/  LDC.64 R2, c[0x0][R20+0x450] ;  /* 0x0001140014027b82 */ /* 0x0000640000000a00 */
[----:B0-----:R-:W-:Y:S02]  /*3f70*/  IMAD.MOV.U32 R20, RZ, RZ, R16 ;  /* 0x000000ffff147224 */ /* 0x001fe400078e0010 */
[-C--:B-1----:R-:W-:Y:S02]  /*3f80*/  IMAD R3, R3, R6.reuse, RZ ;  /* 0x0000000603037224 */ /* 0x082fe400078e02ff */
[----:B------:R-:W-:-:S04]  /*3f90*/  IMAD.WIDE.U32 R6, R2, R6, R20 ;  /* 0x0000000602067225 */ /* 0x000fc800078e0014 */
[----:B------:R-:W-:Y:S01]  /*3fa0*/  IMAD R3, R2, R9, R3 ;  /* 0x0000000902037224 */ /* 0x000fe200078e0203 */
[----:B------:R-:W-:-:S03]  /*3fb0*/  MOV R17, R6 ;  /* 0x0000000600117202 */ /* 0x000fc60000000f00 */
[----:B------:R-:W-:-:S07]  /*3fc0*/  IMAD.IADD R16, R7, 0x1, R3 ;  /* 0x0000000107107824 */ /* 0x000fce00078e0203 */
.L_x_1333:
        /* <DEDUP_REMOVED lines=36> */
.L_x_1341:
[----:B------:R-:W-:Y:S01]  /*4210*/  MOV R6, R12 ;  /* 0x0000000c00067202 */ /* 0x000fe20000000f00 */
[----:B------:R-:W-:Y:S01]  /*4220*/  IMAD.MOV.U32 R4, RZ, RZ, R10 ;  /* 0x000000ffff047224 */ /* 0x000fe200078e000a */
[----:B------:R-:W-:Y:S02]  /*4230*/  MOV R3, R11 ;  /* 0x0000000b00037202 */ /* 0x000fe40000000f00 */
[----:B------:R-:W-:-:S07]  /*4240*/  MOV R2, 0x4260 ;  /* 0x0000426000027802 */ /* 0x000fce0000000f00 */
[----:B------:R-:W-:Y:S05]  /*4250*/  CALL.REL.NOINC `($__internal_31_$__cuda_sm20_div_s64) ;  /* 0x0000000800647944 */ /* 0x000fea0003c00000 */
        /* <DEDUP_REMOVED lines=10> */
.L_x_1342:
[----:B------:R-:W-:Y:S05]  /*4300*/  BSYNC.RECONVERGENT B1 ;  /* 0x0000000000017941 */ /* 0x000fea0003800200 */
.L_x_1340:
        /* <DEDUP_REMOVED lines=9> */
.L_x_1319:
[----:B------:R-:W-:Y:S05]  /*43a0*/  BSYNC.RECONVERGENT B0 ;  /* 0x0000000000007941 */ /* 0x000fea0003800200 */
.L_x_1318:
[----:B------:R-:W0:Y:S01]  /*43b0*/  LDCU.64 UR6, c[0x0][0x790] ;  /* 0x0000f200ff0677ac */ /* 0x000e220008000a00 */
[----:B------:R-:W-:Y:S01]  /*43c0*/  MOV R3, R16 ;  /* 0x0000001000037202 */ /* 0x000fe20000000f00 */
[----:B------:R-:W-:Y:S01]  /*43d0*/  IMAD.MOV.U32 R2, RZ, RZ, R17 ;  /* 0x000000ffff027224 */ /* 0x000fe200078e0011 */
[----:B------:R-:W1:Y:S01]  /*43e0*/  LDC.64 R6, c[0x0][0x868] ;  /* 0x00021a00ff067b82 */ /* 0x000e620000000a00 */
[----:B------:R-:W2:Y:S02]  /*43f0*/  LDCU.64 UR4, c[0x0][0x6c0] ;  /* 0x0000d800ff0477ac */ /* 0x000ea40008000a00 */
        /* <DEDUP_REMOVED lines=26> */
[----:B------:R-:W-:Y:S01]  /*45a0*/  IMAD.MOV.U32 R2, RZ, RZ, RZ ;  /* 0x000000ffff027224 */ /* 0x000fe200078e00ff */
[----:B------:R-:W-:-:S06]  /*45b0*/  ISETP.NE.U32.AND P3, PT, R23, RZ, PT ;  /* 0x000000ff1700720c */ /* 0x000fcc0003f65070 */
[----:B0-----:R-:W0:Y:S02]  /*45c0*/  MUFU.RCP R4, R4 ;  /* 0x0000000400047308 */ /* 0x001e240000001000 */
[----:B0-----:R-:W-:-:S06]  /*45d0*/  VIADD R3, R4, 0xffffffe ;  /* 0x0ffffffe04037836 */ /* 0x001fcc0000000000 */
[----:B------:R-:W0:Y:S02]  /*45e0*/  F2I.FTZ.U32.TRUNC.NTZ R3, R3 ;  /* 0x0000000300037305 */ /* 0x000e24000021f000 */
[----:B0-----:R-:W-:-:S05]  /*45f0*/  IADD3 R0, PT, PT, RZ, -R3, RZ ;  /* 0x80000003ff007210 */ /* 0x001fca0007ffe0ff */
        /* <DEDUP_REMOVED lines=12> */
.L_x_1346:
[----:B------:R-:W-:Y:S01]  /*46c0*/  MOV R4, R23 ;  /* 0x0000001700047202 */ /* 0x000fe20000000f00 */
[----:B------:R-:W-:Y:S01]  /*46d0*/  IMAD.MOV.U32 R3, RZ, RZ, R30 ;  /* 0x000000ffff037224 */ /* 0x000fe200078e001e */
[----:B------:R-:W-:-:S07]  /*46e0*/  MOV R2, 0x4700 ;  /* 0x0000470000027802 */ /* 0x000fce0000000f00 */
[----:B------:R-:W-:Y:S05]  /*46f0*/  CALL.REL.NOINC `($__internal_31_$__cuda_sm20_div_s64) ;  /* 0x00000004003c7944 */ /* 0x000fea0003c00000 */
[----:B------:R-:W-:-:S07]  /*4700*/  MOV R0, R4 ;  /* 0x0000000400007202 */ /* 0x000fce0000000f00 */
.L_x_1347:
[----:B------:R-:W-:Y:S05]  /*4710*/  BSYNC.RECONVERGENT B1 ;  /* 0x0000000000017941 */ /* 0x000fea0003800200 */
.L_x_1345:
[----:B------:R-:W0:Y:S01]  /*4720*/  S2UR UR5, SR_CgaCtaId ;  /* 0x00000000000579c3 */ /* 0x000e220000008800 */
[----:B------:R-:W1:Y:S01]  /*4730*/  LDCU.64 UR10, c[0x0][0x860] ;  /* 0x00010c00ff0a77ac */ /* 0x000e620008000a00 */
[----:B------:R-:W-:Y:S01]  /*4740*/  SHF.R.S32.HI R2, RZ, 0x1f, R0 ;  /* 0x0000001fff027819 */ /* 0x000fe20000011400 */
[----:B------:R-:W-:Y:S01]  /*4750*/  HFMA2 R6, -RZ, RZ, 0, 1.5199184417724609375e-05 ;  /* 0x000000ffff067431 */ /* 0x000fe200000001ff */
[----:B------:R-:W-:-:S04]  /*4760*/  UMOV UR4, 0x400 ;  /* 0x0000040000047882 */ /* 0x000fc80000000000 */
        /* <DEDUP_REMOVED lines=10> */
[----:B------:R-:W-:Y:S02]  /*4810*/  IADD3 R5, PT, PT, -R5, R0, R7 ;  /* 0x0000000005057210 */ /* 0x000fe40007ffe107 */
[----:B------:R-:W-:-:S03]  /*4820*/  LOP3.LUT R7, R3, 0x18, RZ, 0xc0, !PT ;  /* 0x0000001803077812 */ /* 0x000fc600078ec0ff */
[----:B------:R0:W1:Y:S01]  /*4830*/  LDS R2, [R5+UR6] ;  /* 0x0000000605027984 */ /* 0x0000620008000800 */
[----:B------:R-:W-:Y:S01]  /*4840*/  VIADD R4, R5, UR6 ;  /* 0x0000000605047c36 */ /* 0x000fe20008000000 */
[----:B------:R-:W-:-:S07]  /*4850*/  SHF.L.U32 R6, R6, R7, RZ ;  /* 0x0000000706067219 */ /* 0x000fce00000006ff */
.L_x_1348:
[----:B-1----:R-:W-:Y:S01]  /*4860*/  SHF.R.U32.HI R0, RZ, R7, R2 ;  /* 0x00000007ff007219 */ /* 0x002fe20000011602 */
[----:B------:R-:W-:Y:S05]  /*4870*/  YIELD ;  /* 0x0000000000007946 */ /* 0x000fea0003800000 */
[----:B------:R-:W-:-:S04]  /*4880*/  IADD3 R0, PT, PT, R0, 0x1, RZ ;  /* 0x0000000100007810 */ /* 0x000fc80007ffe0ff */
[----:B------:R-:W-:-:S04]  /*4890*/  LOP3.LUT R0, R0, 0xff, RZ, 0xc0, !PT ;  /* 0x000000ff00007812 */ /* 0x000fc800078ec0ff */
[----:B------:R-:W-:-:S04]  /*48a0*/  SHF.L.U32 R3, R0, R7, RZ ;  /* 0x0000000700037219 */ /* 0x000fc800000006ff */
[----:B------:R-:W-:-:S06]  /*48b0*/  LOP3.LUT R3, R3, R2, R6, 0xf4, !PT ;  /* 0x0000000203037212 */ /* 0x000fcc00078ef406 */
[----:B------:R-:W1:Y:S02]  /*48c0*/  ATOMS.CAS R3, [R4], R2, R3 ;  /* 0x000000020403738d */ /* 0x000e640000000003 */
[----:B-1----:R-:W-:Y:S01]  /*48d0*/  ISETP.NE.AND P1, PT, R2, R3, PT ;  /* 0x000000030200720c */ /* 0x002fe20003f25270 */
[----:B------:R-:W-:-:S12]  /*48e0*/  IMAD.MOV.U32 R2, RZ, RZ, R3 ;  /* 0x000000ffff027224 */ /* 0x000fd800078e0003 */
[----:B------:R-:W-:Y:S05]  /*48f0*/  @P1 BRA `(.L_x_1348) ;  /* 0xfffffffc00d81947 */ /* 0x000fea000383ffff */
.L_x_1344:
[----:B------:R-:W-:Y:S05]  /*4900*/  BSYNC B0 ;  /* 0x0000000000007941 */ /* 0x000fea0003800000 */
.L_x_1343:
[----:B------:R-:W-:Y:S05]  /*4910*/  @!P0 BRA `(.L_x_1349) ;  /* 0xffffffc000fc8947 */ /* 0x000fea000383ffff */
.L_x_1282:
        /* <DEDUP_REMOVED lines=9> */
.L_x_1352:
[----:B0-----:R-:W0:Y:S01]  /*49b0*/  LDC R3, c[0x0][0x380] ;  /* 0x0000e000ff037b82 */ /* 0x001e220000000800 */
[----:B------:R-:W1:Y:S01]  /*49c0*/  LDCU.64 UR6, c[0x0][0x450] ;  /* 0x00008a00ff0677ac */ /* 0x000e620008000a00 */
[----:B------:R2:W3:Y:S01]  /*49d0*/  LDS.U8 R7, [R28+UR4] ;  /* 0x000000041c077984 */ /* 0x0004e20008000000 */
[----:B------:R-:W4:Y:S01]  /*49e0*/  LDCU.64 UR10, c[0x0][0x380] ;  /* 0x00007000ff0a77ac */ /* 0x000f220008000a00 */
[----:B-1----:R-:W-:-:S04]  /*49f0*/  IMAD R5, R29, UR6, RZ ;  /* 0x000000061d057c24 */ /* 0x002fc8000f8e02ff */
[C---:B------:R-:W-:Y:S02]  /*4a00*/  IMAD R5, R28.reuse, UR7, R5 ;  /* 0x000000071c057c24 */ /* 0x040fe4000f8e0205 */
[----:B0-----:R-:W-:-:S05]  /*4a10*/  IMAD R0, R28, UR6, R3 ;  /* 0x000000061c007c24 */ /* 0x001fca000f8e0203 */
[----:B------:R-:W-:-:S04]  /*4a20*/  LOP3.LUT R0, R0, 0x3, RZ, 0xc0, !PT ;  /* 0x0000000300007812 */ /* 0x000fc800078ec0ff */
[----:B------:R-:W-:-:S04]  /*4a30*/  IADD3 R2, P0, PT, RZ, -R0, RZ ;  /* 0x80000000ff027210 */ /* 0x000fc80007f1e0ff */
[----:B------:R-:W-:-:S03]  /*4a40*/  IADD3.X R3, PT, PT, RZ, -0x1, RZ, P0, !PT ;  /* 0xffffffffff037810 */ /* 0x000fc600007fe4ff */
[----:B------:R-:W-:-:S03]  /*4a50*/  IMAD.WIDE.U32 R2, R28, UR6, R2 ;  /* 0x000000061c027c25 */ /* 0x000fc6000f8e0002 */
[----:B----4-:R-:W-:-:S04]  /*4a60*/  IADD3 R2, P0, PT, R2, UR10, RZ ;  /* 0x0000000a02027c10 */ /* 0x010fc8000ff1e0ff */
[----:B------:R-:W-:-:S05]  /*4a70*/  IADD3.X R3, PT, PT, R3, UR11, R5, P0, !PT ;  /* 0x0000000b03037c10 */ /* 0x000fca00087fe405 */
[----:B------:R2:W5:Y:S01]  /*4a80*/  LDG.E R4, desc[UR8][R2.64] ;  /* 0x0000000802047981 */ /* 0x000562000c1e1900 */
[----:B------:R-:W-:Y:S01]  /*4a90*/  IMAD.MOV.U32 R6, RZ, RZ, 0xff ;  /* 0x000000ffff067424 */ /* 0x000fe200078e00ff */
[----:B------:R-:W-:Y:S01]  /*4aa0*/  SHF.L.U32 R9, R0, 0x3, RZ ;  /* 0x0000000300097819 */ /* 0x000fe200000006ff */
[----:B------:R-:W-:Y:S03]  /*4ab0*/  BSSY B0, `(.L_x_1350) ;  /* 0x000000c000007945 */ /* 0x000fe60003800000 */
[----:B---3--:R-:W-:-:S07]  /*4ac0*/  SHF.L.U32 R6, R6, R9, RZ ;  /* 0x0000000906067219 */ /* 0x008fce00000006ff */
.L_x_1351:
[----:B-----5:R-:W-:Y:S01]  /*4ad0*/  SHF.R.U32.HI R0, RZ, R9, R4 ;  /* 0x00000009ff007219 */ /* 0x020fe20000011604 */
[----:B------:R-:W-:Y:S05]  /*4ae0*/  YIELD ;  /* 0x0000000000007946 */ /* 0x000fea0003800000 */
[----:B------:R-:W-:-:S05]  /*4af0*/  IMAD.IADD R0, R7, 0x1, R0 ;  /* 0x0000000107007824 */ /* 0x000fca00078e0200 */
[----:B------:R-:W-:-:S04]  /*4b00*/  LOP3.LUT R0, R0, 0xff, RZ, 0xc0, !PT ;  /* 0x000000ff00007812 */ /* 0x000fc800078ec0ff */
[----:B------:R-:W-:-:S04]  /*4b10*/  SHF.L.U32 R5, R0, R9, RZ ;  /* 0x0000000900057219 */ /* 0x000fc800000006ff */
[----:B------:R-:W-:-:S06]  /*4b20*/  LOP3.LUT R5, R5, R4, R6, 0xf4, !PT ;  /* 0x0000000405057212 */ /* 0x000fcc00078ef406 */
[----:B------:R-:W3:Y:S02]  /*4b30*/  ATOMG.E.CAS.STRONG.GPU PT, R5, [R2], R4, R5 ;  /* 0x00000004020573a9 */ /* 0x000ee400001ee105 */
[-C--:B---3--:R-:W-:Y:S02]  /*4b40*/  ISETP.NE.AND P0, PT, R4, R5.reuse, PT ;  /* 0x000000050400720c */ /* 0x088fe40003f05270 */
[----:B------:R-:W-:-:S11]  /*4b50*/  MOV R4, R5 ;  /* 0x0000000500047202 */ /* 0x000fd60000000f00 */
[----:B------:R-:W-:Y:S05]  /*4b60*/  @P0 BRA `(.L_x_1351) ;  /* 0xfffffffc00d80947 */ /* 0x000fea000383ffff */
[----:B------:R-:W-:Y:S05]  /*4b70*/  BSYNC B0 ;  /* 0x0000000000007941 */ /* 0x000fea0003800000 */
.L_x_1350:
[----:B------:R-:W0:Y:S01]  /*4b80*/  LDCU.64 UR6, c[0x0][0x388] ;  /* 0x00007100ff0677ac */ /* 0x000e220008000a00 */
[----:B--2---:R-:W-:-:S05]  /*4b90*/  IADD3 R28, P0, PT, R33, R28, RZ ;  /* 0x0000001c211c7210 */ /* 0x004fca0007f1e0ff */
[----:B------:R-:W-:Y:S01]  /*4ba0*/  IMAD.X R29, RZ, RZ, R29, P0 ;  /* 0x000000ffff1d7224 */ /* 0x000fe200000e061d */
[----:B0-----:R-:W-:-:S04]  /*4bb0*/  ISETP.GE.U32.AND P0, PT, R28, UR6, PT ;  /* 0x000000061c007c0c */ /* 0x001fc8000bf06070 */
[----:B------:R-:W-:-:S13]  /*4bc0*/  ISETP.GE.AND.EX P0, PT, R29, UR7, PT, P0 ;  /* 0x000000071d007c0c */ /* 0x000fda000bf06300 */
[----:B------:R-:W-:Y:S05]  /*4bd0*/  @!P0 BRA `(.L_x_1352) ;  /* 0xfffffffc00748947 */ /* 0x000fea000383ffff */
[----:B------:R-:W-:Y:S05]  /*4be0*/  EXIT ;  /* 0x000000000000794d */ /* 0x000fea0003800000 */
        .weak           $__internal_31_$__cuda_sm20_div_s64
        .type           $__internal_31_$__cuda_sm20_div_s64,@function
        .size           $__internal_31_$__cuda_sm20_div_s64,($__internal_32_$__cuda_sm20_div_u64 - $__internal_31_$__cuda_sm20_div_s64)
$__internal_31_$__cuda_sm20_div_s64:
        /* <DEDUP_REMOVED lines=83> */
[----:B------:R-:W-:Y:S06]  /*5120*/  RET.REL.NODEC R6 `(_ZN2at4cuda17kernelHistogram1DIaalLi1ELi2ELin1ELNS0_23CUDAHistogramMemoryTypeE0EZNS0_21CUDA_tensor_histogramIaaLb0EEEbNS_6TensorES4_S4_lNS_14AccumulateTypeIT0_Lb1EE4typeES8_NS0_13TensorArgTypeES9_S9_EUllE0_EEvNS0_6detail10TensorInfoIT_T1_EESF_NSC_IKS6_SE_EElS8_S8_SE_T6_) ;  /* 0xffffffac06b47950 */ /* 0x000fec0003c3ffff */
        .weak           $__internal_32_$__cuda_sm20_div_u64
        .type           $__internal_32_$__cuda_sm20_div_u64,@function
        .size           $__internal_32_$__cuda_sm20_div_u64,(.L_x_6408 - $__internal_32_$__cuda_sm20_div_u64)
$__internal_32_$__cuda_sm20_div_u64:
        /* <DEDUP_REMOVED lines=65> */
[----:B------:R-:W-:Y:S06]  /*5540*/  RET.REL.NODEC R4 `(_ZN2at4cuda17kernelHistogram1DIaalLi1ELi2ELin1ELNS0_23CUDAHistogramMemoryTypeE0EZNS0_21CUDA_tensor_histogramIaaLb0EEEbNS_6TensorES4_S4_lNS_14AccumulateTypeIT0_Lb1EE4typeES8_NS0_13TensorArgTypeES9_S9_EUllE0_EEvNS0_6detail10TensorInfoIT_T1_EESF_NSC_IKS6_SE_EElS8_S8_SE_T6_) ;  /* 0xffffffa804ac7950 */ /* 0x000fec0003c3ffff */
.L_x_1353:
        /* <DEDUP_REMOVED lines=11> */
.L_x_6408:


//--------------------- .text._ZN2at4cuda17kernelHistogram1DIaalLi1ELi2ELin1ELNS0_23CUDAHistogramMemoryTypeE1EZNS0_21CUDA_tensor_histogramIaaLb0EEEbNS_6TensorES4_S4_lNS_14AccumulateTypeIT0_Lb1EE4typeES8_NS0_13TensorArgTypeES9_S9_EUllE_EEvNS0_6detail10TensorInfoIT_T1_EESF_NSC_IKS6_SE_EElS8_S8_SE_T6_ --------------------------
	.section	.text._ZN2at4cuda17kernelHistogram1DIaalLi1ELi2ELin1ELNS0_23CUDAHistogramMemoryTypeE1EZNS0_21CUDA_tensor_histogramIaaLb0EEEbNS_6TensorES4_S4_lNS_14AccumulateTypeIT0_Lb1EE4typeES8_NS0_13TensorArgTypeES9_S9_EUllE_EEvNS0_6detail10TensorInfoIT_T1_EESF_NSC_IKS6_SE_EElS8_S8_SE_T6_,"ax",@progbits
	.align	128
        .global         _ZN2at4cuda17kernelHistogram1DIaalLi1ELi2ELin1ELNS0_23CUDAHistogramMemoryTypeE1EZNS0_21CUDA_tensor_histogramIaaLb0EEEbNS_6TensorES4_S4_lNS_14AccumulateTypeIT0_Lb1EE4typeES8_NS0_13TensorArgTypeES9_S9_EUllE_EEvNS0_6detail10TensorInfoIT_T1_EESF_NSC_IKS6_SE_EElS8_S8_SE_T6_
        .type           _ZN2at4cuda17kernelHistogram1DIaalLi1ELi2ELin1ELNS0_23CUDAHistogramMemoryTypeE1EZNS0_21CUDA_tensor_histogramIaaLb0EEEbNS_6TensorES4_S4_lNS_14AccumulateTypeIT0_Lb1EE4typeES8_NS0_13TensorArgTypeES9_S9_EUllE_EEvNS0_6detail10TensorInfoIT_T1_EESF_NSC_IKS6_SE_EElS8_S8_SE_T6_,@function
        .size           _ZN2at4cuda17kernelHistogram1DIaalLi1ELi2ELin1ELNS0_23CUDAHistogramMemoryTypeE1EZNS0_21CUDA_tensor_histogramIaaLb0EEEbNS_6TensorES4_S4_lNS_14AccumulateTypeIT0_Lb1EE4typeES8_NS0_13TensorArgTypeES9_S9_EUllE_EEvNS0_6detail10TensorInfoIT_T1_EESF_NSC_IKS6_SE_EElS8_S8_SE_T6_,(.L_x_6409 - _ZN2at4cuda17kernelHistogram1DIaalLi1ELi2ELin1ELNS0_23CUDAHistogramMemoryTypeE1EZNS0_21CUDA_tensor_histogramIaaLb0EEEbNS_6TensorES4_S4_lNS_14AccumulateTypeIT0_Lb1EE4typeES8_NS0_13TensorArgTypeES9_S9_EUllE_EEvNS0_6detail10TensorInfoIT_T1_EESF_NSC_IKS6_SE_EElS8_S8_SE_T6_)
        .other          _ZN2at4cuda17kernelHistogram1DIaalLi1ELi2ELin1ELNS0_23CUDAHistogramMemoryTypeE1EZNS0_21CUDA_tensor_histogramIaaLb0EEEbNS_6TensorES4_S4_lNS_14AccumulateTypeIT0_Lb1EE4typeES8_NS0_13TensorArgTypeES9_S9_EUllE_EEvNS0_6detail10TensorInfoIT_T1_EESF_NSC_IKS6_SE_EElS8_S8_SE_T6_,@"STO_CUDA_ENTRY STV_DEFAULT"
_ZN2at4cuda17kernelHistogram1DIaalLi1ELi2ELin1ELNS0_23CUDAHistogramMemoryTypeE1EZNS0_21CUDA_tensor_histogramIaaLb0EEEbNS_6TensorES4_S4_lNS_14AccumulateTypeIT0_Lb1EE4typeES8_NS0_13TensorArgTypeES9_S9_EUllE_EEvNS0_6detail10TensorInfoIT_T1_EESF_NSC_IKS6_SE_EElS8_S8_SE_T6_:
.text._ZN2at4cuda17kernelHistogram1DIaalLi1ELi2ELin1ELNS0_23CUDAHistogramMemoryTypeE1EZNS0_21CUDA_tensor_histogramIaaLb0EEEbNS_6TensorES4_S4_lNS_14AccumulateTypeIT0_Lb1EE4typeES8_NS0_13TensorArgTypeES9_S9_EUllE_EEvNS0_6detail10TensorInfoIT_T1_EESF_NSC_IKS6_SE_EElS8_S8_SE_T6_:
        /* <DEDUP_REMOVED lines=20> */
.L_x_1361:
[----:B0-----:R-:W0:Y:S01]  /*0140*/  LDC.64 R4, c[0x0][0x6c0] ;  /* 0x0001b000ff047b82 */ /* 0x001e220000000a00 */
[----:B------:R-:W1:Y:S07]  /*0150*/  LDCU.64 UR4, c[0x0][0x790] ;  /* 0x0000f200ff0477ac */ /* 0x000e6e0008000a00 */
[----:B------:R-:W2:Y:S01]  /*0160*/  LDC.64 R8, c[0x0][0x868] ;  /* 0x00021a00ff087b82 */ /* 0x000ea20000000a00 */
[----:B-1----:R-:W-:-:S04]  /*0170*/  IMAD R7, R2, UR4, RZ ;  /* 0x0000000402077c24 */ /* 0x002fc8000f8e02ff */
[C---:B------:R-:W-:Y:S02]  /*0180*/  IMAD R7, R0.reuse, UR5, R7 ;  /* 0x0000000500077c24 */ /* 0x040fe4000f8e0207 */
[----:B0-----:R-:W-:Y:S01]  /*0190*/  IMAD.WIDE.U32 R4, R0, UR4, R4 ;  /* 0x0000000400047c25 */ /* 0x001fe2000f8e0004 */
[----:B------:R-:W0:Y:S03]  /*01a0*/  LDCU.64 UR4, c[0x0][0x870] ;  /* 0x00010e00ff0477ac */ /* 0x000e260008000a00 */
[----:B------:R-:W-:-:S06]  /*01b0*/  IMAD.IADD R5, R5, 0x1, R7 ;  /* 0x0000000105057824 */ /* 0x000fcc00078e0207 */
[----:B------:R-:W0:Y:S01]  /*01c0*/  LDG.E.S8 R5, desc[UR10][R4.64] ;  /* 0x0000000a04057981 */ /* 0x000e22000c1e1300 */
[----:B------:R-:W-:Y:S01]  /*01d0*/  BSSY B0, `(.L_x_1355) ;  /* 0x0000054000007945 */ /* 0x000fe20003800000 */
[C---:B0-----:R-:W-:Y:S02]  /*01e0*/  ISETP.GT.U32.AND P0, PT, R5.reuse, UR4, PT ;  /* 0x0000000405007c0c */ /* 0x041fe4000bf04070 */
[----:B------:R-:W-:Y:S02]  /*01f0*/  SHF.R.S32.HI R6, RZ, 0x1f, R5 ;  /* 0x0000001fff067819 */ /* 0x000fe40000011405 */
[----:B--2---:R-:W-:Y:S02]  /*0200*/  ISETP.LT.U32.AND P1, PT, R5, R8, PT ;  /* 0x000000080500720c */ /* 0x004fe40003f21070 */
        /* <DEDUP_REMOVED lines=31> */
[----:B------:R-:W-:Y:S01]  /*0400*/  @!P2 LOP3.LUT R5, RZ, UR6, RZ, 0x33, !PT ;  /* 0x00000006ff05ac12 */ /* 0x000fe2000f8e33ff */
[----:B------:R-:W-:Y:S06]  /*0410*/  BRA `(.L_x_1359) ;  /* 0x0000000000147947 */ /* 0x000fec0003800000 */
.L_x_1358:
[----:B------:R-:W-:Y:S01]  /*0420*/  MOV R11, UR6 ;  /* 0x00000006000b7c02 */ /* 0x000fe20008000f00 */
[----:B------:R-:W-:Y:S01]  /*0430*/  IMAD.U32 R10, RZ, RZ, UR7 ;  /* 0x00000007ff0a7e24 */ /* 0x000fe2000f8e00ff */
[----:B------:R-:W-:-:S07]  /*0440*/  MOV R8, 0x460 ;  /* 0x0000046000087802 */ /* 0x000fce0000000f00 */
[----:B------:R-:W-:Y:S05]  /*0450*/  CALL.REL.NOINC `($__internal_33_$__cuda_sm20_div_s64) ;  /* 0x0000004000147944 */ /* 0x000fea0003c00000 */
[----:B------:R-:W-:-:S07]  /*0460*/  IMAD.MOV.U32 R5, RZ, RZ, R18 ;  /* 0x000000ffff057224 */ /* 0x000fce00078e0012 */
.L_x_1359:
[----:B------:R-:W-:Y:S05]  /*0470*/  BSYNC.RECONVERGENT B1 ;  /* 0x0000000000017941 */ /* 0x000fea0003800200 */
.L_x_1357:
[----:B------:R-:W0:Y:S01]  /*0480*/  LDCU.64 UR8, c[0x0][0x860] ;  /* 0x00010c00ff0877ac */ /* 0x000e220008000a00 */
[----:B------:R-:W1:Y:S01]  /*0490*/  LDC R12, c[0x0][0x380] ;  /* 0x0000e000ff0c7b82 */ /* 0x000e620000000800 */
[----:B------:R-:W-:Y:S01]  /*04a0*/  SHF.R.S32.HI R6, RZ, 0x1f, R5 ;  /* 0x0000001fff067819 */ /* 0x000fe20000011405 */
[----:B------:R-:W1:Y:S01]  /*04b0*/  LDCU.64 UR4, c[0x0][0x450] ;  /* 0x00008a00ff0477ac */ /* 0x000e620008000a00 */
[----:B------:R-:W2:Y:S01]  /*04c0*/  LDCU.64 UR12, c[0x0][0x380] ;  /* 0x00007000ff0c77ac */ /* 0x000ea20008000a00 */
[----:B0-----:R-:W-:-:S04]  /*04d0*/  ISETP.NE.U32.AND P0, PT, R5, UR8, PT ;  /* 0x0000000805007c0c */ /* 0x001fc8000bf05070 */
[----:B------:R-:W-:Y:S01]  /*04e0*/  ISETP.NE.AND.EX P0, PT, R6, UR9, PT, P0 ;  /* 0x0000000906007c0c */ /* 0x000fe2000bf05300 */
[----:B------:R-:W0:Y:S03]  /*04f0*/  LDCU.64 UR8, c[0x0][0x950] ;  /* 0x00012a00ff0877ac */ /* 0x000e260008000a00 */
[----:B------:R-:W-:-:S04]  /*0500*/  SEL R7, RZ, 0xffffffff, P0 ;  /* 0xffffffffff077807 */ /* 0x000fc80000000000 */
[-C--:B------:R-:W-:Y:S02]  /*0510*/  IADD3 R9, P0, PT, R5, R7.reuse, RZ ;  /* 0x0000000705097210 */ /* 0x080fe40007f1e0ff */
[----:B------:R-:W3:Y:S02]  /*0520*/  LDC.64 R4, c[0x0][0x880] ;  /* 0x00022000ff047b82 */ /* 0x000ee40000000a00 */
[----:B------:R-:W-:Y:S01]  /*0530*/  IADD3.X R6, PT, PT, R6, R7, RZ, P0, !PT ;  /* 0x0000000706067210 */ /* 0x000fe200007fe4ff */
[----:B-1----:R-:W-:-:S04]  /*0540*/  IMAD R12, R9, UR4, R12 ;  /* 0x00000004090c7c24 */ /* 0x002fc8000f8e020c */
[----:B------:R-:W-:Y:S01]  /*0550*/  IMAD R8, R6, UR4, RZ ;  /* 0x0000000406087c24 */ /* 0x000fe2000f8e02ff */
[----:B------:R-:W-:Y:S01]  /*0560*/  LOP3.LUT R12, R12, 0x3, RZ, 0xc0, !PT ;  /* 0x000000030c0c7812 */ /* 0x000fe200078ec0ff */
[----:B0-----:R-:W-:-:S03]  /*0570*/  IMAD R7, R2, UR8, RZ ;  /* 0x0000000802077c24 */ /* 0x001fc6000f8e02ff */
[----:B------:R-:W-:Y:S01]  /*0580*/  IADD3 R10, P1, PT, RZ, -R12, RZ ;  /* 0x8000000cff0a7210 */ /* 0x000fe20007f3e0ff */
[----:B------:R-:W-:-:S04]  /*0590*/  IMAD R13, R0, UR9, R7 ;  /* 0x00000009000d7c24 */ /* 0x000fc8000f8e0207 */
[----:B------:R-:W-:Y:S02]  /*05a0*/  IMAD.X R11, RZ, RZ, -0x1, P1 ;  /* 0xffffffffff0b7424 */ /* 0x000fe400008e06ff */
[----:B------:R-:W-:-:S04]  /*05b0*/  IMAD.WIDE.U32 R10, R9, UR4, R10 ;  /* 0x00000004090a7c25 */ /* 0x000fc8000f8e000a */
[----:B---3--:R-:W-:Y:S01]  /*05c0*/  IMAD.WIDE.U32 R6, R0, UR8, R4 ;  /* 0x0000000800067c25 */ /* 0x008fe2000f8e0004 */
[----:B--2---:R-:W-:-:S03]  /*05d0*/  IADD3 R4, P0, PT, R10, UR12, RZ ;  /* 0x0000000c0a047c10 */ /* 0x004fc6000ff1e0ff */
[----:B------:R-:W-:Y:S01]  /*05e0*/  IMAD R5, R9, UR5, R8 ;  /* 0x0000000509057c24 */ /* 0x000fe2000f8e0208 */
[----:B------:R-:W-:Y:S01]  /*05f0*/  MOV R8, R6 ;  /* 0x0000000600087202 */ /* 0x000fe20000000f00 */
[----:B------:R-:W-:-:S03]  /*0600*/  IMAD.IADD R9, R7, 0x1, R13 ;  /* 0x0000000107097824 */ /* 0x000fc600078e020d */
[----:B------:R-:W-:Y:S02]  /*0610*/  IADD3.X R5, PT, PT, R11, UR13, R5, P0, !PT ;  /* 0x0000000d0b057c10 */ /* 0x000fe400087fe405 */
[----:B------:R0:W5:Y:S04]  /*0620*/  LDG.E.U8 R8, desc[UR10][R8.64] ;  /* 0x0000000a08087981 */ /* 0x000168000c1e1100 */
[----:B------:R0:W5:Y:S01]  /*0630*/  LDG.E R6, desc[UR10][R4.64] ;  /* 0x0000000a04067981 */ /* 0x000162000c1e1900 */
[----:B------:R-:W-:Y:S02]  /*0640*/  IMAD.MOV.U32 R7, RZ, RZ, 0xff ;  /* 0x000000ffff077424 */ /* 0x000fe400078e00ff */
[----:B------:R-:W-:-:S05]  /*0650*/  IMAD.SHL.U32 R12, R12, 0x8, RZ ;  /* 0x000000080c0c7824 */ /* 0x000fca00078e00ff */
[----:B------:R-:W-:-:S07]  /*0660*/  SHF.L.U32 R10, R7, R12, RZ ;  /* 0x0000000c070a7219 */ /* 0x000fce00000006ff */
.L_x_1360:
[----:B-----5:R-:W-:Y:S01]  /*0670*/  SHF.R.U32.HI R7, RZ, R12, R6 ;  /* 0x0000000cff077219 */ /* 0x020fe20000011606 */
[----:B------:R-:W-:Y:S05]  /*0680*/  YIELD ;  /* 0x0000000000007946 */ /* 0x000fea0003800000 */
[----:B------:R-:W-:-:S04]  /*0690*/  IADD3 R7, PT, PT, R8, R7, RZ ;  /* 0x0000000708077210 */ /* 0x000fc80007ffe0ff */
[----:B------:R-:W-:-:S04]  /*06a0*/  LOP3.LUT R7, R7, 0xff, RZ, 0xc0, !PT ;  /* 0x000000ff07077812 */ /* 0x000fc800078ec0ff */
[----:B------:R-:W-:-:S04]  /*06b0*/  SHF.L.U32 R7, R7, R12, RZ ;  /* 0x0000000c07077219 */ /* 0x000fc800000006ff */
[----:B------:R-:W-:-:S06]  /*06c0*/  LOP3.LUT R7, R7, R6, R10, 0xf4, !PT ;  /* 0x0000000607077212 */ /* 0x000fcc00078ef40a */
[----:B------:R-:W2:Y:S02]  /*06d0*/  ATOMG.E.CAS.STRONG.GPU PT, R7, [R4], R6, R7 ;  /* 0x00000006040773a9 */ /* 0x000ea400001ee107 */
[----:B--2---:R-:W-:Y:S01]  /*06e0*/  ISETP.NE.AND P0, PT, R6, R7, PT ;  /* 0x000000070600720c */ /* 0x004fe20003f05270 */
[----:B------:R-:W-:-:S12]  /*06f0*/  IMAD.MOV.U32 R6, RZ, RZ, R7 ;  /* 0x000000ffff067224 */ /* 0x000fd800078e0007 */
[----:B------:R-:W-:Y:S05]  /*0700*/  @P0 BRA `(.L_x_1360) ;  /* 0xfffffffc00d80947 */ /* 0x000fea000383ffff */
.L_x_1356:
[----:B------:R-:W-:Y:S05]  /*0710*/  BSYNC B0 ;  /* 0x0000000000007941 */ /* 0x000fea0003800000 */
.L_x_1355:
[----:B------:R-:W1:Y:S01]  /*0720*/  LDCU.64 UR4, c[0x0][0x878] ;  /* 0x00010f00ff0477ac */ /* 0x000e620008000a00 */
[----:B------:R-:W-:-:S05]  /*0730*/  IADD3 R0, P0, PT, R3, R0, RZ ;  /* 0x0000000003007210 */ /* 0x000fca0007f1e0ff */
[----:B------:R-:W-:Y:S01]  /*0740*/  IMAD.X R2, RZ, RZ, R2, P0 ;  /* 0x000000ffff027224 */ /* 0x000fe200000e0602 */
[----:B-1----:R-:W-:-:S04]  /*0750*/  ISETP.GE.U32.AND P0, PT, R0, UR4, PT ;  /* 0x0000000400007c0c */ /* 0x002fc8000bf06070 */
[----:B------:R-:W-:-:S13]  /*0760*/  ISETP.GE.AND.EX P0, PT, R2, UR5, PT, P0 ;  /* 0x0000000502007c0c */ /* 0x000fda000bf06300 */
[----:B------:R-:W-:Y:S05]  /*0770*/  @!P0 BRA `(.L_x_1361) ;  /* 0xfffffff800708947 */ /* 0x000fea000383ffff */
[----:B------:R-:W-:Y:S05]  /*0780*/  EXIT ;  /* 0x000000000000794d */ /* 0x000fea0003800000 */
.L_x_1354:
[----:B------:R-:W-:Y:S02]  /*0790*/  UIADD3 UR5, UPT, UPT, UR4, -0x1, URZ ;  /* 0xffffffff04057890 */ /* 0x000fe4000fffe0ff */
[----:B------:R-:W-:Y:S02]  /*07a0*/  UIADD3 UR8, UPT, UPT, UR4, -0x4, URZ ;  /* 0xfffffffc04087890 */ /* 0x000fe4000fffe0ff */
[----:B------:R-:W-:Y:S02]  /*07b0*/  UIADD3 UR4, UPT, UPT, UR4, -0x2, URZ ;  /* 0xfffffffe04047890 */ /* 0x000fe4000fffe0ff */
[----:B------:R-:W-:-:S04]  /*07c0*/  MOV R4, UR5 ;  /* 0x0000000500047c02 */ /* 0x000fc80008000f00 */
[----:B------:R-:W-:-:S05]  /*07d0*/  LOP3.LUT R5, R4, 0xfffffff8, RZ, 0xc0, !PT ;  /* 0xfffffff804057812 */ /* 0x000fca00078ec0ff */
[----:B------:R-:W-:-:S07]  /*07e0*/  IMAD.MOV R5, RZ, RZ, -R5 ;  /* 0x000000ffff057224 */ /* 0x000fce00078e0a05 */
.L_x_1420:
[----:B0-----:R-:W0:Y:S01]  /*07f0*/  LDCU UR5, c[0x0][0x858] ;  /* 0x00010b00ff0577ac */ /* 0x001e220008000800 */
[----:B------:R-:W-:Y:S02]  /*0800*/  HFMA2 R9, -RZ, RZ, 0, 0 ;  /* 0x00000000ff097431 */ /* 0x000fe400000001ff */
[----:B------:R-:W-:Y:S01]  /*0810*/  IMAD.MOV.U32 R14, RZ, RZ, RZ ;  /* 0x000000ffff0e7224 */ /* 0x000fe200078e00ff */
[----:B------:R-:W-:Y:S01]  /*0820*/  UISETP.GE.U32.AND UP0, UPT, UR4, 0x7, UPT ;  /* 0x000000070400788c */ /* 0x000fe2000bf06070 */
[----:B------:R-:W-:Y:S02]  /*0830*/  IMAD.MOV.U32 R16, RZ, RZ, R0 ;  /* 0x000000ffff107224 */ /* 0x000fe400078e0000 */
[----:B------:R-:W-:Y:S01]  /*0840*/  IMAD.MOV.U32 R13, RZ, RZ, R2 ;  /* 0x000000ffff0d7224 */ /* 0x000fe200078e0002 */
[----:B0-----:R-:W-:-:S05]  /*0850*/  MOV R12, UR5 ;  /* 0x00000005000c7c02 */ /* 0x001fca0008000f00 */
[----:B------:R-:W-:Y:S05]  /*0860*/  BRA.U !UP0, `(.L_x_1362) ;  /* 0x0000001d08147547 */ /* 0x000fea000b800000 */
[----:B------:R-:W-:Y:S01]  /*0870*/  BSSY.RECONVERGENT B0, `(.L_x_1363) ;  /* 0x00001c3000007945 */ /* 0x000fe20003800200 */
[----:B------:R-:W-:Y:S02]  /*0880*/  IMAD.MOV.U32 R6, RZ, RZ, R5 ;  /* 0x000000ffff067224 */ /* 0x000fe400078e0005 */
[----:B------:R-:W-:-:S07]  /*0890*/  IMAD.U32 R7, RZ, RZ, UR8 ;  /* 0x00000008ff077e24 */ /* 0x000fce000f8e00ff */
.L_x_1388:
        /* <DEDUP_REMOVED lines=33> */
.L_x_1365:
[----:B------:R-:W-:Y:S01]  /*0ab0*/  MOV R26, R16 ;  /* 0x00000010001a7202 */ /* 0x000fe20000000f00 */
[----:B------:R-:W-:Y:S01]  /*0ac0*/  IMAD.MOV.U32 R20, RZ, RZ, R13 ;  /* 0x000000ffff147224 */ /* 0x000fe200078e000d */
[----:B------:R-:W-:Y:S01]  /*0ad0*/  MOV R10, R25 ;  /* 0x00000019000a7202 */ /* 0x000fe20000000f00 */
[----:B------:R-:W-:Y:S01]  /*0ae0*/  IMAD.MOV.U32 R11, RZ, RZ, R24 ;  /* 0x000000ffff0b7224 */ /* 0x000fe200078e0018 */
[----:B------:R-:W-:-:S07]  /*0af0*/  MOV R8, 0xb10 ;  /* 0x00000b1000087802 */ /* 0x000fce0000000f00 */
[----:B------:R-:W-:Y:S05]  /*0b00*/  CALL.REL.NOINC `($__internal_33_$__cuda_sm20_div_s64) ;  /* 0x0000003800687944 */ /* 0x000fea0003c00000 */
[-C--:B------:R-:W-:Y:S01]  /*0b10*/  IADD3 R21, P0, PT, RZ, -R18.reuse, RZ ;  /* 0x80000012ff157210 */ /* 0x080fe20007f1e0ff */
[----:B------:R-:W-:Y:S01]  /*0b20*/  IMAD.MOV.U32 R12, RZ, RZ, R16 ;  /* 0x000000ffff0c7224 */ /* 0x000fe200078e0010 */
[----:B------:R-:W-:Y:S01]  /*0b30*/  MOV R28, R18 ;  /* 0x00000012001c7202 */ /* 0x000fe20000000f00 */
[--C-:B------:R-:W-:Y:S02]  /*0b40*/  IMAD.MOV.U32 R29, RZ, RZ, R19.reuse ;  /* 0x000000ffff1d7224 */ /* 0x100fe400078e0013 */
[----:B------:R-:W-:Y:S02]  /*0b50*/  IMAD.X R17, RZ, RZ, ~R19, P0 ;  /* 0x000000ffff117224 */ /* 0x000fe400000e0e13 */
[----:B------:R-:W-:-:S04]  /*0b60*/  IMAD.WIDE.U32 R10, R24, R21, R12 ;  /* 0x00000015180a7225 */ /* 0x000fc800078e000c */
[----:B------:R-:W-:-:S04]  /*0b70*/  IMAD R17, R17, R24, RZ ;  /* 0x0000001811117224 */ /* 0x000fc800078e02ff */
[----:B------:R-:W-:Y:S01]  /*0b80*/  IMAD R17, R25, R21, R17 ;  /* 0x0000001519117224 */ /* 0x000fe200078e0211 */
[----:B------:R-:W-:-:S03]  /*0b90*/  MOV R25, R10 ;  /* 0x0000000a00197202 */ /* 0x000fc60000000f00 */
[----:B------:R-:W-:-:S07]  /*0ba0*/  IMAD.IADD R13, R11, 0x1, R17 ;  /* 0x000000010b0d7824 */ /* 0x000fce00078e0211 */
.L_x_1366:
[----:B------:R-:W-:Y:S05]  /*0bb0*/  BSYNC.RECONVERGENT B1 ;  /* 0x0000000000017941 */ /* 0x000fea0003800200 */
.L_x_1364:
        /* <DEDUP_REMOVED lines=38> */
.L_x_1368:
[----:B------:R-:W-:Y:S01]  /*0e20*/  MOV R26, R28 ;  /* 0x0000001c001a7202 */ /* 0x000fe20000000f00 */
[----:B------:R-:W-:Y:S01]  /*0e30*/  IMAD.MOV.U32 R20, RZ, RZ, R29 ;  /* 0x000000ffff147224 */ /* 0x000fe200078e001d */
[----:B------:R-:W-:Y:S01]  /*0e40*/  MOV R11, R16 ;  /* 0x00000010000b7202 */ /* 0x000fe20000000f00 */
[----:B------:R-:W-:Y:S01]  /*0e50*/  IMAD.MOV.U32 R10, RZ, RZ, R17 ;  /* 0x000000ffff0a7224 */ /* 0x000fe200078e0011 */
[----:B------:R-:W-:-:S07]  /*0e60*/  MOV R8, 0xe80 ;  /* 0x00000e8000087802 */ /* 0x000fce0000000f00 */
[----:B------:R-:W-:Y:S05]  /*0e70*/  CALL.REL.NOINC `($__internal_33_$__cuda_sm20_div_s64) ;  /* 0x00000034008c7944 */ /* 0x000fea0003c00000 */
        /* <DEDUP_REMOVED lines=11> */
.L_x_1369:
[----:B------:R-:W-:Y:S05]  /*0f30*/  BSYNC.RECONVERGENT B1 ;  /* 0x0000000000017941 */ /* 0x000fea0003800200 */
.L_x_1367:
        /* <DEDUP_REMOVED lines=38> */
.L_x_1371:
[----:B------:R-:W-:Y:S01]  /*11a0*/  IMAD.MOV.U32 R26, RZ, RZ, R16 ;  /* 0x000000ffff1a7224 */ /* 0x000fe200078e0010 */
[----:B------:R-:W-:Y:S01]  /*11b0*/  MOV R20, R17 ;  /* 0x0000001100147202 */ /* 0x000fe20000000f00 */
[----:B------:R-:W-:Y:S01]  /*11c0*/  IMAD.MOV.U32 R11, RZ, RZ, R14 ;  /* 0x000000ffff0b7224 */ /* 0x000fe200078e000e */
[----:B------:R-:W-:Y:S02]  /*11d0*/  MOV R10, R15 ;  /* 0x0000000f000a7202 */ /* 0x000fe40000000f00 */
[----:B------:R-:W-:-:S07]  /*11e0*/  MOV R8, 0x1200 ;  /* 0x0000120000087802 */ /* 0x000fce0000000f00 */
[----:B------:R-:W-:Y:S05]  /*11f0*/  CALL.REL.NOINC `($__internal_33_$__cuda_sm20_div_s64) ;  /* 0x0000003000ac7944 */ /* 0x000fea0003c00000 */
        /* <DEDUP_REMOVED lines=11> */
.L_x_1372:
[----:B------:R-:W-:Y:S05]  /*12b0*/  BSYNC.RECONVERGENT B1 ;  /* 0x0000000000017941 */ /* 0x000fea0003800200 */
.L_x_1370:
        /* <DEDUP_REMOVED lines=37> */
.L_x_1374:
        /* <DEDUP_REMOVED lines=17> */
.L_x_1375:
[----:B------:R-:W-:Y:S05]  /*1620*/  BSYNC.RECONVERGENT B1 ;  /* 0x0000000000017941 */ /* 0x000fea0003800200 */
.L_x_1373:
        /* <DEDUP_REMOVED lines=38> */
.L_x_1377:
        /* <DEDUP_REMOVED lines=17> */
.L_x_1378:
[----:B------:R-:W-:Y:S05]  /*19a0*/  BSYNC.RECONVERGENT B1 ;  /* 0x0000000000017941 */ /* 0x000fea0003800200 */
.L_x_1376:
        /* <DEDUP_REMOVED lines=38> */
.L_x_1380:
        /* <DEDUP_REMOVED lines=17> */
.L_x_1381:
[----:B------:R-:W-:Y:S05]  /*1d20*/  BSYNC.RECONVERGENT B1 ;  /* 0x0000000000017941 */ /* 0x000fea0003800200 */
.L_x_1379:
        /* <DEDUP_REMOVED lines=38> */
.L_x_1383:
        /* <DEDUP_REMOVED lines=16> */
.L_x_1384:
[----:B------:R-:W-:Y:S05]  /*2090*/  BSYNC.RECONVERGENT B1 ;  /* 0x0000000000017941 */ /* 0x000fea0003800200 */
.L_x_1382:
        /* <DEDUP_REMOVED lines=38> */
.L_x_1386:
        /* <DEDUP_REMOVED lines=16> */
.L_x_1387:
[----:B------:R-:W-:Y:S05]  /*2400*/  BSYNC.RECONVERGENT B1 ;  /* 0x0000000000017941 */ /* 0x000fea0003800200 */
.L_x_1385:
        /* <DEDUP_REMOVED lines=10> */
.L_x_1363:
[----:B------:R-:W-:-:S07]  /*24b0*/  IADD3 R12, PT, PT, R7, 0x4, RZ ;  /* 0x00000004070c7810 */ /* 0x000fce0007ffe0ff */
.L_x_1362:
        /* <DEDUP_REMOVED lines=40> */
.L_x_1393:
        /* <DEDUP_REMOVED lines=16> */
.L_x_1394:
[----:B------:R-:W-:Y:S05]  /*2840*/  BSYNC.RECONVERGENT B1 ;  /* 0x0000000000017941 */ /* 0x000fea0003800200 */
.L_x_1392:
        /* <DEDUP_REMOVED lines=38> */
.L_x_1396:
        /* <DEDUP_REMOVED lines=17> */
.L_x_1397:
[----:B------:R-:W-:Y:S05]  /*2bc0*/  BSYNC.RECONVERGENT B1 ;  /* 0x0000000000017941 */ /* 0x000fea0003800200 */
.L_x_1395:
        /* <DEDUP_REMOVED lines=38> */
.L_x_1399:
        /* <DEDUP_REMOVED lines=17> */
.L_x_1400:
[----:B------:R-:W-:Y:S05]  /*2f40*/  BSYNC.RECONVERGENT B1 ;  /* 0x0000000000017941 */ /* 0x000fea0003800200 */
.L_x_1398:
        /* <DEDUP_REMOVED lines=38> */
.L_x_1402:
        /* <DEDUP_REMOVED lines=16> */
.L_x_1403:
[----:B------:R-:W-:Y:S05]  /*32b0*/  BSYNC.RECONVERGENT B1 ;  /* 0x0000000000017941 */ /* 0x000fea0003800200 */
.L_x_1401:
[----:B------:R-:W0:Y:S01]  /*32c0*/  LDC.64 R6, c[0x0][R6+0x450] ;  /* 0x0001140006067b82 */ /* 0x000e220000000a00 */
[----:B------:R-:W-:Y:S01]  /*32d0*/  MOV R14, R24 ;  /* 0x00000018000e7202 */ /* 0x000fe20000000f00 */
[----:B------:R-:W-:Y:S02]  /*32e0*/  IMAD.MOV.U32 R15, RZ, RZ, R4 ;  /* 0x000000ffff0f7224 */ /* 0x000fe400078e0004 */
[-C--:B0-----:R-:W-:Y:S02]  /*32f0*/  IMAD R7, R7, R8.reuse, RZ ;  /* 0x0000000807077224 */ /* 0x081fe400078e02ff */
[----:B------:R-:W-:-:S04]  /*3300*/  IMAD.WIDE.U32 R14, R6, R8, R14 ;  /* 0x00000008060e7225 */ /* 0x000fc800078e000e */
[----:B------:R-:W-:-:S05]  /*3310*/  IMAD R7, R6, R11, R7 ;  /* 0x0000000b06077224 */ /* 0x000fca00078e0207 */
[----:B------:R-:W-:-:S07]  /*3320*/  IADD3 R9, PT, PT, R15, R7, RZ ;  /* 0x000000070f097210 */ /* 0x000fce0007ffe0ff */
.L_x_1391:
[----:B------:R-:W0:Y:S02]  /*3330*/  LDCU UR5, c[0x0][0x858] ;  /* 0x00010b00ff0577ac */ /* 0x000e240008000800 */
[----:B0-----:R-:W-:-:S06]  /*3340*/  UIADD3 UR5, UPT, UPT, UR5, -0x1, URZ ;  /* 0xffffffff05057890 */ /* 0x001fcc000fffe0ff */
[----:B------:R-:W-:-:S05]  /*3350*/  IMAD.U32 R4, RZ, RZ, UR5 ;  /* 0x00000005ff047e24 */ /* 0x000fca000f8e00ff */
        /* <DEDUP_REMOVED lines=37> */
.L_x_1406:
[----:B------:R-:W-:Y:S01]  /*35b0*/  MOV R26, R16 ;  /* 0x00000010001a7202 */ /* 0x000fe20000000f00 */
[----:B------:R-:W-:Y:S01]  /*35c0*/  IMAD.MOV.U32 R20, RZ, RZ, R13 ;  /* 0x000000ffff147224 */ /* 0x000fe200078e000d */
[----:B------:R-:W-:Y:S01]  /*35d0*/  MOV R11, R24 ;  /* 0x00000018000b7202 */ /* 0x000fe20000000f00 */
[----:B------:R-:W-:Y:S01]  /*35e0*/  IMAD.MOV.U32 R10, RZ, RZ, R25 ;  /* 0x000000ffff0a7224 */ /* 0x000fe200078e0019 */
[----:B------:R-:W-:-:S07]  /*35f0*/  MOV R8, 0x3610 ;  /* 0x0000361000087802 */ /* 0x000fce0000000f00 */
[----:B------:R-:W-:Y:S05]  /*3600*/  CALL.REL.NOINC `($__internal_33_$__cuda_sm20_div_s64) ;  /* 0x0000000c00a87944 */ /* 0x000fea0003c00000 */
        /* <DEDUP_REMOVED lines=10> */
.L_x_1407:
[----:B------:R-:W-:Y:S05]  /*36b0*/  BSYNC.RECONVERGENT B1 ;  /* 0x0000000000017941 */ /* 0x000fea0003800200 */
.L_x_1405:
        /* <DEDUP_REMOVED lines=38> */
.L_x_1409:
        /* <DEDUP_REMOVED lines=17> */
.L_x_1410:
[----:B------:R-:W-:Y:S05]  /*3a30*/  BSYNC.RECONVERGENT B1 ;  /* 0x0000000000017941 */ /* 0x000fea0003800200 */
.L_x_1408:
[----:B------:R0:W1:Y:S02]  /*3a40*/  LDC.64 R8, c[0x0][R6+0x450] ;  /* 0x0001140006087b82 */ /* 0x0000640000000a00 */
[----:B0-----:R-:W-:Y:S02]  /*3a50*/  IMAD.MOV.U32 R6, RZ, RZ, R14 ;  /* 0x000000ffff067224 */ /* 0x001fe400078e000e */
[-C--:B-1----:R-:W-:Y:S02]  /*3a60*/  IMAD R9, R9, R17.reuse, RZ ;  /* 0x0000001109097224 */ /* 0x082fe400078e02ff */
[----:B------:R-:W-:-:S04]  /*3a70*/  IMAD.WIDE.U32 R14, R8, R17, R6 ;  /* 0x00000011080e7225 */ /* 0x000fc800078e0006 */
[----:B------:R-:W-:-:S05]  /*3a80*/  IMAD R9, R8, R11, R9 ;  /* 0x0000000b08097224 */ /* 0x000fca00078e0209 */
[----:B------:R-:W-:-:S07]  /*3a90*/  IADD3 R9, PT, PT, R15, R9, RZ ;  /* 0x000000090f097210 */ /* 0x000fce0007ffe0ff */
.L_x_1404:
        /* <DEDUP_REMOVED lines=36> */
.L_x_1412:
[----:B------:R-:W-:Y:S01]  /*3ce0*/  IMAD.MOV.U32 R26, RZ, RZ, R16 ;  /* 0x000000ffff1a7224 */ /* 0x000fe200078e0010 */
[----:B------:R-:W-:Y:S01]  /*3cf0*/  MOV R20, R13 ;  /* 0x0000000d00147202 */ /* 0x000fe20000000f00 */
[----:B------:R-:W-:Y:S01]  /*3d00*/  IMAD.MOV.U32 R11, RZ, RZ, R24 ;  /* 0x000000ffff0b7224 */ /* 0x000fe200078e0018 */
[----:B------:R-:W-:Y:S02]  /*3d10*/  MOV R10, R25 ;  /* 0x00000019000a7202 */ /* 0x000fe40000000f00 */
[----:B------:R-:W-:-:S07]  /*3d20*/  MOV R8, 0x3d40 ;  /* 0x00003d4000087802 */ /* 0x000fce0000000f00 */
[----:B------:R-:W-:Y:S05]  /*3d30*/  CALL.REL.NOINC `($__internal_33_$__cuda_sm20_div_s64) ;  /* 0x0000000400dc7944 */ /* 0x000fea0003c00000 */
        /* <DEDUP_REMOVED lines=9> */
.L_x_1413:
[----:B------:R-:W-:Y:S05]  /*3dd0*/  BSYNC.RECONVERGENT B1 ;  /* 0x0000000000017941 */ /* 0x000fea0003800200 */
.L_x_1411:
[----:B------:R-:W0:Y:S01]  /*3de0*/  LDC.64 R6, c[0x0][R6+0x450] ;  /* 0x0001140006067b82 */ /* 0x000e220000000a00 */
[----:B------:R-:W-:Y:S01]  /*3df0*/  MOV R15, R9 ;  /* 0x00000009000f7202 */ /* 0x000fe20000000f00 */
[-C--:B0-----:R-:W-:Y:S02]  /*3e00*/  IMAD R7, R7, R10.reuse, RZ ;  /* 0x0000000a07077224 */ /* 0x081fe400078e02ff */
[----:B------:R-:W-:-:S04]  /*3e10*/  IMAD.WIDE.U32 R14, R6, R10, R14 ;  /* 0x0000000a060e7225 */ /* 0x000fc800078e000e */
[----:B------:R-:W-:-:S04]  /*3e20*/  IMAD R7, R6, R17, R7 ;  /* 0x0000001106077224 */ /* 0x000fc800078e0207 */
[----:B------:R-:W-:-:S07]  /*3e30*/  IMAD.IADD R9, R15, 0x1, R7 ;  /* 0x000000010f097824 */ /* 0x000fce00078e0207 */
.L_x_1390:
[----:B------:R-:W-:Y:S05]  /*3e40*/  BSYNC.RECONVERGENT B0 ;  /* 0x0000000000007941 */ /* 0x000fea0003800200 */
.L_x_1389:
        /* <DEDUP_REMOVED lines=48> */
.L_x_1417:
[----:B------:R-:W-:Y:S01]  /*4150*/  MOV R11, UR6 ;  /* 0x00000006000b7c02 */ /* 0x000fe20008000f00 */
[----:B------:R-:W-:Y:S01]  /*4160*/  IMAD.U32 R10, RZ, RZ, UR7 ;  /* 0x00000007ff0a7e24 */ /* 0x000fe2000f8e00ff */
[----:B------:R-:W-:-:S07]  /*4170*/  MOV R8, 0x4190 ;  /* 0x0000419000087802 */ /* 0x000fce0000000f00 */
[----:B------:R-:W-:Y:S05]  /*4180*/  CALL.REL.NOINC `($__internal_33_$__cuda_sm20_div_s64) ;  /* 0x0000000000c87944 */ /* 0x000fea0003c00000 */
[----:B------:R-:W-:-:S07]  /*4190*/  MOV R6, R18 ;  /* 0x0000001200067202 */ /* 0x000fce0000000f00 */
.L_x_1418:
[----:B------:R-:W-:Y:S05]  /*41a0*/  BSYNC.RECONVERGENT B1 ;  /* 0x0000000000017941 */ /* 0x000fea0003800200 */
.L_x_1416:
        /* <DEDUP_REMOVED lines=9> */
[----:B------:R-:W-:Y:S02]  /*4240*/  IADD3 R13, P0, PT, R6, R10, RZ ;  /* 0x0000000a060d7210 */ /* 0x000fe40007f1e0ff */
[----:B------:R-:W3:Y:S03]  /*4250*/  LDC.64 R6, c[0x0][0x880] ;  /* 0x00022000ff067b82 */ /* 0x000ee60000000a00 */
[----:B-1----:R-:W-:Y:S02]  /*4260*/  IMAD R12, R13, UR14, R12 ;  /* 0x0000000e0d0c7c24 */ /* 0x002fe4000f8e020c */
[----:B------:R-:W-:-:S03]  /*4270*/  IMAD.X R10, R9, 0x1, R10, P0 ;  /* 0x00000001090a7824 */ /* 0x000fc600000e060a */
[----:B------:R-:W-:Y:S01]  /*4280*/  LOP3.LUT R12, R12, 0x3, RZ, 0xc0, !PT ;  /* 0x000000030c0c7812 */ /* 0x000fe200078ec0ff */
[----:B0-----:R-:W-:Y:S02]  /*4290*/  IMAD R11, R2, UR12, RZ ;  /* 0x0000000c020b7c24 */ /* 0x001fe4000f8e02ff */
[----:B------:R-:W-:Y:S01]  /*42a0*/  IMAD R14, R10, UR14, RZ ;  /* 0x0000000e0a0e7c24 */ /* 0x000fe2000f8e02ff */
[----:B------:R-:W-:Y:S01]  /*42b0*/  IADD3 R8, P1, PT, RZ, -R12, RZ ;  /* 0x8000000cff087210 */ /* 0x000fe20007f3e0ff */
[----:B------:R-:W-:-:S03]  /*42c0*/  IMAD R15, R0, UR13, R11 ;  /* 0x0000000d000f7c24 */ /* 0x000fc6000f8e020b */
[----:B------:R-:W-:-:S03]  /*42d0*/  IADD3.X R9, PT, PT, RZ, -0x1, RZ, P1, !PT ;  /* 0xffffffffff097810 */ /* 0x000fc60000ffe4ff */
[----:B------:R-:W-:-:S04]  /*42e0*/  IMAD.WIDE.U32 R8, R13, UR14, R8 ;  /* 0x0000000e0d087c25 */ /* 0x000fc8000f8e0008 */
[----:B---3--:R-:W-:Y:S01]  /*42f0*/  IMAD.WIDE.U32 R10, R0, UR12, R6 ;  /* 0x0000000c000a7c25 */ /* 0x008fe2000f8e0006 */
[----:B--2---:R-:W-:-:S03]  /*4300*/  IADD3 R6, P0, PT, R8, UR16, RZ ;  /* 0x0000001008067c10 */ /* 0x004fc6000ff1e0ff */
[----:B------:R-:W-:Y:S02]  /*4310*/  IMAD R13, R13, UR15, R14 ;  /* 0x0000000f0d0d7c24 */ /* 0x000fe4000f8e020e */
[----:B------:R-:W-:-:S03]  /*4320*/  IMAD.IADD R11, R11, 0x1, R15 ;  /* 0x000000010b0b7824 */ /* 0x000fc600078e020f */
[----:B------:R-:W-:Y:S02]  /*4330*/  IADD3.X R7, PT, PT, R9, UR17, R13, P0, !PT ;  /* 0x0000001109077c10 */ /* 0x000fe400087fe40d */
[----:B------:R0:W5:Y:S04]  /*4340*/  LDG.E.U8 R10, desc[UR10][R10.64] ;  /* 0x0000000a0a0a7981 */ /* 0x000168000c1e1100 */
[----:B------:R0:W5:Y:S01]  /*4350*/  LDG.E R8, desc[UR10][R6.64] ;  /* 0x0000000a06087981 */ /* 0x000162000c1e1900 */
[----:B------:R-:W-:Y:S02]  /*4360*/  HFMA2 R13, -RZ, RZ, 0, 1.5199184417724609375e-05 ;  /* 0x000000ffff0d7431 */ /* 0x000fe400000001ff */
[----:B------:R-:W-:-:S05]  /*4370*/  IMAD.SHL.U32 R12, R12, 0x8, RZ ;  /* 0x000000080c0c7824 */ /* 0x000fca00078e00ff */
[----:B------:R-:W-:-:S07]  /*4380*/  SHF.L.U32 R13, R13, R12, RZ ;  /* 0x0000000c0d0d7219 */ /* 0x000fce00000006ff */
.L_x_1419:
        /* <DEDUP_REMOVED lines=10> */
.L_x_1415:
[----:B------:R-:W-:Y:S05]  /*4430*/  BSYNC B0 ;  /* 0x0000000000007941 */ /* 0x000fea0003800000 */
.L_x_1414:
[----:B------:R-:W1:Y:S01]  /*4440*/  LDCU.64 UR12, c[0x0][0x878] ;  /* 0x00010f00ff0c77ac */ /* 0x000e620008000a00 */
[----:B------:R-:W-:-:S04]  /*4450*/  IADD3 R0, P0, PT, R3, R0, RZ ;  /* 0x0000000003007210 */ /* 0x000fc80007f1e0ff */
[----:B------:R-:W-:Y:S02]  /*4460*/  IADD3.X R2, PT, PT, RZ, R2, RZ, P0, !PT ;  /* 0x00000002ff027210 */ /* 0x000fe400007fe4ff */
[----:B-1----:R-:W-:-:S04]  /*4470*/  ISETP.GE.U32.AND P0, PT, R0, UR12, PT ;  /* 0x0000000c00007c0c */ /* 0x002fc8000bf06070 */
[----:B------:R-:W-:-:S13]  /*4480*/  ISETP.GE.AND.EX P0, PT, R2, UR13, PT, P0 ;  /* 0x0000000d02007c0c */ /* 0x000fda000bf06300 */
[----:B------:R-:W-:Y:S05]  /*4490*/  @!P0 BRA `(.L_x_1420) ;  /* 0xffffffc000d48947 */ /* 0x000fea000383ffff */
[----:B------:R-:W-:Y:S05]  /*44a0*/  EXIT ;  /* 0x000000000000794d */ /* 0x000fea0003800000 */
        .weak           $__internal_33_$__cuda_sm20_div_s64
        .type           $__internal_33_$__cuda_sm20_div_s64,@function
        .size           $__internal_33_$__cuda_sm20_div_s64,(.L_x_6409 - $__internal_33_$__cuda_sm20_div_s64)
$__internal_33_$__cuda_sm20_div_s64:
        /* <DEDUP_REMOVED lines=83> */
[----:B------:R-:W-:Y:S05]  /*49e0*/  RET.REL.NODEC R10 `(_ZN2at4cuda17kernelHistogram1DIaalLi1ELi2ELin1ELNS0_23CUDAHistogramMemoryTypeE1EZNS0_21CUDA_tensor_histogramIaaLb0EEEbNS_6TensorES4_S4_lNS_14AccumulateTypeIT0_Lb1EE4typeES8_NS0_13TensorArgTypeES9_S9_EUllE_EEvNS0_6detail10TensorInfoIT_T1_EESF_NSC_IKS6_SE_EElS8_S8_SE_T6_) ;  /* 0xffffffb40a847950 */ /* 0x000fea0003c3ffff */
.L_x_1421:
        /* <DEDUP_REMOVED lines=9> */
.L_x_6409:


//--------------------- .text._ZN2at4cuda17kernelHistogram1DIaalLi1ELi2ELin1ELNS0_23CUDAHistogramMemoryTypeE0EZNS0_21CUDA_tensor_histogramIaaLb0EEEbNS_6TensorES4_S4_lNS_14AccumulateTypeIT0_Lb1EE4typeES8_NS0_13TensorArgTypeES9_S9_EUllE_EEvNS0_6detail10TensorInfoIT_T1_EESF_NSC_IKS6_SE_EElS8_S8_SE_T6_ --------------------------
	.section	.text._ZN2at4cuda17kernelHistogram1DIaalLi1ELi2ELin1ELNS0_23CUDAHistogramMemoryTypeE0EZNS0_21CUDA_tensor_histogramIaaLb0EEEbNS_6TensorES4_S4_lNS_14AccumulateTypeIT0_Lb1EE4typeES8_NS0_13TensorArgTypeES9_S9_EUllE_EEvNS0_6detail10TensorInfoIT_T1_EESF_NSC_IKS6_SE_EElS8_S8_SE_T6_,"ax",@progbits
	.align	128
        .global         _ZN2at4cuda17kernelHistogram1DIaalLi1ELi2ELin1ELNS0_23CUDAHistogramMemoryTypeE0EZNS0_21CUDA_tensor_histogramIaaLb0EEEbNS_6TensorES4_S4_lNS_14AccumulateTypeIT0_Lb1EE4typeES8_NS0_13TensorArgTypeES9_S9_EUllE_EEvNS0_6detail10TensorInfoIT_T1_EESF_NSC_IKS6_SE_EElS8_S8_SE_T6_
        .type           _ZN2at4cuda17kernelHistogram1DIaalLi1ELi2ELin1ELNS0_23CUDAHistogramMemoryTypeE0EZNS0_21CUDA_tensor_histogramIaaLb0EEEbNS_6TensorES4_S4_lNS_14AccumulateTypeIT0_Lb1EE4typeES8_NS0_13TensorArgTypeES9_S9_EUllE_EEvNS0_6detail10TensorInfoIT_T1_EESF_NSC_IKS6_SE_EElS8_S8_SE_T6_,@function
        .size           _ZN2at4cuda17kernelHistogram1DIaalLi1ELi2ELin1ELNS0_23CUDAHistogramMemoryTypeE0EZNS0_21CUDA_tensor_histogramIaaLb0EEEbNS_6TensorES4_S4_lNS_14AccumulateTypeIT0_Lb1EE4typeES8_NS0_13TensorArgTypeES9_S9_EUllE_EEvNS0_6detail10TensorInfoIT_T1_EESF_NSC_IKS6_SE_EElS8_S8_SE_T6_,(.L_x_6411 - _ZN2at4cuda17kernelHistogram1DIaalLi1ELi2ELin1ELNS0_23CUDAHistogramMemoryTypeE0EZNS0_21CUDA_tensor_histogramIaaLb0EEEbNS_6TensorES4_S4_lNS_14AccumulateTypeIT0_Lb1EE4typeES8_NS0_13TensorArgTypeES9_S9_EUllE_EEvNS0_6detail10TensorInfoIT_T1_EESF_NSC_IKS6_SE_EElS8_S8_SE_T6_)
        .other          _ZN2at4cuda17kernelHistogram1DIaalLi1ELi2ELin1ELNS0_23CUDAHistogramMemoryTypeE0EZNS0_21CUDA_tensor_histogramIaaLb0EEEbNS_6TensorES4_S4_lNS_14AccumulateTypeIT0_Lb1EE4typeES8_NS0_13TensorArgTypeES9_S9_EUllE_EEvNS0_6detail10TensorInfoIT_T1_EESF_NSC_IKS6_SE_EElS8_S8_SE_T6_,@"STO_CUDA_ENTRY STV_DEFAULT"
_ZN2at4cuda17kernelHistogram1DIaalLi1ELi2ELin1ELNS0_23CUDAHistogramMemoryTypeE0EZNS0_21CUDA_tensor_histogramIaaLb0EEEbNS_6TensorES4_S4_lNS_14AccumulateTypeIT0_Lb1EE4typeES8_NS0_13TensorArgTypeES9_S9_EUllE_EEvNS0_6detail10TensorInfoIT_T1_EESF_NSC_IKS6_SE_EElS8_S8_SE_T6_:
.text._ZN2at4cuda17kernelHistogram1DIaalLi1ELi2ELin1ELNS0_23CUDAHistogramMemoryTypeE0EZNS0_21CUDA_tensor_histogramIaaLb0EEEbNS_6TensorES4_S4_lNS_14AccumulateTypeIT0_Lb1EE4typeES8_NS0_13TensorArgTypeES9_S9_EUllE_EEvNS0_6detail10TensorInfoIT_T1_EESF_NSC_IKS6_SE_EElS8_S8_SE_T6_:
        /* <DEDUP_REMOVED lines=44> */
.L_x_1425:
[----:B------:R-:W-:-:S07]  /*02c0*/  MOV R4, 0x2e0 ;  /* 0x000002e000047802 */ /* 0x000fce0000000f00 */
[----:B------:R-:W-:Y:S05]  /*02d0*/  CALL.REL.NOINC `($__internal_35_$__cuda_sm20_div_u64) ;  /* 0x0000004c00d47944 */ /* 0x000fea0003c00000 */
[----:B------:R-:W-:Y:S01]  /*02e0*/  IMAD.MOV.U32 R4, RZ, RZ, R3 ;  /* 0x000000ffff047224 */ /* 0x000fe200078e0003 */
[----:B------:R-:W-:-:S07]  /*02f0*/  MOV R5, R6 ;  /* 0x0000000600057202 */ /* 0x000fce0000000f00 */
.L_x_1426:
[----:B------:R-:W-:Y:S05]  /*0300*/  BSYNC.RECONVERGENT B1 ;  /* 0x0000000000017941 */ /* 0x000fea0003800200 */
.L_x_1424:
        /* <DEDUP_REMOVED lines=19> */
.L_x_1429:
        /* <DEDUP_REMOVED lines=9> */
.L_x_1428:
[----:B------:R-:W-:Y:S05]  /*04d0*/  BSYNC.RECONVERGENT B1 ;  /* 0x0000000000017941 */ /* 0x000fea0003800200 */
.L_x_1427:
[----:B------:R-:W-:Y:S05]  /*04e0*/  @!P1 BRA `(.L_x_1423) ;  /* 0x0000000000409947 */ /* 0x000fea0003800000 */
[----:B------:R-:W0:Y:S01]  /*04f0*/  S2R R3, SR_CgaCtaId ;  /* 0x0000000000037919 */ /* 0x000e220000008800 */
[----:B------:R-:W-:-:S04]  /*0500*/  MOV R2, 0x400 ;  /* 0x0000040000027802 */ /* 0x000fc80000000f00 */
[----:B0-----:R-:W-:-:S07]  /*0510*/  LEA R4, R3, R2, 0x18 ;  /* 0x0000000203047211 */ /* 0x001fce00078ec0ff */
.L_x_1430:
        /* <DEDUP_REMOVED lines=13> */
.L_x_1423:
[----:B------:R-:W-:Y:S05]  /*05f0*/  BSYNC.RECONVERGENT B0 ;  /* 0x0000000000007941 */ /* 0x000fea0003800200 */
.L_x_1422:
        /* <DEDUP_REMOVED lines=19> */
.L_x_1439:
[----:B------:R-:W0:Y:S01]  /*0730*/  LDC.64 R2, c[0x0][0x6c0] ;  /* 0x0001b000ff027b82 */ /* 0x000e220000000a00 */
[----:B------:R-:W1:Y:S07]  /*0740*/  LDCU.64 UR4, c[0x0][0x790] ;  /* 0x0000f200ff0477ac */ /* 0x000e6e0008000a00 */
[----:B------:R-:W2:Y:S01]  /*0750*/  LDC.64 R6, c[0x0][0x868] ;  /* 0x00021a00ff067b82 */ /* 0x000ea20000000a00 */
[----:B-1----:R-:W-:-:S04]  /*0760*/  IMAD R5, R27, UR4, RZ ;  /* 0x000000041b057c24 */ /* 0x002fc8000f8e02ff */
[C---:B------:R-:W-:Y:S02]  /*0770*/  IMAD R5, R26.reuse, UR5, R5 ;  /* 0x000000051a057c24 */ /* 0x040fe4000f8e0205 */
[----:B0-----:R-:W-:Y:S01]  /*0780*/  IMAD.WIDE.U32 R2, R26, UR4, R2 ;  /* 0x000000041a027c25 */ /* 0x001fe2000f8e0002 */
[----:B------:R-:W0:Y:S04]  /*0790*/  LDCU.64 UR4, c[0x0][0x870] ;  /* 0x00010e00ff0477ac */ /* 0x000e280008000a00 */
[----:B------:R-:W-:-:S06]  /*07a0*/  IADD3 R3, PT, PT, R3, R5, RZ ;  /* 0x0000000503037210 */ /* 0x000fcc0007ffe0ff */
        /* <DEDUP_REMOVED lines=39> */
.L_x_1436:
[----:B------:R-:W-:Y:S01]  /*0a20*/  IMAD.MOV.U32 R4, RZ, RZ, R23 ;  /* 0x000000ffff047224 */ /* 0x000fe200078e0017 */
[----:B------:R-:W-:Y:S02]  /*0a30*/  MOV R3, R31 ;  /* 0x0000001f00037202 */ /* 0x000fe40000000f00 */
[----:B------:R-:W-:-:S07]  /*0a40*/  MOV R2, 0xa60 ;  /* 0x00000a6000027802 */ /* 0x000fce0000000f00 */
[----:B------:R-:W-:Y:S05]  /*0a50*/  CALL.REL.NOINC `($__internal_34_$__cuda_sm20_div_s64) ;  /* 0x0000004000a47944 */ /* 0x000fea0003c00000 */
.L_x_1437:
[----:B------:R-:W-:Y:S05]  /*0a60*/  BSYNC.RECONVERGENT B1 ;  /* 0x0000000000017941 */ /* 0x000fea0003800200 */
.L_x_1435:
[----:B------:R-:W0:Y:S01]  /*0a70*/  LDCU.64 UR4, c[0x0][0x950] ;  /* 0x00012a00ff0477ac */ /* 0x000e220008000a00 */
[----:B------:R-:W1:Y:S01]  /*0a80*/  LDC.64 R2, c[0x0][0x880] ;  /* 0x00022000ff027b82 */ /* 0x000e620000000a00 */
[----:B------:R-:W2:Y:S01]  /*0a90*/  LDCU.64 UR10, c[0x0][0x860] ;  /* 0x00010c00ff0a77ac */ /* 0x000ea20008000a00 */
[----:B0-----:R-:W-:-:S04]  /*0aa0*/  IMAD R5, R27, UR4, RZ ;  /* 0x000000041b057c24 */ /* 0x001fc8000f8e02ff */
[C---:B------:R-:W-:Y:S02]  /*0ab0*/  IMAD R5, R26.reuse, UR5, R5 ;  /* 0x000000051a057c24 */ /* 0x040fe4000f8e0205 */
[----:B------:R-:W0:Y:S08]  /*0ac0*/  S2UR UR5, SR_CgaCtaId ;  /* 0x00000000000579c3 */ /* 0x000e300000008800 */
[----:B------:R-:W3:Y:S01]  /*0ad0*/  S2UR UR6, SR_SWINHI ;  /* 0x00000000000679c3 */ /* 0x000ee20000002f00 */
[----:B-1----:R-:W-:Y:S01]  /*0ae0*/  IMAD.WIDE.U32 R2, R26, UR4, R2 ;  /* 0x000000041a027c25 */ /* 0x002fe2000f8e0002 */
[----:B------:R-:W-:Y:S01]  /*0af0*/  SHF.R.S32.HI R0, RZ, 0x1f, R4 ;  /* 0x0000001fff007819 */ /* 0x000fe20000011404 */
[----:B------:R-:W-:Y:S01]  /*0b00*/  UMOV UR4, 0x400 ;  /* 0x0000040000047882 */ /* 0x000fe20000000000 */
[----:B--2---:R-:W-:Y:S01]  /*0b10*/  ISETP.NE.U32.AND P0, PT, R4, UR10, PT ;  /* 0x0000000a04007c0c */ /* 0x004fe2000bf05070 */
[----:B------:R-:W-:-:S03]  /*0b20*/  IMAD.IADD R3, R3, 0x1, R5 ;  /* 0x0000000103037824 */ /* 0x000fc600078e0205 */
[----:B------:R-:W-:Y:S02]  /*0b30*/  ISETP.NE.AND.EX P0, PT, R0, UR11, PT, P0 ;  /* 0x0000000b00007c0c */ /* 0x000fe4000bf05300 */
[----:B------:R1:W5:Y:S02]  /*0b40*/  LDG.E.U8 R7, desc[UR8][R2.64] ;  /* 0x0000000802077981 */ /* 0x000364000c1e1100 */
[----:B------:R-:W-:Y:S01]  /*0b50*/  SEL R5, RZ, 0xffffffff, P0 ;  /* 0xffffffffff057807 */ /* 0x000fe20000000000 */
[----:B0-----:R-:W-:-:S07]  /*0b60*/  ULEA UR7, UR5, UR4, 0x18 ;  /* 0x0000000405077291 */ /* 0x001fce000f8ec0ff */
[----:B------:R-:W-:Y:S01]  /*0b70*/  UMOV UR4, UR7 ;  /* 0x0000000700047c82 */ /* 0x000fe20008000000 */
[----:B---3--:R-:W-:Y:S01]  /*0b80*/  UMOV UR5, UR6 ;  /* 0x0000000600057c82 */ /* 0x008fe20008000000 */
[----:B------:R-:W-:-:S04]  /*0b90*/  IADD3 R0, PT, PT, R4, UR4, R5 ;  /* 0x0000000404007c10 */ /* 0x000fc8000fffe005 */
[C---:B-1----:R-:W-:Y:S01]  /*0ba0*/  LOP3.LUT R3, R0.reuse, 0x3, RZ, 0xc0, !PT ;  /* 0x0000000300037812 */ /* 0x042fe200078ec0ff */
[----:B------:R-:W-:-:S03]  /*0bb0*/  IMAD.SHL.U32 R0, R0, 0x8, RZ ;  /* 0x0000000800007824 */ /* 0x000fc600078e00ff */
[----:B------:R-:W-:Y:S01]  /*0bc0*/  IADD3 R3, PT, PT, -R3, R4, R5 ;  /* 0x0000000403037210 */ /* 0x000fe20007ffe105 */
[----:B------:R-:W-:Y:S01]  /*0bd0*/  HFMA2 R4, -RZ, RZ, 0, 1.5199184417724609375e-05 ;  /* 0x000000ffff047431 */ /* 0x000fe200000001ff */
[----:B------:R-:W-:-:S03]  /*0be0*/  LOP3.LUT R9, R0, 0x18, RZ, 0xc0, !PT ;  /* 0x0000001800097812 */ /* 0x000fc600078ec0ff */
[----:B------:R0:W1:Y:S01]  /*0bf0*/  LDS R2, [R3+UR7] ;  /* 0x0000000703027984 */ /* 0x0000620008000800 */
[----:B------:R-:W-:Y:S01]  /*0c00*/  VIADD R5, R3, UR7 ;  /* 0x0000000703057c36 */ /* 0x000fe20008000000 */
[----:B------:R-:W-:-:S07]  /*0c10*/  SHF.L.U32 R4, R4, R9, RZ ;  /* 0x0000000904047219 */ /* 0x000fce00000006ff */
.L_x_1438:
[----:B-1----:R-:W-:Y:S01]  /*0c20*/  SHF.R.U32.HI R0, RZ, R9, R2 ;  /* 0x00000009ff007219 */ /* 0x002fe20000011602 */
[----:B------:R-:W-:Y:S05]  /*0c30*/  YIELD ;  /* 0x0000000000007946 */ /* 0x000fea0003800000 */
[----:B-----5:R-:W-:-:S05]  /*0c40*/  IMAD.IADD R0, R7, 0x1, R0 ;  /* 0x0000000107007824 */ /* 0x020fca00078e0200 */
[----:B------:R-:W-:-:S04]  /*0c50*/  LOP3.LUT R0, R0, 0xff, RZ, 0xc0, !PT ;  /* 0x000000ff00007812 */ /* 0x000fc800078ec0ff */
[----:B0-----:R-:W-:-:S04]  /*0c60*/  SHF.L.U32 R3, R0, R9, RZ ;  /* 0x0000000900037219 */ /* 0x001fc800000006ff */
[----:B------:R-:W-:-:S06]  /*0c70*/  LOP3.LUT R3, R3, R2, R4, 0xf4, !PT ;  /* 0x0000000203037212 */ /* 0x000fcc00078ef404 */
[----:B------:R-:W0:Y:S02]  /*0c80*/  ATOMS.CAS R3, [R5], R2, R3 ;  /* 0x000000020503738d */ /* 0x000e240000000003 */
[-C--:B0-----:R-:W-:Y:S02]  /*0c90*/  ISETP.NE.AND P0, PT, R2, R3.reuse, PT ;  /* 0x000000030200720c */ /* 0x081fe40003f05270 */
[----:B------:R-:W-:-:S11]  /*0ca0*/  MOV R2, R3 ;  /* 0x0000000300027202 */ /* 0x000fd60000000f00 */
[----:B------:R-:W-:Y:S05]  /*0cb0*/  @P0 BRA `(.L_x_1438) ;  /* 0xfffffffc00d80947 */ /* 0x000fea000383ffff */
.L_x_1434:
[----:B------:R-:W-:Y:S05]  /*0cc0*/  BSYNC B0 ;  /* 0x0000000000007941 */ /* 0x000fea0003800000 */
.L_x_1433:
[----:B------:R-:W0:Y:S01]  /*0cd0*/  LDCU.64 UR4, c[0x0][0x878] ;  /* 0x00010f00ff0477ac */ /* 0x000e220008000a00 */
[----:B------:R-:W-:-:S05]  /*0ce0*/  IADD3 R26, P0, PT, R32, R26, RZ ;  /* 0x0000001a201a7210 */ /* 0x000fca0007f1e0ff */
[----:B------:R-:W-:Y:S01]  /*0cf0*/  IMAD.X R27, RZ, RZ, R27, P0 ;  /* 0x000000ffff1b7224 */ /* 0x000fe200000e061b */
[----:B0-----:R-:W-:-:S04]  /*0d00*/  ISETP.GE.U32.AND P0, PT, R26, UR4, PT ;  /* 0x000000041a007c0c */ /* 0x001fc8000bf06070 */
[----:B------:R-:W-:-:S13]  /*0d10*/  ISETP.GE.AND.EX P0, PT, R27, UR5, PT, P0 ;  /* 0x000000051b007c0c */ /* 0x000fda000bf06300 */
[----:B------:R-:W-:Y:S05]  /*0d20*/  @!P0 BRA `(.L_x_1439) ;  /* 0xfffffff800808947 */ /* 0x000fea000383ffff */
[----:B------:R-:W-:Y:S05]  /*0d30*/  BRA `(.L_x_1431) ;  /* 0x0000003c00387947 */ /* 0x000fea0003800000 */
.L_x_1432:
[C---:B------:R-:W-:Y:S01]  /*0d40*/  VIADD R29, R35.reuse, 0xffffffff ;  /* 0xffffffff231d7836 */ /* 0x040fe20000000000 */
[C---:B------:R-:W-:Y:S01]  /*0d50*/  IADD3 R36, PT, PT, R35.reuse, -0x4, RZ ;  /* 0xfffffffc23247810 */ /* 0x040fe20007ffe0ff */
[----:B------:R-:W-:-:S03]  /*0d60*/  VIADD R35, R35, 0xfffffffe ;  /* 0xfffffffe23237836 */ /* 0x000fc60000000000 */
[----:B------:R-:W-:-:S05]  /*0d70*/  LOP3.LUT R34, R29, 0xfffffff8, RZ, 0xc0, !PT ;  /* 0xfffffff81d227812 */ /* 0x000fca00078ec0ff */
[----:B------:R-:W-:-:S07]  /*0d80*/  IMAD.MOV R34, RZ, RZ, -R34 ;  /* 0x000000ffff227224 */ /* 0x000fce00078e0a22 */
.L_x_1498:
[----:B0-----:R-:W0:Y:S01]  /*0d90*/  LDCU UR4, c[0x0][0x858] ;  /* 0x00010b00ff0477ac */ /* 0x001e220008000800 */
[----:B------:R-:W-:Y:S02]  /*0da0*/  ISETP.GE.U32.AND P0, PT, R35, 0x7, PT ;  /* 0x000000072300780c */ /* 0x000fe40003f06070 */
[----:B------:R-:W-:Y:S02]  /*0db0*/  CS2R R16, SRZ ;  /* 0x0000000000107805 */ /* 0x000fe4000001ff00 */
[----:B------:R-:W-:Y:S01]  /*0dc0*/  MOV R12, R26 ;  /* 0x0000001a000c7202 */ /* 0x000fe20000000f00 */
[----:B------:R-:W-:Y:S02]  /*0dd0*/  IMAD.MOV.U32 R5, RZ, RZ, R27 ;  /* 0x000000ffff057224 */ /* 0x000fe400078e001b */
[----:B0-----:R-:W-:-:S06]  /*0de0*/  IMAD.U32 R0, RZ, RZ, UR4 ;  /* 0x00000004ff007e24 */ /* 0x001fcc000f8e00ff */
[----:B------:R-:W-:Y:S05]  /*0df0*/  @!P0 BRA `(.L_x_1440) ;  /* 0x0000001c00088947 */ /* 0x000fea0003800000 */
[----:B------:R-:W-:Y:S01]  /*0e00*/  BSSY.RECONVERGENT B0, `(.L_x_1441) ;  /* 0x00001c0000007945 */ /* 0x000fe20003800200 */
[----:B------:R-:W-:Y:S01]  /*0e10*/  MOV R25, R34 ;  /* 0x0000002200197202 */ /* 0x000fe20000000f00 */
[----:B------:R-:W-:-:S07]  /*0e20*/  IMAD.MOV.U32 R0, RZ, RZ, R36 ;  /* 0x000000ffff007224 */ /* 0x000fce00078e0024 */
.L_x_1466:
        /* <DEDUP_REMOVED lines=34> */
.L_x_1443:
[----:B------:R-:W-:Y:S01]  /*1050*/  MOV R6, R12 ;  /* 0x0000000c00067202 */ /* 0x000fe20000000f00 */
[----:B------:R-:W-:Y:S01]  /*1060*/  IMAD.MOV.U32 R4, RZ, RZ, R10 ;  /* 0x000000ffff047224 */ /* 0x000fe200078e000a */
[----:B------:R-:W-:Y:S01]  /*1070*/  MOV R2, 0x10a0 ;  /* 0x000010a000027802 */ /* 0x000fe20000000f00 */
[----:B------:R-:W-:-:S07]  /*1080*/  IMAD.MOV.U32 R3, RZ, RZ, R11 ;  /* 0x000000ffff037224 */ /* 0x000fce00078e000b */
[----:B------:R-:W-:Y:S05]  /*1090*/  CALL.REL.NOINC `($__internal_34_$__cuda_sm20_div_s64) ;  /* 0x0000003c00147944 */ /* 0x000fea0003c00000 */
        /* <DEDUP_REMOVED lines=10> */
.L_x_1444:
[----:B------:R-:W-:Y:S05]  /*1140*/  BSYNC.RECONVERGENT B1 ;  /* 0x0000000000017941 */ /* 0x000fea0003800200 */
.L_x_1442:
        /* <DEDUP_REMOVED lines=40> */
.L_x_1446:
[----:B------:R-:W-:Y:S01]  /*13d0*/  IMAD.MOV.U32 R6, RZ, RZ, R10 ;  /* 0x000000ffff067224 */ /* 0x000fe200078e000a */
[----:B------:R-:W-:Y:S01]  /*13e0*/  MOV R4, R12 ;  /* 0x0000000c00047202 */ /* 0x000fe20000000f00 */
[----:B------:R-:W-:Y:S01]  /*13f0*/  IMAD.MOV.U32 R5, RZ, RZ, R11 ;  /* 0x000000ffff057224 */ /* 0x000fe200078e000b */
[----:B------:R-:W-:Y:S01]  /*1400*/  MOV R2, 0x1430 ;  /* 0x0000143000027802 */ /* 0x000fe20000000f00 */
[----:B------:R-:W-:-:S07]  /*1410*/  IMAD.MOV.U32 R3, RZ, RZ, R13 ;  /* 0x000000ffff037224 */ /* 0x000fce00078e000d */
[----:B------:R-:W-:Y:S05]  /*1420*/  CALL.REL.NOINC `($__internal_34_$__cuda_sm20_div_s64) ;  /* 0x0000003800307944 */ /* 0x000fea0003c00000 */
        /* <DEDUP_REMOVED lines=10> */
.L_x_1447:
[----:B------:R-:W-:Y:S05]  /*14d0*/  BSYNC.RECONVERGENT B1 ;  /* 0x0000000000017941 */ /* 0x000fea0003800200 */
.L_x_1445:
        /* <DEDUP_REMOVED lines=38> */
.L_x_1449:
        /* <DEDUP_REMOVED lines=16> */
.L_x_1450:
[----:B------:R-:W-:Y:S05]  /*1840*/  BSYNC.RECONVERGENT B1 ;  /* 0x0000000000017941 */ /* 0x000fea0003800200 */
.L_x_1448:
        /* <DEDUP_REMOVED lines=37> */
.L_x_1452:
[----:B------:R-:W-:Y:S01]  /*1aa0*/  MOV R6, R10 ;  /* 0x0000000a00067202 */ /* 0x000fe20000000f00 */
[----:B------:R-:W-:Y:S01]  /*1ab0*/  IMAD.MOV.U32 R5, RZ, RZ, R11 ;  /* 0x000000ffff057224 */ /* 0x000fe200078e000b */
[----:B------:R-:W-:Y:S01]  /*1ac0*/  MOV R3, R13 ;  /* 0x0000000d00037202 */ /* 0x000fe20000000f00 */
[----:B------:R-:W-:Y:S01]  /*1ad0*/  IMAD.MOV.U32 R4, RZ, RZ, R12 ;  /* 0x000000ffff047224 */ /* 0x000fe200078e000c */
[----:B------:R-:W-:-:S07]  /*1ae0*/  MOV R2, 0x1b00 ;  /* 0x00001b0000027802 */ /* 0x000fce0000000f00 */
[----:B------:R-:W-:Y:S05]  /*1af0*/  CALL.REL.NOINC `($__internal_34_$__cuda_sm20_div_s64) ;  /* 0x00000030007c7944 */ /* 0x000fea0003c00000 */
        /* <DEDUP_REMOVED lines=10> */
.L_x_1453:
[----:B------:R-:W-:Y:S05]  /*1ba0*/  BSYNC.RECONVERGENT B1 ;  /* 0x0000000000017941 */ /* 0x000fea0003800200 */
.L_x_1451:
        /* <DEDUP_REMOVED lines=38> */
.L_x_1455:
        /* <DEDUP_REMOVED lines=16> */
.L_x_1456:
[----:B------:R-:W-:Y:S05]  /*1f10*/  BSYNC.RECONVERGENT B1 ;  /* 0x0000000000017941 */ /* 0x000fea0003800200 */
.L_x_1454:
        /* <DEDUP_REMOVED lines=38> */
.L_x_1458:
        /* <DEDUP_REMOVED lines=16> */
.L_x_1459:
[----:B------:R-:W-:Y:S05]  /*2280*/  BSYNC.RECONVERGENT B1 ;  /* 0x0000000000017941 */ /* 0x000fea0003800200 */
.L_x_1457:
        /* <DEDUP_REMOVED lines=38> */
.L_x_1461:
        /* <DEDUP_REMOVED lines=16> */
.L_x_1462:
[----:B------:R-:W-:Y:S05]  /*25f0*/  BSYNC.RECONVERGENT B1 ;  /* 0x0000000000017941 */ /* 0x000fea0003800200 */
.L_x_1460:
        /* <DEDUP_REMOVED lines=38> */
.L_x_1464:
        /* <DEDUP_REMOVED lines=16> */
.L_x_1465:
[----:B------:R-:W-:Y:S05]  /*2960*/  BSYNC.RECONVERGENT B1 ;  /* 0x0000000000017941 */ /* 0x000fea0003800200 */
.L_x_1463:
        /* <DEDUP_REMOVED lines=10> */
.L_x_1441:
[----:B------:R-:W-:-:S07]  /*2a10*/  VIADD R0, R0, 0x4 ;  /* 0x0000000400007836 */ /* 0x000fce0000000000 */
.L_x_1440:
        /* <DEDUP_REMOVED lines=41> */
.L_x_1471:
        /* <DEDUP_REMOVED lines=15> */
.L_x_1472:
[----:B------:R-:W-:Y:S05]  /*2da0*/  BSYNC.RECONVERGENT B1 ;  /* 0x0000000000017941 */ /* 0x000fea0003800200 */
.L_x_1470:
        /* <DEDUP_REMOVED lines=40> */
.L_x_1474:
[----:B------:R-:W-:Y:S01]  /*3030*/  IMAD.MOV.U32 R6, RZ, RZ, R10 ;  /* 0x000000ffff067224 */ /* 0x000fe200078e000a */
[----:B------:R-:W-:Y:S01]  /*3040*/  MOV R5, R11 ;  /* 0x0000000b00057202 */ /* 0x000fe20000000f00 */
[----:B------:R-:W-:Y:S01]  /*3050*/  IMAD.MOV.U32 R4, RZ, RZ, R12 ;  /* 0x000000ffff047224 */ /* 0x000fe200078e000c */
[----:B------:R-:W-:Y:S02]  /*3060*/  MOV R3, R13 ;  /* 0x0000000d00037202 */ /* 0x000fe40000000f00 */
        /* <DEDUP_REMOVED lines=12> */
.L_x_1475:
[----:B------:R-:W-:Y:S05]  /*3130*/  BSYNC.RECONVERGENT B1 ;  /* 0x0000000000017941 */ /* 0x000fea0003800200 */
.L_x_1473:
        /* <DEDUP_REMOVED lines=38> */
.L_x_1477:
        /* <DEDUP_REMOVED lines=16> */
.L_x_1478:
[----:B------:R-:W-:Y:S05]  /*34a0*/  BSYNC.RECONVERGENT B1 ;  /* 0x0000000000017941 */ /* 0x000fea0003800200 */
.L_x_1476:
        /* <DEDUP_REMOVED lines=38> */
.L_x_1480:
        /* <DEDUP_REMOVED lines=16> */
.L_x_1481:
[----:B------:R-:W-:Y:S05]  /*3810*/  BSYNC.RECONVERGENT B1 ;  /* 0x0000000000017941 */ /* 0x000fea0003800200 */
.L_x_1479:
[----:B------:R0:W1:Y:S02]  /*3820*/  LDC.64 R2, c[0x0][R20+0x450] ;  /* 0x0001140014027b82 */ /* 0x0000640000000a00 */
[----:B0-----:R-:W-:Y:S02]  /*3830*/  IMAD.MOV.U32 R20, RZ, RZ, R16 ;  /* 0x000000ffff147224 */ /* 0x001fe400078e0010 */
[-C--:B-1----:R-:W-:Y:S02]  /*3840*/  IMAD R3, R3, R6.reuse, RZ ;  /* 0x0000000603037224 */ /* 0x082fe400078e02ff */
[----:B------:R-:W-:-:S04]  /*3850*/  IMAD.WIDE.U32 R6, R2, R6, R20 ;  /* 0x0000000602067225 */ /* 0x000fc800078e0014 */
[----:B------:R-:W-:Y:S01]  /*3860*/  IMAD R3, R2, R9, R3 ;  /* 0x0000000902037224 */ /* 0x000fe200078e0203 */
[----:B------:R-:W-:-:S03]  /*3870*/  MOV R17, R6 ;  /* 0x0000000600117202 */ /* 0x000fc60000000f00 */
[----:B------:R-:W-:-:S07]  /*3880*/  IMAD.IADD R16, R7, 0x1, R3 ;  /* 0x0000000107107824 */ /* 0x000fce00078e0203 */
.L_x_1469:
        /* <DEDUP_REMOVED lines=40> */
.L_x_1484:
[----:B------:R-:W-:Y:S01]  /*3b10*/  IMAD.MOV.U32 R6, RZ, RZ, R12 ;  /* 0x000000ffff067224 */ /* 0x000fe200078e000c */
[----:B------:R-:W-:Y:S01]  /*3b20*/  MOV R4, R10 ;  /* 0x0000000a00047202 */ /* 0x000fe20000000f00 */
[----:B------:R-:W-:Y:S01]  /*3b30*/  IMAD.MOV.U32 R3, RZ, RZ, R11 ;  /* 0x000000ffff037224 */ /* 0x000fe200078e000b */
[----:B------:R-:W-:-:S07]  /*3b40*/  MOV R2, 0x3b60 ;  /* 0x00003b6000027802 */ /* 0x000fce0000000f00 */
[----:B------:R-:W-:Y:S05]  /*3b50*/  CALL.REL.NOINC `($__internal_34_$__cuda_sm20_div_s64) ;  /* 0x0000001000647944 */ /* 0x000fea0003c00000 */
        /* <DEDUP_REMOVED lines=10> */
.L_x_1485:
[----:B------:R-:W-:Y:S05]  /*3c00*/  BSYNC.RECONVERGENT B1 ;  /* 0x0000000000017941 */ /* 0x000fea0003800200 */
.L_x_1483:
        /* <DEDUP_REMOVED lines=40> */
.L_x_1487:
        /* <DEDUP_REMOVED lines=16> */
.L_x_1488:
[----:B------:R-:W-:Y:S05]  /*3f90*/  BSYNC.RECONVERGENT B1 ;  /* 0x0000000000017941 */ /* 0x000fea0003800200 */
.L_x_1486:
[----:B------:R0:W1:Y:S02]  /*3fa0*/  LDC.64 R2, c[0x0][R20+0x450] ;  /* 0x0001140014027b82 */ /* 0x0000640000000a00 */
[----:B0-----:R-:W-:Y:S02]  /*3fb0*/  IMAD.MOV.U32 R20, RZ, RZ, R16 ;  /* 0x000000ffff147224 */ /* 0x001fe400078e0010 */
[-C--:B-1----:R-:W-:Y:S02]  /*3fc0*/  IMAD R3, R3, R6.reuse, RZ ;  /* 0x0000000603037224 */ /* 0x082fe400078e02ff */
[----:B------:R-:W-:-:S04]  /*3fd0*/  IMAD.WIDE.U32 R6, R2, R6, R20 ;  /* 0x0000000602067225 */ /* 0x000fc800078e0014 */
[----:B------:R-:W-:Y:S01]  /*3fe0*/  IMAD R3, R2, R9, R3 ;  /* 0x0000000902037224 */ /* 0x000fe200078e0203 */
[----:B------:R-:W-:-:S03]  /*3ff0*/  MOV R17, R6 ;  /* 0x0000000600117202 */ /* 0x000fc60000000f00 */
[----:B------:R-:W-:-:S07]  /*4000*/  IMAD.IADD R16, R7, 0x1, R3 ;  /* 0x0000000107107824 */ /* 0x000fce00078e0203 */
.L_x_1482:
        /* <DEDUP_REMOVED lines=36> */
.L_x_1490:
[----:B------:R-:W-:Y:S01]  /*4250*/  MOV R6, R12 ;  /* 0x0000000c00067202 */ /* 0x000fe20000000f00 */
[----:B------:R-:W-:Y:S01]  /*4260*/  IMAD.MOV.U32 R4, RZ, RZ, R10 ;  /* 0x000000ffff047224 */ /* 0x000fe200078e000a */
[----:B------:R-:W-:Y:S02]  /*4270*/  MOV R3, R11 ;  /* 0x0000000b00037202 */ /* 0x000fe40000000f00 */
[----:B------:R-:W-:-:S07]  /*4280*/  MOV R2, 0x42a0 ;  /* 0x000042a000027802 */ /* 0x000fce0000000f00 */
[----:B------:R-:W-:Y:S05]  /*4290*/  CALL.REL.NOINC `($__internal_34_$__cuda_sm20_div_s64) ;  /* 0x0000000800947944 */ /* 0x000fea0003c00000 */
        /* <DEDUP_REMOVED lines=10> */
.L_x_1491:
[----:B------:R-:W-:Y:S05]  /*4340*/  BSYNC.RECONVERGENT B1 ;  /* 0x0000000000017941 */ /* 0x000fea0003800200 */
.L_x_1489:
        /* <DEDUP_REMOVED lines=9> */
.L_x_1468:
[----:B------:R-:W-:Y:S05]  /*43e0*/  BSYNC.RECONVERGENT B0 ;  /* 0x0000000000007941 */ /* 0x000fea0003800200 */
.L_x_1467:
        /* <DEDUP_REMOVED lines=49> */
.L_x_1495:
[----:B------:R-:W-:Y:S01]  /*4700*/  MOV R4, R23 ;  /* 0x0000001700047202 */ /* 0x000fe20000000f00 */
[----:B------:R-:W-:Y:S01]  /*4710*/  IMAD.MOV.U32 R3, RZ, RZ, R31 ;  /* 0x000000ffff037224 */ /* 0x000fe200078e001f */
[----:B------:R-:W-:-:S07]  /*4720*/  MOV R2, 0x4740 ;  /* 0x0000474000027802 */ /* 0x000fce0000000f00 */
[----:B------:R-:W-:Y:S05]  /*4730*/  CALL.REL.NOINC `($__internal_34_$__cuda_sm20_div_s64) ;  /* 0x00000004006c7944 */ /* 0x000fea0003c00000 */
[----:B------:R-:W-:-:S07]  /*4740*/  MOV R0, R4 ;  /* 0x0000000400007202 */ /* 0x000fce0000000f00 */
.L_x_1496:
[----:B------:R-:W-:Y:S05]  /*4750*/  BSYNC.RECONVERGENT B1 ;  /* 0x0000000000017941 */ /* 0x000fea0003800200 */
.L_x_1494:
        /* <DEDUP_REMOVED lines=13> */
[----:B------:R1:W5:Y:S01]  /*4830*/  LDG.E.U8 R9, desc[UR8][R2.64] ;  /* 0x0000000802097981 */ /* 0x000362000c1e1100 */
[----:B------:R-:W-:Y:S01]  /*4840*/  IMAD.MOV.U32 R6, RZ, RZ, 0xff ;  /* 0x000000ffff067424 */ /* 0x000fe200078e00ff */
[----:B------:R-:W-:Y:S01]  /*4850*/  SEL R7, RZ, 0xffffffff, P0 ;  /* 0xffffffffff077807 */ /* 0x000fe20000000000 */
[----:B0-----:R-:W-:-:S07]  /*4860*/  ULEA UR6, UR5, UR4, 0x18 ;  /* 0x0000000405067291 */ /* 0x001fce000f8ec0ff */
[----:B------:R-:W-:Y:S01]  /*4870*/  UMOV UR4, UR6 ;  /* 0x0000000600047c82 */ /* 0x000fe20008000000 */
[----:B---3--:R-:W-:Y:S01]  /*4880*/  UMOV UR5, UR7 ;  /* 0x0000000700057c82 */ /* 0x008fe20008000000 */
[----:B-1----:R-:W-:-:S04]  /*4890*/  IADD3 R3, PT, PT, R0, UR4, R7 ;  /* 0x0000000400037c10 */ /* 0x002fc8000fffe007 */
[C---:B------:R-:W-:Y:S02]  /*48a0*/  LOP3.LUT R5, R3.reuse, 0x3, RZ, 0xc0, !PT ;  /* 0x0000000303057812 */ /* 0x040fe400078ec0ff */
[----:B------:R-:W-:Y:S02]  /*48b0*/  SHF.L.U32 R3, R3, 0x3, RZ ;  /* 0x0000000303037819 */ /* 0x000fe400000006ff */
[----:B------:R-:W-:Y:S02]  /*48c0*/  IADD3 R5, PT, PT, -R5, R0, R7 ;  /* 0x0000000005057210 */ /* 0x000fe40007ffe107 */
[----:B------:R-:W-:Y:S02]  /*48d0*/  LOP3.LUT R7, R3, 0x18, RZ, 0xc0, !PT ;  /* 0x0000001803077812 */ /* 0x000fe400078ec0ff */
[----:B------:R-:W-:Y:S01]  /*48e0*/  IADD3 R4, PT, PT, R5, UR6, RZ ;  /* 0x0000000605047c10 */ /* 0x000fe2000fffe0ff */
[----:B------:R0:W1:Y:S01]  /*48f0*/  LDS R2, [R5+UR6] ;  /* 0x0000000605027984 */ /* 0x0000620008000800 */
[----:B------:R-:W-:-:S07]  /*4900*/  SHF.L.U32 R6, R6, R7, RZ ;  /* 0x0000000706067219 */ /* 0x000fce00000006ff */
.L_x_1497:
[----:B-1----:R-:W-:Y:S01]  /*4910*/  SHF.R.U32.HI R0, RZ, R7, R2 ;  /* 0x00000007ff007219 */ /* 0x002fe20000011602 */
[----:B------:R-:W-:Y:S05]  /*4920*/  YIELD ;  /* 0x0000000000007946 */ /* 0x000fea0003800000 */
[----:B-----5:R-:W-:-:S05]  /*4930*/  IMAD.IADD R0, R9, 0x1, R0 ;  /* 0x0000000109007824 */ /* 0x020fca00078e0200 */
[----:B------:R-:W-:-:S04]  /*4940*/  LOP3.LUT R0, R0, 0xff, RZ, 0xc0, !PT ;  /* 0x000000ff00007812 */ /* 0x000fc800078ec0ff */
[----:B------:R-:W-:-:S04]  /*4950*/  SHF.L.U32 R3, R0, R7, RZ ;  /* 0x0000000700037219 */ /* 0x000fc800000006ff */
[----:B------:R-:W-:-:S06]  /*4960*/  LOP3.LUT R3, R3, R2, R6, 0xf4, !PT ;  /* 0x0000000203037212 */ /* 0x000fcc00078ef406 */
[----:B------:R-:W1:Y:S02]  /*4970*/  ATOMS.CAS R3, [R4], R2, R3 ;  /* 0x000000020403738d */ /* 0x000e640000000003 */
[-C--:B-1----:R-:W-:Y:S02]  /*4980*/  ISETP.NE.AND P0, PT, R2, R3.reuse, PT ;  /* 0x000000030200720c */ /* 0x082fe40003f05270 */
[----:B------:R-:W-:-:S11]  /*4990*/  MOV R2, R3 ;  /* 0x0000000300027202 */ /* 0x000fd60000000f00 */
[----:B------:R-:W-:Y:S05]  /*49a0*/  @P0 BRA `(.L_x_1497) ;  /* 0xfffffffc00d80947 */ /* 0x000fea000383ffff */
.L_x_1493:
[----:B------:R-:W-:Y:S05]  /*49b0*/  BSYNC B0 ;  /* 0x0000000000007941 */ /* 0x000fea0003800000 */
.L_x_1492:
[----:B------:R-:W1:Y:S01]  /*49c0*/  LDCU.64 UR4, c[0x0][0x878] ;  /* 0x00010f00ff0477ac */ /* 0x000e620008000a00 */
[----:B------:R-:W-:-:S05]  /*49d0*/  IADD3 R26, P0, PT, R32, R26, RZ ;  /* 0x0000001a201a7210 */ /* 0x000fca0007f1e0ff */
[----:B------:R-:W-:Y:S01]  /*49e0*/  IMAD.X R27, RZ, RZ, R27, P0 ;  /* 0x000000ffff1b7224 */ /* 0x000fe200000e061b */
[----:B-1----:R-:W-:-:S04]  /*49f0*/  ISETP.GE.U32.AND P0, PT, R26, UR4, PT ;  /* 0x000000041a007c0c */ /* 0x002fc8000bf06070 */
[----:B------:R-:W-:-:S13]  /*4a00*/  ISETP.GE.AND.EX P0, PT, R27, UR5, PT, P0 ;  /* 0x000000051b007c0c */ /* 0x000fda000bf06300 */
[----:B------:R-:W-:Y:S05]  /*4a10*/  @!P0 BRA `(.L_x_1498) ;  /* 0xffffffc000dc8947 */ /* 0x000fea000383ffff */
.L_x_1431:
        /* <DEDUP_REMOVED lines=9> */
.L_x_1501:
        /* <DEDUP_REMOVED lines=18> */
.L_x_1500:
        /* <DEDUP_REMOVED lines=11> */
.L_x_1499:
[----:B------:R-:W0:Y:S01]  /*4c80*/  LDCU.64 UR6, c[0x0][0x388] ;  /* 0x00007100ff0677ac */ /* 0x000e220008000a00 */
[----:B--2---:R-:W-:-:S05]  /*4c90*/  IADD3 R28, P0, PT, R33, R28, RZ ;  /* 0x0000001c211c7210 */ /* 0x004fca0007f1e0ff */
[----:B------:R-:W-:Y:S01]  /*4ca0*/  IMAD.X R30, RZ, RZ, R30, P0 ;  /* 0x000000ffff1e7224 */ /* 0x000fe200000e061e */
[----:B0-----:R-:W-:-:S04]  /*4cb0*/  ISETP.GE.U32.AND P0, PT, R28, UR6, PT ;  /* 0x000000061c007c0c */ /* 0x001fc8000bf06070 */
[----:B------:R-:W-:-:S13]  /*4cc0*/  ISETP.GE.AND.EX P0, PT, R30, UR7, PT, P0 ;  /* 0x000000071e007c0c */ /* 0x000fda000bf06300 */
[----:B------:R-:W-:Y:S05]  /*4cd0*/  @!P0 BRA `(.L_x_1501) ;  /* 0xfffffffc00748947 */ /* 0x000fea000383ffff */
[----:B------:R-:W-:Y:S05]  /*4ce0*/  EXIT ;  /* 0x000000000000794d */ /* 0x000fea0003800000 */
        .weak           $__internal_34_$__cuda_sm20_div_s64
        .type           $__internal_34_$__cuda_sm20_div_s64,@function
        .size           $__internal_34_$__cuda_sm20_div_s64,($__internal_35_$__cuda_sm20_div_u64 - $__internal_34_$__cuda_sm20_div_s64)
$__internal_34_$__cuda_sm20_div_s64:
        /* <DEDUP_REMOVED lines=83> */
[----:B------:R-:W-:Y:S06]  /*5220*/  RET.REL.NODEC R6 `(_ZN2at4cuda17kernelHistogram1DIaalLi1ELi2ELin1ELNS0_23CUDAHistogramMemoryTypeE0EZNS0_21CUDA_tensor_histogramIaaLb0EEEbNS_6TensorES4_S4_lNS_14AccumulateTypeIT0_Lb1EE4typeES8_NS0_13TensorArgTypeES9_S9_EUllE_EEvNS0_6detail10TensorInfoIT_T1_EESF_NSC_IKS6_SE_EElS8_S8_SE_T6_) ;  /* 0xffffffac06747950 */ /* 0x000fec0003c3ffff */
        .weak           $__internal_35_$__cuda_sm20_div_u64
        .type           $__internal_35_$__cuda_sm20_div_u64,@function
        .size           $__internal_35_$__cuda_sm20_div_u64,(.L_x_6411 - $__internal_35_$__cuda_sm20_div_u64)
$__internal_35_$__cuda_sm20_div_u64:
        /* <DEDUP_REMOVED lines=65> */
[----:B------:R-:W-:Y:S06]  /*5640*/  RET.REL.NODEC R4 `(_ZN2at4cuda17kernelHistogram1DIaalLi1ELi2ELin1ELNS0_23CUDAHistogramMemoryTypeE0EZNS0_21CUDA_tensor_histogramIaaLb0EEEbNS_6TensorES4_S4_lNS_14AccumulateTypeIT0_Lb1EE4typeES8_NS0_13TensorArgTypeES9_S9_EUllE_EEvNS0_6detail10TensorInfoIT_T1_EESF_NSC_IKS6_SE_EElS8_S8_SE_T6_) ;  /* 0xffffffa8046c7950 */ /* 0x000fec0003c3ffff */
.L_x_1502:
        /* <DEDUP_REMOVED lines=11> */
.L_x_6411:


//--------------------- .text._ZN2at4cuda17kernelHistogram1DIhhlLi1ELi2ELin1ELNS0_23CUDAHistogramMemoryTypeE1EZNS0_21CUDA_tensor_histogramIhhLb0EEEbNS_6TensorES4_S4_lNS_14AccumulateTypeIT0_Lb1EE4typeES8_NS0_13TensorArgTypeES9_S9_EUllE0_EEvNS0_6detail10TensorInfoIT_T1_EESF_NSC_IKS6_SE_EElS8_S8_SE_T6_ --------------------------
	.section	.text._ZN2at4cuda17kernelHistogram1DIhhlLi1ELi2ELin1ELNS0_23CUDAHistogramMemoryTypeE1EZNS0_21CUDA_tensor_histogramIhhLb0EEEbNS_6TensorES4_S4_lNS_14AccumulateTypeIT0_Lb1EE4typeES8_NS0_13TensorArgTypeES9_S9_EUllE0_EEvNS0_6detail10TensorInfoIT_T1_EESF_NSC_IKS6_SE_EElS8_S8_SE_T6_,"ax",@progbits
	.align	128
        .global         _ZN2at4cuda17kernelHistogram1DIhhlLi1ELi2ELin1ELNS0_23CUDAHistogramMemoryTypeE1EZNS0_21CUDA_tensor_histogramIhhLb0EEEbNS_6TensorES4_S4_lNS_14AccumulateTypeIT0_Lb1EE4typeES8_NS0_13TensorArgTypeES9_S9_EUllE0_EEvNS0_6detail10TensorInfoIT_T1_EESF_NSC_IKS6_SE_EElS8_S8_SE_T6_
        .type           _ZN2at4cuda17kernelHistogram1DIhhlLi1ELi2ELin1ELNS0_23CUDAHistogramMemoryTypeE1EZNS0_21CUDA_tensor_histogramIhhLb0EEEbNS_6TensorES4_S4_lNS_14AccumulateTypeIT0_Lb1EE4typeES8_NS0_13TensorArgTypeES9_S9_EUllE0_EEvNS0_6detail10TensorInfoIT_T1_EESF_NSC_IKS6_SE_EElS8_S8_SE_T6_,@function
        .size           _ZN2at4cuda17kernelHistogram1DIhhlLi1ELi2ELin1ELNS0_23CUDAHistogramMemoryTypeE1EZNS0_21CUDA_tensor_histogramIhhLb0EEEbNS_6TensorES4_S4_lNS_14AccumulateTypeIT0_Lb1EE4typeES8_NS0_13TensorArgTypeES9_S9_EUllE0_EEvNS0_6detail10TensorInfoIT_T1_EESF_NSC_IKS6_SE_EElS8_S8_SE_T6_,(.L_x_6412 - _ZN2at4cuda17kernelHistogram1DIhhlLi1ELi2ELin1ELNS0_23CUDAHistogramMemoryTypeE1EZNS0_21CUDA_tensor_histogramIhhLb0EEEbNS_6TensorES4_S4_lNS_14AccumulateTypeIT0_Lb1EE4typeES8_NS0_13TensorArgTypeES9_S9_EUllE0_EEvNS0_6detail10TensorInfoIT_T1_EESF_NSC_IKS6_SE_EElS8_S8_SE_T6_)
        .other          _ZN2at4cuda17kernelHistogram1DIhhlLi1ELi2ELin1ELNS0_23CUDAHistogramMemoryTypeE1EZNS0_21CUDA_tensor_histogramIhhLb0EEEbNS_6TensorES4_S4_lNS_14AccumulateTypeIT0_Lb1EE4typeES8_NS0_13TensorArgTypeES9_S9_EUllE0_EEvNS0_6detail10TensorInfoIT_T1_EESF_NSC_IKS6_SE_EElS8_S8_SE_T6_,@"STO_CUDA_ENTRY STV_DEFAULT"
_ZN2at4cuda17kernelHistogram1DIhhlLi1ELi2ELin1ELNS0_23CUDAHistogramMemoryTypeE1EZNS0_21CUDA_tensor_histogramIhhLb0EEEbNS_6TensorES4_S4_lNS_14AccumulateTypeIT0_Lb1EE4typeES8_NS0_13TensorArgTypeES9_S9_EUllE0_EEvNS0_6detail10TensorInfoIT_T1_EESF_NSC_IKS6_SE_EElS8_S8_SE_T6_:
.text._ZN2at4cuda17kernelHistogram1DIhhlLi1ELi2ELin1ELNS0_23CUDAHistogramMemoryTypeE1EZNS0_21CUDA_tensor_histogramIhhLb0EEEbNS_6TensorES4_S4_lNS_14AccumulateTypeIT0_Lb1EE4typeES8_NS0_13TensorArgTypeES9_S9_EUllE0_EEvNS0_6detail10TensorInfoIT_T1_EESF_NSC_IKS6_SE_EElS8_S8_SE_T6_:
        /* <DEDUP_REMOVED lines=20> */
.L_x_1510:
[----:B0-----:R-:W0:Y:S01]  /*0140*/  LDC.64 R4, c[0x0][0x6c0] ;  /* 0x0001b000ff047b82 */ /* 0x001e220000000a00 */
[----:B------:R-:W1:Y:S01]  /*0150*/  LDCU.64 UR4, c[0x0][0x790] ;  /* 0x0000f200ff0477ac */ /* 0x000e620008000a00 */
[----:B------:R-:W2:Y:S01]  /*0160*/  LDCU.128 UR12, c[0x0][0x870] ;  /* 0x00010e00ff0c77ac */ /* 0x000ea20008000c00 */
[----:B-1----:R-:W-:-:S04]  /*0170*/  IMAD R7, R2, UR4, RZ ;  /* 0x0000000402077c24 */ /* 0x002fc8000f8e02ff */
[C---:B------:R-:W-:Y:S02]  /*0180*/  IMAD R7, R0.reuse, UR5, R7 ;  /* 0x0000000500077c24 */ /* 0x040fe4000f8e0207 */
[----:B0-----:R-:W-:-:S04]  /*0190*/  IMAD.WIDE.U32 R4, R0, UR4, R4 ;  /* 0x0000000400047c25 */ /* 0x001fc8000f8e0004 */
[----:B------:R-:W-:Y:S02]  /*01a0*/  IMAD.IADD R5, R5, 0x1, R7 ;  /* 0x0000000105057824 */ /* 0x000fe400078e0207 */
[----:B------:R-:W0:Y:S04]  /*01b0*/  LDC.64 R6, c[0x0][0x868] ;  /* 0x00021a00ff067b82 */ /* 0x000e280000000a00 */
[----:B------:R-:W3:Y:S01]  /*01c0*/  LDG.E.U8 R5, desc[UR10][R4.64] ;  /* 0x0000000a04057981 */ /* 0x000ee2000c1e1100 */
[----:B------:R-:W-:Y:S01]  /*01d0*/  IADD3 R0, P2, PT, R3, R0, RZ ;  /* 0x0000000003007210 */ /* 0x000fe20007f5e0ff */
[----:B------:R-:W-:Y:S03]  /*01e0*/  BSSY B0, `(.L_x_1504) ;  /* 0x000004e000007945 */ /* 0x000fe60003800000 */
[----:B------:R-:W-:-:S02]  /*01f0*/  IADD3.X R2, PT, PT, RZ, R2, RZ, P2, !PT ;  /* 0x00000002ff027210 */ /* 0x000fc400017fe4ff */
[----:B--2---:R-:W-:-:S04]  /*0200*/  ISETP.GE.U32.AND P0, PT, R0, UR14, PT ;  /* 0x0000000e00007c0c */ /* 0x004fc8000bf06070 */
[----:B------:R-:W-:Y:S02]  /*0210*/  ISETP.GE.AND.EX P0, PT, R2, UR15, PT, P0 ;  /* 0x0000000f02007c0c */ /* 0x000fe4000bf06300 */
[C---:B---3--:R-:W-:Y:S02]  /*0220*/  ISETP.GT.U32.AND P1, PT, R5.reuse, UR12, PT ;  /* 0x0000000c05007c0c */ /* 0x048fe4000bf24070 */
[----:B0-----:R-:W-:Y:S02]  /*0230*/  ISETP.LT.U32.AND P2, PT, R5, R6, PT ;  /* 0x000000060500720c */ /* 0x001fe40003f41070 */
[----:B------:R-:W-:-:S04]  /*0240*/  ISETP.GT.AND.EX P1, PT, RZ, UR13, PT, P1 ;  /* 0x0000000dff007c0c */ /* 0x000fc8000bf24310 */
[----:B------:R-:W-:-:S13]  /*0250*/  ISETP.LT.OR.EX P1, PT, RZ, R7, P1, P2 ;  /* 0x00000007ff00720c */ /* 0x000fda0000f21720 */
[----:B------:R-:W-:Y:S05]  /*0260*/  @P1 BRA `(.L_x_1505) ;  /* 0x0000000400141947 */ /* 0x000fea0003800000 */
[----:B------:R-:W0:Y:S01]  /*0270*/  LDCU.64 UR4, c[0x0][0x860] ;  /* 0x00010c00ff0477ac */ /* 0x000e220008000a00 */
[----:B------:R-:W-:Y:S01]  /*0280*/  IADD3 R4, P1, PT, R5, -R6, RZ ;  /* 0x8000000605047210 */ /* 0x000fe20007f3e0ff */
[----:B------:R-:W-:Y:S04]  /*0290*/  BSSY.RECONVERGENT B1, `(.L_x_1506) ;  /* 0x0000021000017945 */ /* 0x000fe80003800200 */
[----:B------:R-:W-:-:S04]  /*02a0*/  IMAD.X R5, RZ, RZ, ~R7, P1 ;  /* 0x000000ffff057224 */ /* 0x000fc800008e0e07 */
        /* <DEDUP_REMOVED lines=26> */
.L_x_1507:
[----:B------:R-:W-:Y:S01]  /*0450*/  IMAD.U32 R11, RZ, RZ, UR6 ;  /* 0x00000006ff0b7e24 */ /* 0x000fe2000f8e00ff */
[----:B------:R-:W-:Y:S01]  /*0460*/  MOV R8, 0x490 ;  /* 0x0000049000087802 */ /* 0x000fe20000000f00 */
[----:B------:R-:W-:-:S07]  /*0470*/  IMAD.U32 R10, RZ, RZ, UR7 ;  /* 0x00000007ff0a7e24 */ /* 0x000fce000f8e00ff */
[----:B------:R-:W-:Y:S05]  /*0480*/  CALL.REL.NOINC `($__internal_36_$__cuda_sm20_div_s64) ;  /* 0x0000003c00bc7944 */ /* 0x000fea0003c00000 */
[----:B------:R-:W-:-:S07]  /*0490*/  MOV R5, R18 ;  /* 0x0000001200057202 */ /* 0x000fce0000000f00 */
.L_x_1508:
[----:B------:R-:W-:Y:S05]  /*04a0*/  BSYNC.RECONVERGENT B1 ;  /* 0x0000000000017941 */ /* 0x000fea0003800200 */
.L_x_1506:
        /* <DEDUP_REMOVED lines=23> */
.L_x_1509:
        /* <DEDUP_REMOVED lines=10> */
.L_x_1505:
[----:B------:R-:W-:Y:S05]  /*06c0*/  BSYNC B0 ;  /* 0x0000000000007941 */ /* 0x000fea0003800000 */
.L_x_1504:
[----:B------:R-:W-:Y:S05]  /*06d0*/  @!P0 BRA `(.L_x_1510) ;  /* 0xfffffff800988947 */ /* 0x000fea000383ffff */
[----:B------:R-:W-:Y:S05]  /*06e0*/  EXIT ;  /* 0x000000000000794d */ /* 0x000fea0003800000 */
.L_x_1503:
[----:B------:R-:W-:Y:S02]  /*06f0*/  UIADD3 UR5, UPT, UPT, UR4, -0x1, URZ ;  /* 0xffffffff04057890 */ /* 0x000fe4000fffe0ff */
[----:B------:R-:W-:Y:S02]  /*0700*/  UIADD3 UR8, UPT, UPT, UR4, -0x4, URZ ;  /* 0xfffffffc04087890 */ /* 0x000fe4000fffe0ff */
[----:B------:R-:W-:Y:S02]  /*0710*/  UIADD3 UR4, UPT, UPT, UR4, -0x2, URZ ;  /* 0xfffffffe04047890 */ /* 0x000fe4000fffe0ff */
[----:B------:R-:W-:-:S05]  /*0720*/  IMAD.U32 R4, RZ, RZ, UR5 ;  /* 0x00000005ff047e24 */ /* 0x000fca000f8e00ff */
[----:B------:R-:W-:-:S05]  /*0730*/  LOP3.LUT R5, R4, 0xfffffff8, RZ, 0xc0, !PT ;  /* 0xfffffff804057812 */ /* 0x000fca00078ec0ff */
[----:B------:R-:W-:-:S07]  /*0740*/  IMAD.MOV R5, RZ, RZ, -R5 ;  /* 0x000000ffff057224 */ /* 0x000fce00078e0a05 */
.L_x_1569:
        /* <DEDUP_REMOVED lines=16> */
.L_x_1537:
        /* <DEDUP_REMOVED lines=33> */
.L_x_1514:
[----:B------:R-:W-:Y:S01]  /*0a60*/  IMAD.MOV.U32 R26, RZ, RZ, R16 ;  /* 0x000000ffff1a7224 */ /* 0x000fe200078e0010 */
[----:B------:R-:W-:Y:S01]  /*0a70*/  MOV R20, R13 ;  /* 0x0000000d00147202 */ /* 0x000fe20000000f00 */
[----:B------:R-:W-:Y:S01]  /*0a80*/  IMAD.MOV.U32 R11, RZ, RZ, R24 ;  /* 0x000000ffff0b7224 */ /* 0x000fe200078e0018 */
[----:B------:R-:W-:Y:S01]  /*0a90*/  MOV R8, 0xac0 ;  /* 0x00000ac000087802 */ /* 0x000fe20000000f00 */
[----:B------:R-:W-:-:S07]  /*0aa0*/  IMAD.MOV.U32 R10, RZ, RZ, R25 ;  /* 0x000000ffff0a7224 */ /* 0x000fce00078e0019 */
[----:B------:R-:W-:Y:S05]  /*0ab0*/  CALL.REL.NOINC `($__internal_36_$__cuda_sm20_div_s64) ;  /* 0x0000003800307944 */ /* 0x000fea0003c00000 */
        /* <DEDUP_REMOVED lines=10> */
.L_x_1515:
[----:B------:R-:W-:Y:S05]  /*0b60*/  BSYNC.RECONVERGENT B1 ;  /* 0x0000000000017941 */ /* 0x000fea0003800200 */
.L_x_1513:
        /* <DEDUP_REMOVED lines=38> */
.L_x_1517:
[----:B------:R-:W-:Y:S01]  /*0dd0*/  MOV R26, R28 ;  /* 0x0000001c001a7202 */ /* 0x000fe20000000f00 */
[----:B------:R-:W-:Y:S01]  /*0de0*/  IMAD.MOV.U32 R20, RZ, RZ, R29 ;  /* 0x000000ffff147224 */ /* 0x000fe200078e001d */
[----:B------:R-:W-:Y:S01]  /*0df0*/  MOV R11, R16 ;  /* 0x00000010000b7202 */ /* 0x000fe20000000f00 */
[----:B------:R-:W-:Y:S01]  /*0e00*/  IMAD.MOV.U32 R10, RZ, RZ, R17 ;  /* 0x000000ffff0a7224 */ /* 0x000fe200078e0011 */
[----:B------:R-:W-:-:S07]  /*0e10*/  MOV R8, 0xe30 ;  /* 0x00000e3000087802 */ /* 0x000fce0000000f00 */
[----:B------:R-:W-:Y:S05]  /*0e20*/  CALL.REL.NOINC `($__internal_36_$__cuda_sm20_div_s64) ;  /* 0x0000003400547944 */ /* 0x000fea0003c00000 */
        /* <DEDUP_REMOVED lines=11> */
.L_x_1518:
[----:B------:R-:W-:Y:S05]  /*0ee0*/  BSYNC.RECONVERGENT B1 ;  /* 0x0000000000017941 */ /* 0x000fea0003800200 */
.L_x_1516:
        /* <DEDUP_REMOVED lines=38> */
.L_x_1520:
[----:B------:R-:W-:Y:S01]  /*1150*/  IMAD.MOV.U32 R26, RZ, RZ, R16 ;  /* 0x000000ffff1a7224 */ /* 0x000fe200078e0010 */
[----:B------:R-:W-:Y:S01]  /*1160*/  MOV R20, R17 ;  /* 0x0000001100147202 */ /* 0x000fe20000000f00 */
[----:B------:R-:W-:Y:S01]  /*1170*/  IMAD.MOV.U32 R11, RZ, RZ, R14 ;  /* 0x000000ffff0b7224 */ /* 0x000fe200078e000e */
[----:B------:R-:W-:Y:S02]  /*1180*/  MOV R10, R15 ;  /* 0x0000000f000a7202 */ /* 0x000fe40000000f00 */
[----:B------:R-:W-:-:S07]  /*1190*/  MOV R8, 0x11b0 ;  /* 0x000011b000087802 */ /* 0x000fce0000000f00 */
[----:B------:R-:W-:Y:S05]  /*11a0*/  CALL.REL.NOINC `($__internal_36_$__cuda_sm20_div_s64) ;  /* 0x0000003000747944 */ /* 0x000fea0003c00000 */
        /* <DEDUP_REMOVED lines=11> */
.L_x_1521:
[----:B------:R-:W-:Y:S05]  /*1260*/  BSYNC.RECONVERGENT B1 ;  /* 0x0000000000017941 */ /* 0x000fea0003800200 */
.L_x_1519:
        /* <DEDUP_REMOVED lines=37> */
.L_x_1523:
        /* <DEDUP_REMOVED lines=17> */
.L_x_1524:
[----:B------:R-:W-:Y:S05]  /*15d0*/  BSYNC.RECONVERGENT B1 ;  /* 0x0000000000017941 */ /* 0x000fea0003800200 */
.L_x_1522:
        /* <DEDUP_REMOVED lines=38> */
.L_x_1526:
        /* <DEDUP_REMOVED lines=17> */
.L_x_1527:
[----:B------:R-:W-:Y:S05]  /*1950*/  BSYNC.RECONVERGENT B1 ;  /* 0x0000000000017941 */ /* 0x000fea0003800200 */
.L_x_1525:
        /* <DEDUP_REMOVED lines=38> */
.L_x_1529:
        /* <DEDUP_REMOVED lines=17> */
.L_x_1530:
[----:B------:R-:W-:Y:S05]  /*1cd0*/  BSYNC.RECONVERGENT B1 ;  /* 0x0000000000017941 */ /* 0x000fea0003800200 */
.L_x_1528:
        /* <DEDUP_REMOVED lines=38> */
.L_x_1532:
        /* <DEDUP_REMOVED lines=16> */
.L_x_1533:
[----:B------:R-:W-:Y:S05]  /*2040*/  BSYNC.RECONVERGENT B1 ;  /* 0x0000000000017941 */ /* 0x000fea0003800200 */
.L_x_1531:
        /* <DEDUP_REMOVED lines=38> */
.L_x_1535:
        /* <DEDUP_REMOVED lines=16> */
.L_x_1536:
[----:B------:R-:W-:Y:S05]  /*23b0*/  BSYNC.RECONVERGENT B1 ;  /* 0x0000000000017941 */ /* 0x000fea0003800200 */
.L_x_1534:
        /* <DEDUP_REMOVED lines=10> */
.L_x_1512:
[----:B------:R-:W-:-:S07]  /*2460*/  IADD3 R12, PT, PT, R7, 0x4, RZ ;  /* 0x00000004070c7810 */ /* 0x000fce0007ffe0ff */
.L_x_1511:
        /* <DEDUP_REMOVED lines=40> */
.L_x_1542:
[----:B------:R-:W-:Y:S01]  /*26f0*/  MOV R26, R16 ;  /* 0x00000010001a7202 */ /* 0x000fe20000000f00 */
[----:B------:R-:W-:Y:S01]  /*2700*/  IMAD.MOV.U32 R20, RZ, RZ, R13 ;  /* 0x000000ffff147224 */ /* 0x000fe200078e000d */
[----:B------:R-:W-:Y:S01]  /*2710*/  MOV R11, R6 ;  /* 0x00000006000b7202 */ /* 0x000fe20000000f00 */
[----:B------:R-:W-:Y:S01]  /*2720*/  IMAD.MOV.U32 R10, RZ, RZ, R7 ;  /* 0x000000ffff0a7224 */ /* 0x000fe200078e0007 */
[----:B------:R-:W-:-:S07]  /*2730*/  MOV R8, 0x2750 ;  /* 0x0000275000087802 */ /* 0x000fce0000000f00 */
[----:B------:R-:W-:Y:S05]  /*2740*/  CALL.REL.NOINC `($__internal_36_$__cuda_sm20_div_s64) ;  /* 0x0000001c000c7944 */ /* 0x000fea0003c00000 */
        /* <DEDUP_REMOVED lines=10> */
.L_x_1543:
[----:B------:R-:W-:Y:S05]  /*27f0*/  BSYNC.RECONVERGENT B1 ;  /* 0x0000000000017941 */ /* 0x000fea0003800200 */
.L_x_1541:
        /* <DEDUP_REMOVED lines=38> */
.L_x_1545:
        /* <DEDUP_REMOVED lines=17> */
.L_x_1546:
[----:B------:R-:W-:Y:S05]  /*2b70*/  BSYNC.RECONVERGENT B1 ;  /* 0x0000000000017941 */ /* 0x000fea0003800200 */
.L_x_1544:
        /* <DEDUP_REMOVED lines=38> */
.L_x_1548:
        /* <DEDUP_REMOVED lines=17> */
.L_x_1549:
[----:B------:R-:W-:Y:S05]  /*2ef0*/  BSYNC.RECONVERGENT B1 ;  /* 0x0000000000017941 */ /* 0x000fea0003800200 */
.L_x_1547:
        /* <DEDUP_REMOVED lines=38> */
.L_x_1551:
        /* <DEDUP_REMOVED lines=16> */
.L_x_1552:
[----:B------:R-:W-:Y:S05]  /*3260*/  BSYNC.RECONVERGENT B1 ;  /* 0x0000000000017941 */ /* 0x000fea0003800200 */
.L_x_1550:
[----:B------:R-:W0:Y:S01]  /*3270*/  LDC.64 R6, c[0x0][R6+0x450] ;  /* 0x0001140006067b82 */ /* 0x000e220000000a00 */
[----:B------:R-:W-:Y:S01]  /*3280*/  MOV R14, R24 ;  /* 0x00000018000e7202 */ /* 0x000fe20000000f00 */
[----:B------:R-:W-:Y:S02]  /*3290*/  IMAD.MOV.U32 R15, RZ, RZ, R4 ;  /* 0x000000ffff0f7224 */ /* 0x000fe400078e0004 */
[-C--:B0-----:R-:W-:Y:S02]  /*32a0*/  IMAD R7, R7, R8.reuse, RZ ;  /* 0x0000000807077224 */ /* 0x081fe400078e02ff */
[----:B------:R-:W-:-:S04]  /*32b0*/  IMAD.WIDE.U32 R14, R6, R8, R14 ;  /* 0x00000008060e7225 */ /* 0x000fc800078e000e */
[----:B------:R-:W-:-:S05]  /*32c0*/  IMAD R7, R6, R11, R7 ;  /* 0x0000000b06077224 */ /* 0x000fca00078e0207 */
[----:B------:R-:W-:-:S07]  /*32d0*/  IADD3 R9, PT, PT, R15, R7, RZ ;  /* 0x000000070f097210 */ /* 0x000fce0007ffe0ff */
.L_x_1540:
        /* <DEDUP_REMOVED lines=39> */
.L_x_1555:
[----:B------:R-:W-:Y:S01]  /*3550*/  MOV R26, R16 ;  /* 0x00000010001a7202 */ /* 0x000fe20000000f00 */
[----:B------:R-:W-:Y:S01]  /*3560*/  IMAD.MOV.U32 R20, RZ, RZ, R13 ;  /* 0x000000ffff147224 */ /* 0x000fe200078e000d */
[----:B------:R-:W-:Y:S01]  /*3570*/  MOV R11, R24 ;  /* 0x00000018000b7202 */ /* 0x000fe20000000f00 */
[----:B------:R-:W-:Y:S01]  /*3580*/  IMAD.MOV.U32 R10, RZ, RZ, R25 ;  /* 0x000000ffff0a7224 */ /* 0x000fe200078e0019 */
[----:B------:R-:W-:-:S07]  /*3590*/  MOV R8, 0x35b0 ;  /* 0x000035b000087802 */ /* 0x000fce0000000f00 */
[----:B------:R-:W-:Y:S05]  /*35a0*/  CALL.REL.NOINC `($__internal_36_$__cuda_sm20_div_s64) ;  /* 0x0000000c00747944 */ /* 0x000fea0003c00000 */
        /* <DEDUP_REMOVED lines=10> */
.L_x_1556:
[----:B------:R-:W-:Y:S05]  /*3650*/  BSYNC.RECONVERGENT B1 ;  /* 0x0000000000017941 */ /* 0x000fea0003800200 */
.L_x_1554:
        /* <DEDUP_REMOVED lines=38> */
.L_x_1558:
        /* <DEDUP_REMOVED lines=17> */
.L_x_1559:
[----:B------:R-:W-:Y:S05]  /*39d0*/  BSYNC.RECONVERGENT B1 ;  /* 0x0000000000017941 */ /* 0x000fea0003800200 */
.L_x_1557:
[----:B------:R0:W1:Y:S02]  /*39e0*/  LDC.64 R8, c[0x0][R6+0x450] ;  /* 0x0001140006087b82 */ /* 0x0000640000000a00 */
[----:B0-----:R-:W-:Y:S02]  /*39f0*/  IMAD.MOV.U32 R6, RZ, RZ, R14 ;  /* 0x000000ffff067224 */ /* 0x001fe400078e000e */
[-C--:B-1----:R-:W-:Y:S02]  /*3a00*/  IMAD R9, R9, R17.reuse, RZ ;  /* 0x0000001109097224 */ /* 0x082fe400078e02ff */
[----:B------:R-:W-:-:S04]  /*3a10*/  IMAD.WIDE.U32 R14, R8, R17, R6 ;  /* 0x00000011080e7225 */ /* 0x000fc800078e0006 */
[----:B------:R-:W-:-:S05]  /*3a20*/  IMAD R9, R8, R11, R9 ;  /* 0x0000000b08097224 */ /* 0x000fca00078e0209 */
[----:B------:R-:W-:-:S07]  /*3a30*/  IADD3 R9, PT, PT, R15, R9, RZ ;  /* 0x000000090f097210 */ /* 0x000fce0007ffe0ff */
.L_x_1553:
        /* <DEDUP_REMOVED lines=36> */
.L_x_1561:
[----:B------:R-:W-:Y:S01]  /*3c80*/  IMAD.MOV.U32 R26, RZ, RZ, R16 ;  /* 0x000000ffff1a7224 */ /* 0x000fe200078e0010 */
[----:B------:R-:W-:Y:S01]  /*3c90*/  MOV R20, R13 ;  /* 0x0000000d00147202 */ /* 0x000fe20000000f00 */
[----:B------:R-:W-:Y:S01]  /*3ca0*/  IMAD.MOV.U32 R11, RZ, RZ, R24 ;  /* 0x000000ffff0b7224 */ /* 0x000fe200078e0018 */
[----:B------:R-:W-:Y:S02]  /*3cb0*/  MOV R10, R25 ;  /* 0x00000019000a7202 */ /* 0x000fe40000000f00 */
[----:B------:R-:W-:-:S07]  /*3cc0*/  MOV R8, 0x3ce0 ;  /* 0x00003ce000087802 */ /* 0x000fce0000000f00 */
[----:B------:R-:W-:Y:S05]  /*3cd0*/  CALL.REL.NOINC `($__internal_36_$__cuda_sm20_div_s64) ;  /* 0x0000000400a87944 */ /* 0x000fea0003c00000 */
        /* <DEDUP_REMOVED lines=9> */
.L_x_1562:
[----:B------:R-:W-:Y:S05]  /*3d70*/  BSYNC.RECONVERGENT B1 ;  /* 0x0000000000017941 */ /* 0x000fea0003800200 */
.L_x_1560:
[----:B------:R-:W0:Y:S01]  /*3d80*/  LDC.64 R6, c[0x0][R6+0x450] ;  /* 0x0001140006067b82 */ /* 0x000e220000000a00 */
[----:B------:R-:W-:Y:S01]  /*3d90*/  MOV R15, R9 ;  /* 0x00000009000f7202 */ /* 0x000fe20000000f00 */
[-C--:B0-----:R-:W-:Y:S02]  /*3da0*/  IMAD R7, R7, R10.reuse, RZ ;  /* 0x0000000a07077224 */ /* 0x081fe400078e02ff */
[----:B------:R-:W-:-:S04]  /*3db0*/  IMAD.WIDE.U32 R14, R6, R10, R14 ;  /* 0x0000000a060e7225 */ /* 0x000fc800078e000e */
[----:B------:R-:W-:-:S04]  /*3dc0*/  IMAD R7, R6, R17, R7 ;  /* 0x0000001106077224 */ /* 0x000fc800078e0207 */
[----:B------:R-:W-:-:S07]  /*3dd0*/  IMAD.IADD R9, R15, 0x1, R7 ;  /* 0x000000010f097824 */ /* 0x000fce00078e0207 */
.L_x_1539:
[----:B------:R-:W-:Y:S05]  /*3de0*/  BSYNC.RECONVERGENT B0 ;  /* 0x0000000000007941 */ /* 0x000fea0003800200 */
.L_x_1538:
[----:B------:R-:W0:Y:S01]  /*3df0*/  LDCU.64 UR14, c[0x0][0x790] ;  /* 0x0000f200ff0e77ac */ /* 0x000e220008000a00 */
[----:B------:R-:W-:Y:S01]  /*3e00*/  MOV R15, R9 ;  /* 0x00000009000f7202 */ /* 0x000fe20000000f00 */
[----:B------:R-:W1:Y:S02]  /*3e10*/  LDCU.64 UR12, c[0x0][0x6c0] ;  /* 0x0000d800ff0c77ac */ /* 0x000e640008000a00 */
[----:B0-----:R-:W-:-:S04]  /*3e20*/  IMAD.WIDE.U32 R6, R16, UR14, R14 ;  /* 0x0000000e10067c25 */ /* 0x001fc8000f8e000e */
[----:B------:R-:W-:Y:S01]  /*3e30*/  IMAD R9, R13, UR14, RZ ;  /* 0x0000000e0d097c24 */ /* 0x000fe2000f8e02ff */
[----:B-1----:R-:W-:-:S03]  /*3e40*/  IADD3 R6, P1, PT, R6, UR12, RZ ;  /* 0x0000000c06067c10 */ /* 0x002fc6000ff3e0ff */
[----:B------:R-:W-:-:S05]  /*3e50*/  IMAD R9, R16, UR15, R9 ;  /* 0x0000000f10097c24 */ /* 0x000fca000f8e0209 */
[----:B------:R-:W-:Y:S01]  /*3e60*/  IADD3.X R7, PT, PT, R7, UR13, R9, P1, !PT ;  /* 0x0000000d07077c10 */ /* 0x000fe20008ffe409 */
[----:B------:R-:W0:Y:S01]  /*3e70*/  LDCU.64 UR12, c[0x0][0x870] ;  /* 0x00010e00ff0c77ac */ /* 0x000e220008000a00 */
[----:B------:R-:W1:Y:S04]  /*3e80*/  LDC.64 R8, c[0x0][0x868] ;  /* 0x00021a00ff087b82 */ /* 0x000e680000000a00 */
[----:B------:R-:W0:Y:S01]  /*3e90*/  LDG.E.U8 R7, desc[UR10][R6.64] ;  /* 0x0000000a06077981 */ /* 0x000e22000c1e1100 */
[----:B------:R-:W-:Y:S01]  /*3ea0*/  BSSY B0, `(.L_x_1563) ;  /* 0x000004b000007945 */ /* 0x000fe20003800000 */
[C---:B0-----:R-:W-:Y:S02]  /*3eb0*/  ISETP.GT.U32.AND P1, PT, R7.reuse, UR12, PT ;  /* 0x0000000c07007c0c */ /* 0x041fe4000bf24070 */
[----:B-1----:R-:W-:-:S02]  /*3ec0*/  ISETP.GE.U32.AND P2, PT, R7, R8, PT ;  /* 0x000000080700720c */ /* 0x002fc40003f46070 */
[----:B------:R-:W-:-:S04]  /*3ed0*/  ISETP.GT.AND.EX P1, PT, RZ, UR13, PT, P1 ;  /* 0x0000000dff007c0c */ /* 0x000fc8000bf24310 */
[----:B------:R-:W-:-:S13]  /*3ee0*/  ISETP.GE.AND.EX P1, PT, RZ, R9, !P1, P2 ;  /* 0x00000009ff00720c */ /* 0x000fda0004f26320 */
[----:B------:R-:W-:Y:S05]  /*3ef0*/  @!P1 BRA `(.L_x_1564) ;  /* 0x0000000400149947 */ /* 0x000fea0003800000 */
[----:B------:R-:W0:Y:S01]  /*3f00*/  LDCU.64 UR12, c[0x0][0x860] ;  /* 0x00010c00ff0c77ac */ /* 0x000e220008000a00 */
[----:B------:R-:W-:Y:S01]  /*3f10*/  IADD3 R6, P1, PT, R7, -R8, RZ ;  /* 0x8000000807067210 */ /* 0x000fe20007f3e0ff */
[----:B------:R-:W-:Y:S04]  /*3f20*/  BSSY.RECONVERGENT B1, `(.L_x_1565) ;  /* 0x0000021000017945 */ /* 0x000fe80003800200 */
[----:B------:R-:W-:-:S04]  /*3f30*/  IMAD.X R7, RZ, RZ, ~R9, P1 ;  /* 0x000000ffff077224 */ /* 0x000fc800008e0e09 */
        /* <DEDUP_REMOVED lines=26> */
.L_x_1566:
[----:B------:R-:W-:Y:S01]  /*40e0*/  MOV R11, UR6 ;  /* 0x00000006000b7c02 */ /* 0x000fe20008000f00 */
[----:B------:R-:W-:Y:S01]  /*40f0*/  IMAD.U32 R10, RZ, RZ, UR7 ;  /* 0x00000007ff0a7e24 */ /* 0x000fe2000f8e00ff */
[----:B------:R-:W-:-:S07]  /*4100*/  MOV R8, 0x4120 ;  /* 0x0000412000087802 */ /* 0x000fce0000000f00 */
[----:B------:R-:W-:Y:S05]  /*4110*/  CALL.REL.NOINC `($__internal_36_$__cuda_sm20_div_s64) ;  /* 0x0000000000987944 */ /* 0x000fea0003c00000 */
[----:B------:R-:W-:-:S07]  /*4120*/  MOV R6, R18 ;  /* 0x0000001200067202 */ /* 0x000fce0000000f00 */
.L_x_1567:
[----:B------:R-:W-:Y:S05]  /*4130*/  BSYNC.RECONVERGENT B1 ;  /* 0x0000000000017941 */ /* 0x000fea0003800200 */
.L_x_1565:
        /* <DEDUP_REMOVED lines=23> */
.L_x_1568:
        /* <DEDUP_REMOVED lines=10> */
.L_x_1564:
[----:B------:R-:W-:Y:S05]  /*4350*/  BSYNC B0 ;  /* 0x0000000000007941 */ /* 0x000fea0003800000 */
.L_x_1563:
[----:B------:R-:W-:Y:S05]  /*4360*/  @!P0 BRA `(.L_x_1569) ;  /* 0xffffffc000f88947 */ /* 0x000fea000383ffff */
[----:B------:R-:W-:Y:S05]  /*4370*/  EXIT ;  /* 0x000000000000794d */ /* 0x000fea0003800000 */
        .weak           $__internal_36_$__cuda_sm20_div_s64
        .type           $__internal_36_$__cuda_sm20_div_s64,@function
        .size           $__internal_36_$__cuda_sm20_div_s64,(.L_x_6412 - $__internal_36_$__cuda_sm20_div_s64)
$__internal_36_$__cuda_sm20_div_s64:
        /* <DEDUP_REMOVED lines=83> */
[----:B------:R-:W-:Y:S05]  /*48b0*/  RET.REL.NODEC R10 `(_ZN2at4cuda17kernelHistogram1DIhhlLi1ELi2ELin1ELNS0_23CUDAHistogramMemoryTypeE1EZNS0_21CUDA_tensor_histogramIhhLb0EEEbNS_6TensorES4_S4_lNS_14AccumulateTypeIT0_Lb1EE4typeES8_NS0_13TensorArgTypeES9_S9_EUllE0_EEvNS0_6detail10TensorInfoIT_T1_EESF_NSC_IKS6_SE_EElS8_S8_SE_T6_) ;  /* 0xffffffb40ad07950 */ /* 0x000fea0003c3ffff */
.L_x_1570:
        /* <DEDUP_REMOVED lines=12> */
.L_x_6412:


//--------------------- .text._ZN2at4cuda17kernelHistogram1DIhhlLi1ELi2ELin1ELNS0_23CUDAHistogramMemoryTypeE0EZNS0_21CUDA_tensor_histogramIhhLb0EEEbNS_6TensorES4_S4_lNS_14AccumulateTypeIT0_Lb1EE4typeES8_NS0_13TensorArgTypeES9_S9_EUllE0_EEvNS0_6detail10TensorInfoIT_T1_EESF_NSC_IKS6_SE_EElS8_S8_SE_T6_ --------------------------
	.section	.text._ZN2at4cuda17kernelHistogram1DIhhlLi1ELi2ELin1ELNS0_23CUDAHistogramMemoryTypeE0EZNS0_21CUDA_tensor_histogramIhhLb0EEEbNS_6TensorES4_S4_lNS_14AccumulateTypeIT0_Lb1EE4typeES8_NS0_13TensorArgTypeES9_S9_EUllE0_EEvNS0_6detail10TensorInfoIT_T1_EESF_NSC_IKS6_SE_EElS8_S8_SE_T6_,"ax",@progbits
	.align	128
        .global         _ZN2at4cuda17kernelHistogram1DIhhlLi1ELi2ELin1ELNS0_23CUDAHistogramMemoryTypeE0EZNS0_21CUDA_tensor_histogramIhhLb0EEEbNS_6TensorES4_S4_lNS_14AccumulateTypeIT0_Lb1EE4typeES8_NS0_13TensorArgTypeES9_S9_EUllE0_EEvNS0_6detail10TensorInfoIT_T1_EESF_NSC_IKS6_SE_EElS8_S8_SE_T6_
        .type           _ZN2at4cuda17kernelHistogram1DIhhlLi1ELi2ELin1ELNS0_23CUDAHistogramMemoryTypeE0EZNS0_21CUDA_tensor_histogramIhhLb0EEEbNS_6TensorES4_S4_lNS_14AccumulateTypeIT0_Lb1EE4typeES8_NS0_13TensorArgTypeES9_S9_EUllE0_EEvNS0_6detail10TensorInfoIT_T1_EESF_NSC_IKS6_SE_EElS8_S8_SE_T6_,@function
        .size           _ZN2at4cuda17kernelHistogram1DIhhlLi1ELi2ELin1ELNS0_23CUDAHistogramMemoryTypeE0EZNS0_21CUDA_tensor_histogramIhhLb0EEEbNS_6TensorES4_S4_lNS_14AccumulateTypeIT0_Lb1EE4typeES8_NS0_13TensorArgTypeES9_S9_EUllE0_EEvNS0_6detail10TensorInfoIT_T1_EESF_NSC_IKS6_SE_EElS8_S8_SE_T6_,(.L_x_6414 - _ZN2at4cuda17kernelHistogram1DIhhlLi1ELi2ELin1ELNS0_23CUDAHistogramMemoryTypeE0EZNS0_21CUDA_tensor_histogramIhhLb0EEEbNS_6TensorES4_S4_lNS_14AccumulateTypeIT0_Lb1EE4typeES8_NS0_13TensorArgTypeES9_S9_EUllE0_EEvNS0_6detail10TensorInfoIT_T1_EESF_NSC_IKS6_SE_EElS8_S8_SE_T6_)
        .other          _ZN2at4cuda17kernelHistogram1DIhhlLi1ELi2ELin1ELNS0_23CUDAHistogramMemoryTypeE0EZNS0_21CUDA_tensor_histogramIhhLb0EEEbNS_6TensorES4_S4_lNS_14AccumulateTypeIT0_Lb1EE4typeES8_NS0_13TensorArgTypeES9_S9_EUllE0_EEvNS0_6detail10TensorInfoIT_T1_EESF_NSC_IKS6_SE_EElS8_S8_SE_T6_,@"STO_CUDA_ENTRY STV_DEFAULT"
_ZN2at4cuda17kernelHistogram1DIhhlLi1ELi2ELin1ELNS0_23CUDAHistogramMemoryTypeE0EZNS0_21CUDA_tensor_histogramIhhLb0EEEbNS_6TensorES4_S4_lNS_14AccumulateTypeIT0_Lb1EE4typeES8_NS0_13TensorArgTypeES9_S9_EUllE0_EEvNS0_6detail10TensorInfoIT_T1_EESF_NSC_IKS6_SE_EElS8_S8_SE_T6_:
.text._ZN2at4cuda17kernelHistogram1DIhhlLi1ELi2ELin1ELNS0_23CUDAHistogramMemoryTypeE0EZNS0_21CUDA_tensor_histogramIhhLb0EEEbNS_6TensorES4_S4_lNS_14AccumulateTypeIT0_Lb1EE4typeES8_NS0_13TensorArgTypeES9_S9_EUllE0_EEvNS0_6detail10TensorInfoIT_T1_EESF_NSC_IKS6_SE_EElS8_S8_SE_T6_:
        /* <DEDUP_REMOVED lines=44> */
.L_x_1574:
[----:B------:R-:W-:-:S07]  /*02c0*/  MOV R4, 0x2e0 ;  /* 0x000002e000047802 */ /* 0x000fce0000000f00 */
[----:B------:R-:W-:Y:S05]  /*02d0*/  CALL.REL.NOINC `($__internal_38_$__cuda_sm20_div_u64) ;  /* 0x0000004c008c7944 */ /* 0x000fea0003c00000 */
[----:B------:R-:W-:Y:S01]  /*02e0*/  IMAD.MOV.U32 R4, RZ, RZ, R3 ;  /* 0x000000ffff047224 */ /* 0x000fe200078e0003 */
[----:B------:R-:W-:-:S07]  /*02f0*/  MOV R5, R6 ;  /* 0x0000000600057202 */ /* 0x000fce0000000f00 */
.L_x_1575:
[----:B------:R-:W-:Y:S05]  /*0300*/  BSYNC.RECONVERGENT B1 ;  /* 0x0000000000017941 */ /* 0x000fea0003800200 */
.L_x_1573:
        /* <DEDUP_REMOVED lines=19> */
.L_x_1578:
        /* <DEDUP_REMOVED lines=9> */
.L_x_1577:
[----:B------:R-:W-:Y:S05]  /*04d0*/  BSYNC.RECONVERGENT B1 ;  /* 0x0000000000017941 */ /* 0x000fea0003800200 */
.L_x_1576:
[----:B------:R-:W-:Y:S05]  /*04e0*/  @!P1 BRA `(.L_x_1572) ;  /* 0x0000000000409947 */ /* 0x000fea0003800000 */
[----:B------:R-:W0:Y:S01]  /*04f0*/  S2R R3, SR_CgaCtaId ;  /* 0x0000000000037919 */ /* 0x000e220000008800 */
[----:B------:R-:W-:-:S04]  /*0500*/  MOV R2, 0x400 ;  /* 0x0000040000027802 */ /* 0x000fc80000000f00 */
[----:B0-----:R-:W-:-:S07]  /*0510*/  LEA R4, R3, R2, 0x18 ;  /* 0x0000000203047211 */ /* 0x001fce00078ec0ff */
.L_x_1579:
        /* <DEDUP_REMOVED lines=13> */
.L_x_1572:
[----:B------:R-:W-:Y:S05]  /*05f0*/  BSYNC.RECONVERGENT B0 ;  /* 0x0000000000007941 */ /* 0x000fea0003800200 */
.L_x_1571:
        /* <DEDUP_REMOVED lines=19> */
.L_x_1588:
[----:B------:R-:W0:Y:S01]  /*0730*/  LDC.64 R2, c[0x0][0x6c0] ;  /* 0x0001b000ff027b82 */ /* 0x000e220000000a00 */
[----:B------:R-:W1:Y:S02]  /*0740*/  LDCU.64 UR4, c[0x0][0x790] ;  /* 0x0000f200ff0477ac */ /* 0x000e640008000a00 */
[----:B-1----:R-:W-:-:S04]  /*0750*/  IMAD R5, R27, UR4, RZ ;  /* 0x000000041b057c24 */ /* 0x002fc8000f8e02ff */
[C---:B------:R-:W-:Y:S02]  /*0760*/  IMAD R5, R26.reuse, UR5, R5 ;  /* 0x000000051a057c24 */ /* 0x040fe4000f8e0205 */
[----:B0-----:R-:W-:Y:S01]  /*0770*/  IMAD.WIDE.U32 R2, R26, UR4, R2 ;  /* 0x000000041a027c25 */ /* 0x001fe2000f8e0002 */
[----:B------:R-:W0:Y:S04]  /*0780*/  LDCU.128 UR4, c[0x0][0x870] ;  /* 0x00010e00ff0477ac */ /* 0x000e280008000c00 */
[----:B------:R-:W-:Y:S02]  /*0790*/  IADD3 R3, PT, PT, R3, R5, RZ ;  /* 0x0000000503037210 */ /* 0x000fe40007ffe0ff */
[----:B------:R-:W1:Y:S04]  /*07a0*/  LDC.64 R4, c[0x0][0x868] ;  /* 0x00021a00ff047b82 */ /* 0x000e680000000a00 */
[----:B------:R-:W2:Y:S01]  /*07b0*/  LDG.E.U8 R3, desc[UR8][R2.64] ;  /* 0x0000000802037981 */ /* 0x000ea2000c1e1100 */
[----:B------:R-:W-:Y:S01]  /*07c0*/  IADD3 R26, P2, PT, R32, R26, RZ ;  /* 0x0000001a201a7210 */ /* 0x000fe20007f5e0ff */
[----:B------:R-:W-:Y:S04]  /*07d0*/  BSSY B0, `(.L_x_1582) ;  /* 0x000004b000007945 */ /* 0x000fe80003800000 */
[----:B------:R-:W-:Y:S01]  /*07e0*/  IMAD.X R27, RZ, RZ, R27, P2 ;  /* 0x000000ffff1b7224 */ /* 0x000fe200010e061b */
[----:B0-----:R-:W-:-:S04]  /*07f0*/  ISETP.GE.U32.AND P0, PT, R26, UR6, PT ;  /* 0x000000061a007c0c */ /* 0x001fc8000bf06070 */
[----:B------:R-:W-:Y:S02]  /*0800*/  ISETP.GE.AND.EX P0, PT, R27, UR7, PT, P0 ;  /* 0x000000071b007c0c */ /* 0x000fe4000bf06300 */
[C---:B--2---:R-:W-:Y:S02]  /*0810*/  ISETP.GT.U32.AND P1, PT, R3.reuse, UR4, PT ;  /* 0x0000000403007c0c */ /* 0x044fe4000bf24070 */
[----:B-1----:R-:W-:Y:S02]  /*0820*/  ISETP.LT.U32.AND P2, PT, R3, R4, PT ;  /* 0x000000040300720c */ /* 0x002fe40003f41070 */
        /* <DEDUP_REMOVED lines=33> */
.L_x_1585:
[----:B------:R-:W-:Y:S01]  /*0a40*/  IMAD.MOV.U32 R4, RZ, RZ, R23 ;  /* 0x000000ffff047224 */ /* 0x000fe200078e0017 */
[----:B------:R-:W-:Y:S02]  /*0a50*/  MOV R3, R30 ;  /* 0x0000001e00037202 */ /* 0x000fe40000000f00 */
[----:B------:R-:W-:-:S07]  /*0a60*/  MOV R2, 0xa80 ;  /* 0x00000a8000027802 */ /* 0x000fce0000000f00 */
[----:B------:R-:W-:Y:S05]  /*0a70*/  CALL.REL.NOINC `($__internal_37_$__cuda_sm20_div_s64) ;  /* 0x0000004000547944 */ /* 0x000fea0003c00000 */
[----:B------:R-:W-:-:S07]  /*0a80*/  IMAD.MOV.U32 R3, RZ, RZ, R4 ;  /* 0x000000ffff037224 */ /* 0x000fce00078e0004 */
.L_x_1586:
[----:B------:R-:W-:Y:S05]  /*0a90*/  BSYNC.RECONVERGENT B1 ;  /* 0x0000000000017941 */ /* 0x000fea0003800200 */
.L_x_1584:
        /* <DEDUP_REMOVED lines=20> */
.L_x_1587:
        /* <DEDUP_REMOVED lines=10> */
.L_x_1583:
[----:B------:R-:W-:Y:S05]  /*0c80*/  BSYNC B0 ;  /* 0x0000000000007941 */ /* 0x000fea0003800000 */
.L_x_1582:
[----:B------:R-:W-:Y:S05]  /*0c90*/  @!P0 BRA `(.L_x_1588) ;  /* 0xfffffff800a48947 */ /* 0x000fea000383ffff */
[----:B------:R-:W-:Y:S05]  /*0ca0*/  BRA `(.L_x_1580) ;  /* 0x0000003c00147947 */ /* 0x000fea0003800000 */
.L_x_1581:
[C---:B------:R-:W-:Y:S02]  /*0cb0*/  VIADD R31, R35.reuse, 0xffffffff ;  /* 0xffffffff231f7836 */ /* 0x040fe40000000000 */
[C---:B------:R-:W-:Y:S01]  /*0cc0*/  VIADD R36, R35.reuse, 0xfffffffc ;  /* 0xfffffffc23247836 */ /* 0x040fe20000000000 */
[----:B------:R-:W-:Y:S02]  /*0cd0*/  IADD3 R35, PT, PT, R35, -0x2, RZ ;  /* 0xfffffffe23237810 */ /* 0x000fe40007ffe0ff */
[----:B------:R-:W-:-:S05]  /*0ce0*/  LOP3.LUT R34, R31, 0xfffffff8, RZ, 0xc0, !PT ;  /* 0xfffffff81f227812 */ /* 0x000fca00078ec0ff */
[----:B------:R-:W-:-:S07]  /*0cf0*/  IMAD.MOV R34, RZ, RZ, -R34 ;  /* 0x000000ffff227224 */ /* 0x000fce00078e0a22 */
.L_x_1647:
        /* <DEDUP_REMOVED lines=15> */
.L_x_1615:
        /* <DEDUP_REMOVED lines=34> */
.L_x_1592:
[----:B------:R-:W-:Y:S01]  /*1010*/  MOV R6, R12 ;  /* 0x0000000c00067202 */ /* 0x000fe20000000f00 */
[----:B------:R-:W-:Y:S01]  /*1020*/  IMAD.MOV.U32 R4, RZ, RZ, R10 ;  /* 0x000000ffff047224 */ /* 0x000fe200078e000a */
[----:B------:R-:W-:Y:S01]  /*1030*/  MOV R2, 0x1060 ;  /* 0x0000106000027802 */ /* 0x000fe20000000f00 */
[----:B------:R-:W-:-:S07]  /*1040*/  IMAD.MOV.U32 R3, RZ, RZ, R11 ;  /* 0x000000ffff037224 */ /* 0x000fce00078e000b */
[----:B------:R-:W-:Y:S05]  /*1050*/  CALL.REL.NOINC `($__internal_37_$__cuda_sm20_div_s64) ;  /* 0x0000003800dc7944 */ /* 0x000fea0003c00000 */
        /* <DEDUP_REMOVED lines=10> */
.L_x_1593:
[----:B------:R-:W-:Y:S05]  /*1100*/  BSYNC.RECONVERGENT B1 ;  /* 0x0000000000017941 */ /* 0x000fea0003800200 */
.L_x_1591:
        /* <DEDUP_REMOVED lines=40> */
.L_x_1595:
[----:B------:R-:W-:Y:S01]  /*1390*/  IMAD.MOV.U32 R6, RZ, RZ, R10 ;  /* 0x000000ffff067224 */ /* 0x000fe200078e000a */
[----:B------:R-:W-:Y:S01]  /*13a0*/  MOV R4, R12 ;  /* 0x0000000c00047202 */ /* 0x000fe20000000f00 */
[----:B------:R-:W-:Y:S01]  /*13b0*/  IMAD.MOV.U32 R5, RZ, RZ, R11 ;  /* 0x000000ffff057224 */ /* 0x000fe200078e000b */
[----:B------:R-:W-:Y:S01]  /*13c0*/  MOV R2, 0x13f0 ;  /* 0x000013f000027802 */ /* 0x000fe20000000f00 */
[----:B------:R-:W-:-:S07]  /*13d0*/  IMAD.MOV.U32 R3, RZ, RZ, R13 ;  /* 0x000000ffff037224 */ /* 0x000fce00078e000d */
[----:B------:R-:W-:Y:S05]  /*13e0*/  CALL.REL.NOINC `($__internal_37_$__cuda_sm20_div_s64) ;  /* 0x0000003400f87944 */ /* 0x000fea0003c00000 */
        /* <DEDUP_REMOVED lines=10> */
.L_x_1596:
[----:B------:R-:W-:Y:S05]  /*1490*/  BSYNC.RECONVERGENT B1 ;  /* 0x0000000000017941 */ /* 0x000fea0003800200 */
.L_x_1594:
        /* <DEDUP_REMOVED lines=38> */
.L_x_1598:
        /* <DEDUP_REMOVED lines=16> */
.L_x_1599:
[----:B------:R-:W-:Y:S05]  /*1800*/  BSYNC.RECONVERGENT B1 ;  /* 0x0000000000017941 */ /* 0x000fea0003800200 */
.L_x_1597:
        /* <DEDUP_REMOVED lines=37> */
.L_x_1601:
[----:B------:R-:W-:Y:S01]  /*1a60*/  MOV R6, R10 ;  /* 0x0000000a00067202 */ /* 0x000fe20000000f00 */
[----:B------:R-:W-:Y:S01]  /*1a70*/  IMAD.MOV.U32 R5, RZ, RZ, R11 ;  /* 0x000000ffff057224 */ /* 0x000fe200078e000b */
[----:B------:R-:W-:Y:S01]  /*1a80*/  MOV R3, R13 ;  /* 0x0000000d00037202 */ /* 0x000fe20000000f00 */
[----:B------:R-:W-:Y:S01]  /*1a90*/  IMAD.MOV.U32 R4, RZ, RZ, R12 ;  /* 0x000000ffff047224 */ /* 0x000fe200078e000c */
[----:B------:R-:W-:-:S07]  /*1aa0*/  MOV R2, 0x1ac0 ;  /* 0x00001ac000027802 */ /* 0x000fce0000000f00 */
[----:B------:R-:W-:Y:S05]  /*1ab0*/  CALL.REL.NOINC `($__internal_37_$__cuda_sm20_div_s64) ;  /* 0x0000003000447944 */ /* 0x000fea0003c00000 */
        /* <DEDUP_REMOVED lines=10> */
.L_x_1602:
[----:B------:R-:W-:Y:S05]  /*1b60*/  BSYNC.RECONVERGENT B1 ;  /* 0x0000000000017941 */ /* 0x000fea0003800200 */
.L_x_1600:
        /* <DEDUP_REMOVED lines=38> */
.L_x_1604:
        /* <DEDUP_REMOVED lines=16> */
.L_x_1605:
[----:B------:R-:W-:Y:S05]  /*1ed0*/  BSYNC.RECONVERGENT B1 ;  /* 0x0000000000017941 */ /* 0x000fea0003800200 */
.L_x_1603:
        /* <DEDUP_REMOVED lines=38> */
.L_x_1607:
        /* <DEDUP_REMOVED lines=16> */
.L_x_1608:
[----:B------:R-:W-:Y:S05]  /*2240*/  BSYNC.RECONVERGENT B1 ;  /* 0x0000000000017941 */ /* 0x000fea0003800200 */
.L_x_1606:
        /* <DEDUP_REMOVED lines=38> */
.L_x_1610:
        /* <DEDUP_REMOVED lines=16> */
.L_x_1611:
[----:B------:R-:W-:Y:S05]  /*25b0*/  BSYNC.RECONVERGENT B1 ;  /* 0x0000000000017941 */ /* 0x000fea0003800200 */
.L_x_1609:
        /* <DEDUP_REMOVED lines=38> */
.L_x_1613:
        /* <DEDUP_REMOVED lines=16> */
.L_x_1614:
[----:B------:R-:W-:Y:S05]  /*2920*/  BSYNC.RECONVERGENT B1 ;  /* 0x0000000000017941 */ /* 0x000fea0003800200 */
.L_x_1612:
        /* <DEDUP_REMOVED lines=10> */
.L_x_1590:
[----:B------:R-:W-:-:S07]  /*29d0*/  VIADD R0, R0, 0x4 ;  /* 0x0000000400007836 */ /* 0x000fce0000000000 */
.L_x_1589:
        /* <DEDUP_REMOVED lines=41> */
.L_x_1620:
        /* <DEDUP_REMOVED lines=15> */
.L_x_1621:
[----:B------:R-:W-:Y:S05]  /*2d60*/  BSYNC.RECONVERGENT B1 ;  /* 0x0000000000017941 */ /* 0x000fea0003800200 */
.L_x_1619:
        /* <DEDUP_REMOVED lines=40> */
.L_x_1623:
[----:B------:R-:W-:Y:S01]  /*2ff0*/  IMAD.MOV.U32 R6, RZ, RZ, R10 ;  /* 0x000000ffff067224 */ /* 0x000fe200078e000a */
[----:B------:R-:W-:Y:S01]  /*3000*/  MOV R5, R11 ;  /* 0x0000000b00057202 */ /* 0x000fe20000000f00 */
[----:B------:R-:W-:Y:S01]  /*3010*/  IMAD.MOV.U32 R4, RZ, RZ, R12 ;  /* 0x000000ffff047224 */ /* 0x000fe200078e000c */
[----:B------:R-:W-:Y:S02]  /*3020*/  MOV R3, R13 ;  /* 0x0000000d00037202 */ /* 0x000fe40000000f00 */
        /* <DEDUP_REMOVED lines=12> */
.L_x_1624:
[----:B------:R-:W-:Y:S05]  /*30f0*/  BSYNC.RECONVERGENT B1 ;  /* 0x0000000000017941 */ /* 0x000fea0003800200 */
.L_x_1622:
        /* <DEDUP_REMOVED lines=38> */
.L_x_1626:
        /* <DEDUP_REMOVED lines=16> */
.L_x_1627:
[----:B------:R-:W-:Y:S05]  /*3460*/  BSYNC.RECONVERGENT B1 ;  /* 0x0000000000017941 */ /* 0x000fea0003800200 */
.L_x_1625:
        /* <DEDUP_REMOVED lines=38> */
.L_x_1629:
        /* <DEDUP_REMOVED lines=16> */
.L_x_1630:
[----:B------:R-:W-:Y:S05]  /*37d0*/  BSYNC.RECONVERGENT B1 ;  /* 0x0000000000017941 */ /* 0x000fea0003800200 */
.L_x_1628:
[----:B------:R0:W1:Y:S02]  /*37e0*/  LDC.64 R2, c[0x0][R20+0x450] ;  /* 0x0001140014027b82 */ /* 0x0000640000000a00 */
[----:B0-----:R-:W-:Y:S02]  /*37f0*/  IMAD.MOV.U32 R20, RZ, RZ, R16 ;  /* 0x000000ffff147224 */ /* 0x001fe400078e0010 */
[-C--:B-1----:R-:W-:Y:S02]  /*3800*/  IMAD R3, R3, R6.reuse, RZ ;  /* 0x0000000603037224 */ /* 0x082fe400078e02ff */
[----:B------:R-:W-:-:S04]  /*3810*/  IMAD.WIDE.U32 R6, R2, R6, R20 ;  /* 0x0000000602067225 */ /* 0x000fc800078e0014 */
[----:B------:R-:W-:Y:S01]  /*3820*/  IMAD R3, R2, R9, R3 ;  /* 0x0000000902037224 */ /* 0x000fe200078e0203 */
[----:B------:R-:W-:-:S03]  /*3830*/  MOV R17, R6 ;  /* 0x0000000600117202 */ /* 0x000fc60000000f00 */
[----:B------:R-:W-:-:S07]  /*3840*/  IMAD.IADD R16, R7, 0x1, R3 ;  /* 0x0000000107107824 */ /* 0x000fce00078e0203 */
.L_x_1618:
        /* <DEDUP_REMOVED lines=39> */
.L_x_1633:
[----:B------:R-:W-:Y:S01]  /*3ac0*/  IMAD.MOV.U32 R6, RZ, RZ, R12 ;  /* 0x000000ffff067224 */ /* 0x000fe200078e000c */
[----:B------:R-:W-:Y:S01]  /*3ad0*/  MOV R4, R10 ;  /* 0x0000000a00047202 */ /* 0x000fe20000000f00 */
[----:B------:R-:W-:Y:S01]  /*3ae0*/  IMAD.MOV.U32 R3, RZ, RZ, R11 ;  /* 0x000000ffff037224 */ /* 0x000fe200078e000b */
[----:B------:R-:W-:-:S07]  /*3af0*/  MOV R2, 0x3b10 ;  /* 0x00003b1000027802 */ /* 0x000fce0000000f00 */
[----:B------:R-:W-:Y:S05]  /*3b00*/  CALL.REL.NOINC `($__internal_37_$__cuda_sm20_div_s64) ;  /* 0x0000001000307944 */ /* 0x000fea0003c00000 */
        /* <DEDUP_REMOVED lines=10> */
.L_x_1634:
[----:B------:R-:W-:Y:S05]  /*3bb0*/  BSYNC.RECONVERGENT B1 ;  /* 0x0000000000017941 */ /* 0x000fea0003800200 */
.L_x_1632:
        /* <DEDUP_REMOVED lines=40> */
.L_x_1636:
        /* <DEDUP_REMOVED lines=16> */
.L_x_1637:
[----:B------:R-:W-:Y:S05]  /*3f40*/  BSYNC.RECONVERGENT B1 ;  /* 0x0000000000017941 */ /* 0x000fea0003800200 */
.L_x_1635:
[----:B------:R0:W1:Y:S02]  /*3f50*/  LDC.64 R2, c[0x0][R20+0x450] ;  /* 0x0001140014027b82 */ /* 0x0000640000000a00 */
[----:B0-----:R-:W-:Y:S02]  /*3f60*/  IMAD.MOV.U32 R20, RZ, RZ, R16 ;  /* 0x000000ffff147224 */ /* 0x001fe400078e0010 */
[-C--:B-1----:R-:W-:Y:S02]  /*3f70*/  IMAD R3, R3, R6.reuse, RZ ;  /* 0x0000000603037224 */ /* 0x082fe400078e02ff */
[----:B------:R-:W-:-:S04]  /*3f80*/  IMAD.WIDE.U32 R6, R2, R6, R20 ;  /* 0x0000000602067225 */ /* 0x000fc800078e0014 */
[----:B------:R-:W-:Y:S01]  /*3f90*/  IMAD R3, R2, R9, R3 ;  /* 0x0000000902037224 */ /* 0x000fe200078e0203 */
[----:B------:R-:W-:-:S03]  /*3fa0*/  MOV R17, R6 ;  /* 0x0000000600117202 */ /* 0x000fc60000000f00 */
[----:B------:R-:W-:-:S07]  /*3fb0*/  IMAD.IADD R16, R7, 0x1, R3 ;  /* 0x0000000107107824 */ /* 0x000fce00078e0203 */
.L_x_1631:
        /* <DEDUP_REMOVED lines=36> */
.L_x_1639:
[----:B------:R-:W-:Y:S01]  /*4200*/  MOV R6, R12 ;  /* 0x0000000c00067202 */ /* 0x000fe20000000f00 */
[----:B------:R-:W-:Y:S01]  /*4210*/  IMAD.MOV.U32 R4, RZ, RZ, R10 ;  /* 0x000000ffff047224 */ /* 0x000fe200078e000a */
[----:B------:R-:W-:Y:S02]  /*4220*/  MOV R3, R11 ;  /* 0x0000000b00037202 */ /* 0x000fe40000000f00 */
[----:B------:R-:W-:-:S07]  /*4230*/  MOV R2, 0x4250 ;  /* 0x0000425000027802 */ /* 0x000fce0000000f00 */
[----:B------:R-:W-:Y:S05]  /*4240*/  CALL.REL.NOINC `($__internal_37_$__cuda_sm20_div_s64) ;  /* 0x0000000800607944 */ /* 0x000fea0003c00000 */
        /* <DEDUP_REMOVED lines=10> */
.L_x_1640:
[----:B------:R-:W-:Y:S05]  /*42f0*/  BSYNC.RECONVERGENT B1 ;  /* 0x0000000000017941 */ /* 0x000fea0003800200 */
.L_x_1638:
        /* <DEDUP_REMOVED lines=9> */
.L_x_1617:
[----:B------:R-:W-:Y:S05]  /*4390*/  BSYNC.RECONVERGENT B0 ;  /* 0x0000000000007941 */ /* 0x000fea0003800200 */
.L_x_1616:
[----:B------:R-:W0:Y:S01]  /*43a0*/  LDCU.64 UR6, c[0x0][0x790] ;  /* 0x0000f200ff0677ac */ /* 0x000e220008000a00 */
[----:B------:R-:W-:Y:S01]  /*43b0*/  MOV R3, R16 ;  /* 0x0000001000037202 */ /* 0x000fe20000000f00 */
[----:B------:R-:W-:Y:S01]  /*43c0*/  IMAD.MOV.U32 R2, RZ, RZ, R17 ;  /* 0x000000ffff027224 */ /* 0x000fe200078e0011 */
[----:B------:R-:W1:Y:S03]  /*43d0*/  LDCU.64 UR4, c[0x0][0x6c0] ;  /* 0x0000d800ff0477ac */ /* 0x000e660008000a00 */
        /* <DEDUP_REMOVED lines=10> */
[----:B-1----:R-:W-:-:S02]  /*4480*/  ISETP.LT.U32.AND P2, PT, R3, R4, PT ;  /* 0x000000040300720c */ /* 0x002fc40003f41070 */
        /* <DEDUP_REMOVED lines=33> */
.L_x_1644:
[----:B------:R-:W-:Y:S01]  /*46a0*/  MOV R4, R23 ;  /* 0x0000001700047202 */ /* 0x000fe20000000f00 */
[----:B------:R-:W-:Y:S01]  /*46b0*/  IMAD.MOV.U32 R3, RZ, RZ, R30 ;  /* 0x000000ffff037224 */ /* 0x000fe200078e001e */
[----:B------:R-:W-:-:S07]  /*46c0*/  MOV R2, 0x46e0 ;  /* 0x000046e000027802 */ /* 0x000fce0000000f00 */
[----:B------:R-:W-:Y:S05]  /*46d0*/  CALL.REL.NOINC `($__internal_37_$__cuda_sm20_div_s64) ;  /* 0x00000004003c7944 */ /* 0x000fea0003c00000 */
[----:B------:R-:W-:-:S07]  /*46e0*/  MOV R0, R4 ;  /* 0x0000000400007202 */ /* 0x000fce0000000f00 */
.L_x_1645:
[----:B------:R-:W-:Y:S05]  /*46f0*/  BSYNC.RECONVERGENT B1 ;  /* 0x0000000000017941 */ /* 0x000fea0003800200 */
.L_x_1643:
        /* <DEDUP_REMOVED lines=20> */
.L_x_1646:
        /* <DEDUP_REMOVED lines=10> */
.L_x_1642:
[----:B------:R-:W-:Y:S05]  /*48e0*/  BSYNC B0 ;  /* 0x0000000000007941 */ /* 0x000fea0003800000 */
.L_x_1641:
[----:B------:R-:W-:Y:S05]  /*48f0*/  @!P0 BRA `(.L_x_1647) ;  /* 0xffffffc400008947 */ /* 0x000fea000383ffff */
.L_x_1580:
        /* <DEDUP_REMOVED lines=9> */
.L_x_1650:
        /* <DEDUP_REMOVED lines=18> */
.L_x_1649:
        /* <DEDUP_REMOVED lines=11> */
.L_x_1648:
[----:B------:R-:W0:Y:S01]  /*4b60*/  LDCU.64 UR6, c[0x0][0x388] ;  /* 0x00007100ff0677ac */ /* 0x000e220008000a00 */
[----:B--2---:R-:W-:-:S05]  /*4b70*/  IADD3 R28, P0, PT, R33, R28, RZ ;  /* 0x0000001c211c7210 */ /* 0x004fca0007f1e0ff */
[----:B------:R-:W-:Y:S01]  /*4b80*/  IMAD.X R29, RZ, RZ, R29, P0 ;  /* 0x000000ffff1d7224 */ /* 0x000fe200000e061d */
[----:B0-----:R-:W-:-:S04]  /*4b90*/  ISETP.GE.U32.AND P0, PT, R28, UR6, PT ;  /* 0x000000061c007c0c */ /* 0x001fc8000bf06070 */
[----:B------:R-:W-:-:S13]  /*4ba0*/  ISETP.GE.AND.EX P0, PT, R29, UR7, PT, P0 ;  /* 0x000000071d007c0c */ /* 0x000fda000bf06300 */
[----:B------:R-:W-:Y:S05]  /*4bb0*/  @!P0 BRA `(.L_x_1650) ;  /* 0xfffffffc00748947 */ /* 0x000fea000383ffff */
[----:B------:R-:W-:Y:S05]  /*4bc0*/  EXIT ;  /* 0x000000000000794d */ /* 0x000fea0003800000 */
        .weak           $__internal_37_$__cuda_sm20_div_s64
        .type           $__internal_37_$__cuda_sm20_div_s64,@function
        .size           $__internal_37_$__cuda_sm20_div_s64,($__internal_38_$__cuda_sm20_div_u64 - $__internal_37_$__cuda_sm20_div_s64)
$__internal_37_$__cuda_sm20_div_s64:
        /* <DEDUP_REMOVED lines=83> */
[----:B------:R-:W-:Y:S06]  /*5100*/  RET.REL.NODEC R6 `(_ZN2at4cuda17kernelHistogram1DIhhlLi1ELi2ELin1ELNS0_23CUDAHistogramMemoryTypeE0EZNS0_21CUDA_tensor_histogramIhhLb0EEEbNS_6TensorES4_S4_lNS_14AccumulateTypeIT0_Lb1EE4typeES8_NS0_13TensorArgTypeES9_S9_EUllE0_EEvNS0_6detail10TensorInfoIT_T1_EESF_NSC_IKS6_SE_EElS8_S8_SE_T6_) ;  /* 0xffffffac06bc7950 */ /* 0x000fec0003c3ffff */
        .weak           $__internal_38_$__cuda_sm20_div_u64
        .type           $__internal_38_$__cuda_sm20_div_u64,@function
        .size           $__internal_38_$__cuda_sm20_div_u64,(.L_x_6414 - $__internal_38_$__cuda_sm20_div_u64)
$__internal_38_$__cuda_sm20_div_u64:
        /* <DEDUP_REMOVED lines=65> */
[----:B------:R-:W-:Y:S06]  /*5520*/  RET.REL.NODEC R4 `(_ZN2at4cuda17kernelHistogram1DIhhlLi1ELi2ELin1ELNS0_23CUDAHistogramMemoryTypeE0EZNS0_21CUDA_tensor_histogramIhhLb0EEEbNS_6TensorES4_S4_lNS_14AccumulateTypeIT0_Lb1EE4typeES8_NS0_13TensorArgTypeES9_S9_EUllE0_EEvNS0_6detail10TensorInfoIT_T1_EESF_NSC_IKS6_SE_EElS8_S8_SE_T6_) ;  /* 0xffffffa804b47950 */ /* 0x000fec0003c3ffff */
.L_x_1651:
        /* <DEDUP_REMOVED lines=13> */
.L_x_6414:


//--------------------- .text._ZN2at4cuda17kernelHistogram1DIhhlLi1ELi2ELin1ELNS0_23CUDAHistogramMemoryTypeE1EZNS0_21CUDA_tensor_histogramIhhLb0EEEbNS_6TensorES4_S4_lNS_14AccumulateTypeIT0_Lb1EE4typeES8_NS0_13TensorArgTypeES9_S9_EUllE_EEvNS0_6detail10TensorInfoIT_T1_EESF_NSC_IKS6_SE_EElS8_S8_SE_T6_ --------------------------
	.section	.text._ZN2at4cuda17kernelHistogram1DIhhlLi1ELi2ELin1ELNS0_23CUDAHistogramMemoryTypeE1EZNS0_21CUDA_tensor_histogramIhhLb0EEEbNS_6TensorES4_S4_lNS_14AccumulateTypeIT0_Lb1EE4typeES8_NS0_13TensorArgTypeES9_S9_EUllE_EEvNS0_6detail10TensorInfoIT_T1_EESF_NSC_IKS6_SE_EElS8_S8_SE_T6_,"ax",@progbits
	.align	128
        .global         _ZN2at4cuda17kernelHistogram1DIhhlLi1ELi2ELin1ELNS0_23CUDAHistogramMemoryTypeE1EZNS0_21CUDA_tensor_histogramIhhLb0EEEbNS_6TensorES4_S4_lNS_14AccumulateTypeIT0_Lb1EE4typeES8_NS0_13TensorArgTypeES9_S9_EUllE_EEvNS0_6detail10TensorInfoIT_T1_EESF_NSC_IKS6_SE_EElS8_S8_SE_T6_
        .type           _ZN2at4cuda17kernelHistogram1DIhhlLi1ELi2ELin1ELNS0_23CUDAHistogramMemoryTypeE1EZNS0_21CUDA_tensor_histogramIhhLb0EEEbNS_6TensorES4_S4_lNS_14AccumulateTypeIT0_Lb1EE4typeES8_NS0_13TensorArgTypeES9_S9_EUllE_EEvNS0_6detail10TensorInfoIT_T1_EESF_NSC_IKS6_SE_EElS8_S8_SE_T6_,@function
        .size           _ZN2at4cuda17kernelHistogram1DIhhlLi1ELi2ELin1ELNS0_23CUDAHistogramMemoryTypeE1EZNS0_21CUDA_tensor_histogramIhhLb0EEEbNS_6TensorES4_S4_lNS_14AccumulateTypeIT0_Lb1EE4typeES8_NS0_13TensorArgTypeES9_S9_EUllE_EEvNS0_6detail10TensorInfoIT_T1_EESF_NSC_IKS6_SE_EElS8_S8_SE_T6_,(.L_x_6415 - _ZN2at4cuda17kernelHistogram1DIhhlLi1ELi2ELin1ELNS0_23CUDAHistogramMemoryTypeE1EZNS0_21CUDA_tensor_histogramIhhLb0EEEbNS_6TensorES4_S4_lNS_14AccumulateTypeIT0_Lb1EE4typeES8_NS0_13TensorArgTypeES9_S9_EUllE_EEvNS0_6detail10TensorInfoIT_T1_EESF_NSC_IKS6_SE_EElS8_S8_SE_T6_)
        .other          _ZN2at4cuda17kernelHistogram1DIhhlLi1ELi2ELin1ELNS0_23CUDAHistogramMemoryTypeE1EZNS0_21CUDA_tensor_histogramIhhLb0EEEbNS_6TensorES4_S4_lNS_14AccumulateTypeIT0_Lb1EE4typeES8_NS0_13TensorArgTypeES9_S9_EUllE_EEvNS0_6detail10TensorInfoIT_T1_EESF_NSC_IKS6_SE_EElS8_S8_SE_T6_,@"STO_CUDA_ENTRY STV_DEFAULT"
_ZN2at4cuda17kernelHistogram1DIhhlLi1ELi2ELin1ELNS0_23CUDAHistogramMemoryTypeE1EZNS0_21CUDA_tensor_histogramIhhLb0EEEbNS_6TensorES4_S4_lNS_14AccumulateTypeIT0_Lb1EE4typeES8_NS0_13TensorArgTypeES9_S9_EUllE_EEvNS0_6detail10TensorInfoIT_T1_EESF_NSC_IKS6_SE_EElS8_S8_SE_T6_:
.text._ZN2at4cuda17kernelHistogram1DIhhlLi1ELi2ELin1ELNS0_23CUDAHistogramMemoryTypeE1EZNS0_21CUDA_tensor_histogramIhhLb0EEEbNS_6TensorES4_S4_lNS_14AccumulateTypeIT0_Lb1EE4typeES8_NS0_13TensorArgTypeES9_S9_EUllE_EEvNS0_6detail10TensorInfoIT_T1_EESF_NSC_IKS6_SE_EElS8_S8_SE_T6_:
        /* <DEDUP_REMOVED lines=20> */
.L_x_1659:
[----:B0-----:R-:W0:Y:S01]  /*0140*/  LDC.64 R4, c[0x0][0x6c0] ;  /* 0x0001b000ff047b82 */ /* 0x001e220000000a00 */
[----:B------:R-:W1:Y:S02]  /*0150*/  LDCU.64 UR4, c[0x0][0x790] ;  /* 0x0000f200ff0477ac */ /* 0x000e640008000a00 */
[----:B-1----:R-:W-:-:S04]  /*0160*/  IMAD R7, R2, UR4, RZ ;  /* 0x0000000402077c24 */ /* 0x002fc8000f8e02ff */
[C---:B------:R-:W-:Y:S02]  /*0170*/  IMAD R7, R0.reuse, UR5, R7 ;  /* 0x0000000500077c24 */ /* 0x040fe4000f8e0207 */
[----:B0-----:R-:W-:Y:S01]  /*0180*/  IMAD.WIDE.U32 R4, R0, UR4, R4 ;  /* 0x0000000400047c25 */ /* 0x001fe2000f8e0004 */
[----:B------:R-:W0:Y:S03]  /*0190*/  LDCU.64 UR4, c[0x0][0x870] ;  /* 0x00010e00ff0477ac */ /* 0x000e260008000a00 */
[----:B------:R-:W-:Y:S02]  /*01a0*/  IMAD.IADD R5, R5, 0x1, R7 ;  /* 0x0000000105057824 */ /* 0x000fe400078e0207 */
[----:B------:R-:W1:Y:S04]  /*01b0*/  LDC.64 R6, c[0x0][0x868] ;  /* 0x00021a00ff067b82 */ /* 0x000e680000000a00 */
[----:B------:R-:W0:Y:S01]  /*01c0*/  LDG.E.U8 R5, desc[UR10][R4.64] ;  /* 0x0000000a04057981 */ /* 0x000e22000c1e1100 */
[----:B------:R-:W-:Y:S01]  /*01d0*/  BSSY B0, `(.L_x_1653) ;  /* 0x0000053000007945 */ /* 0x000fe20003800000 */
[----:B0-----:R-:W-:-:S02]  /*01e0*/  ISETP.GT.U32.AND P0, PT, R5, UR4, PT ;  /* 0x0000000405007c0c */ /* 0x001fc4000bf04070 */
[----:B-1----:R-:W-:Y:S02]  /*01f0*/  ISETP.LT.U32.AND P1, PT, R5, R6, PT ;  /* 0x000000060500720c */ /* 0x002fe40003f21070 */
[----:B------:R-:W-:-:S04]  /*0200*/  ISETP.GT.AND.EX P0, PT, RZ, UR5, PT, P0 ;  /* 0x00000005ff007c0c */ /* 0x000fc8000bf04300 */
[----:B------:R-:W-:-:S13]  /*0210*/  ISETP.LT.OR.EX P0, PT, RZ, R7, P0, P1 ;  /* 0x00000007ff00720c */ /* 0x000fda0000701710 */
[----:B------:R-:W-:Y:S05]  /*0220*/  @P0 BRA `(.L_x_1654) ;  /* 0x0000000400340947 */ /* 0x000fea0003800000 */
[----:B------:R-:W0:Y:S01]  /*0230*/  LDCU.64 UR4, c[0x0][0x860] ;  /* 0x00010c00ff0477ac */ /* 0x000e220008000a00 */
[----:B------:R-:W-:Y:S01]  /*0240*/  IADD3 R4, P0, PT, R5, -R6, RZ ;  /* 0x8000000605047210 */ /* 0x000fe20007f1e0ff */
[----:B------:R-:W-:Y:S03]  /*0250*/  BSSY.RECONVERGENT B1, `(.L_x_1655) ;  /* 0x0000021000017945 */ /* 0x000fe60003800200 */
[----:B------:R-:W-:-:S05]  /*0260*/  IADD3.X R5, PT, PT, RZ, ~R7, RZ, P0, !PT ;  /* 0x80000007ff057210 */ /* 0x000fca00007fe4ff */
        /* <DEDUP_REMOVED lines=26> */
.L_x_1656:
[----:B------:R-:W-:Y:S01]  /*0410*/  MOV R11, UR6 ;  /* 0x00000006000b7c02 */ /* 0x000fe20008000f00 */
[----:B------:R-:W-:Y:S01]  /*0420*/  IMAD.U32 R10, RZ, RZ, UR7 ;  /* 0x00000007ff0a7e24 */ /* 0x000fe2000f8e00ff */
[----:B------:R-:W-:-:S07]  /*0430*/  MOV R8, 0x450 ;  /* 0x0000045000087802 */ /* 0x000fce0000000f00 */
[----:B------:R-:W-:Y:S05]  /*0440*/  CALL.REL.NOINC `($__internal_39_$__cuda_sm20_div_s64) ;  /* 0x0000004000107944 */ /* 0x000fea0003c00000 */
[----:B------:R-:W-:-:S07]  /*0450*/  IMAD.MOV.U32 R5, RZ, RZ, R18 ;  /* 0x000000ffff057224 */ /* 0x000fce00078e0012 */
.L_x_1657:
[----:B------:R-:W-:Y:S05]  /*0460*/  BSYNC.RECONVERGENT B1 ;  /* 0x0000000000017941 */ /* 0x000fea0003800200 */
.L_x_1655:
        /* <DEDUP_REMOVED lines=31> */
.L_x_1658:
        /* <DEDUP_REMOVED lines=10> */
.L_x_1654:
[----:B------:R-:W-:Y:S05]  /*0700*/  BSYNC B0 ;  /* 0x0000000000007941 */ /* 0x000fea0003800000 */
.L_x_1653:
[----:B------:R-:W1:Y:S01]  /*0710*/  LDCU.64 UR4, c[0x0][0x878] ;  /* 0x00010f00ff0477ac */ /* 0x000e620008000a00 */
[----:B------:R-:W-:-:S05]  /*0720*/  IADD3 R0, P0, PT, R3, R0, RZ ;  /* 0x0000000003007210 */ /* 0x000fca0007f1e0ff */
[----:B------:R-:W-:Y:S01]  /*0730*/  IMAD.X R2, RZ, RZ, R2, P0 ;  /* 0x000000ffff027224 */ /* 0x000fe200000e0602 */
[----:B-1----:R-:W-:-:S04]  /*0740*/  ISETP.GE.U32.AND P0, PT, R0, UR4, PT ;  /* 0x0000000400007c0c */ /* 0x002fc8000bf06070 */
[----:B------:R-:W-:-:S13]  /*0750*/  ISETP.GE.AND.EX P0, PT, R2, UR5, PT, P0 ;  /* 0x0000000502007c0c */ /* 0x000fda000bf06300 */
[----:B------:R-:W-:Y:S05]  /*0760*/  @!P0 BRA `(.L_x_1659) ;  /* 0xfffffff800748947 */ /* 0x000fea000383ffff */
[----:B------:R-:W-:Y:S05]  /*0770*/  EXIT ;  /* 0x000000000000794d */ /* 0x000fea0003800000 */
.L_x_1652:
[----:B------:R-:W-:Y:S02]  /*0780*/  UIADD3 UR5, UPT, UPT, UR4, -0x1, URZ ;  /* 0xffffffff04057890 */ /* 0x000fe4000fffe0ff */
[----:B------:R-:W-:Y:S02]  /*0790*/  UIADD3 UR8, UPT, UPT, UR4, -0x4, URZ ;  /* 0xfffffffc04087890 */ /* 0x000fe4000fffe0ff */
[----:B------:R-:W-:Y:S02]  /*07a0*/  UIADD3 UR4, UPT, UPT, UR4, -0x2, URZ ;  /* 0xfffffffe04047890 */ /* 0x000fe4000fffe0ff */
[----:B------:R-:W-:-:S04]  /*07b0*/  MOV R4, UR5 ;  /* 0x0000000500047c02 */ /* 0x000fc80008000f00 */
[----:B------:R-:W-:-:S05]  /*07c0*/  LOP3.LUT R5, R4, 0xfffffff8, RZ, 0xc0, !PT ;  /* 0xfffffff804057812 */ /* 0x000fca00078ec0ff */
[----:B------:R-:W-:-:S07]  /*07d0*/  IMAD.MOV R5, RZ, RZ, -R5 ;  /* 0x000000ffff057224 */ /* 0x000fce00078e0a05 */
.L_x_1718:
        /* <DEDUP_REMOVED lines=11> */
.L_x_1686:
        /* <DEDUP_REMOVED lines=33> */
.L_x_1663:
[----:B------:R-:W-:Y:S01]  /*0aa0*/  MOV R26, R16 ;  /* 0x00000010001a7202 */ /* 0x000fe20000000f00 */
[----:B------:R-:W-:Y:S01]  /*0ab0*/  IMAD.MOV.U32 R20, RZ, RZ, R13 ;  /* 0x000000ffff147224 */ /* 0x000fe200078e000d */
[----:B------:R-:W-:Y:S01]  /*0ac0*/  MOV R11, R24 ;  /* 0x00000018000b7202 */ /* 0x000fe20000000f00 */
[----:B------:R-:W-:Y:S01]  /*0ad0*/  IMAD.MOV.U32 R10, RZ, RZ, R25 ;  /* 0x000000ffff0a7224 */ /* 0x000fe200078e0019 */
[----:B------:R-:W-:-:S07]  /*0ae0*/  MOV R8, 0xb00 ;  /* 0x00000b0000087802 */ /* 0x000fce0000000f00 */
[----:B------:R-:W-:Y:S05]  /*0af0*/  CALL.REL.NOINC `($__internal_39_$__cuda_sm20_div_s64) ;  /* 0x0000003800647944 */ /* 0x000fea0003c00000 */
        /* <DEDUP_REMOVED lines=10> */
.L_x_1664:
[----:B------:R-:W-:Y:S05]  /*0ba0*/  BSYNC.RECONVERGENT B1 ;  /* 0x0000000000017941 */ /* 0x000fea0003800200 */
.L_x_1662:
        /* <DEDUP_REMOVED lines=38> */
.L_x_1666:
[----:B------:R-:W-:Y:S01]  /*0e10*/  MOV R26, R28 ;  /* 0x0000001c001a7202 */ /* 0x000fe20000000f00 */
[----:B------:R-:W-:Y:S01]  /*0e20*/  IMAD.MOV.U32 R20, RZ, RZ, R29 ;  /* 0x000000ffff147224 */ /* 0x000fe200078e001d */
[----:B------:R-:W-:Y:S01]  /*0e30*/  MOV R11, R16 ;  /* 0x00000010000b7202 */ /* 0x000fe20000000f00 */
[----:B------:R-:W-:Y:S01]  /*0e40*/  IMAD.MOV.U32 R10, RZ, RZ, R17 ;  /* 0x000000ffff0a7224 */ /* 0x000fe200078e0011 */
[----:B------:R-:W-:-:S07]  /*0e50*/  MOV R8, 0xe70 ;  /* 0x00000e7000087802 */ /* 0x000fce0000000f00 */
[----:B------:R-:W-:Y:S05]  /*0e60*/  CALL.REL.NOINC `($__internal_39_$__cuda_sm20_div_s64) ;  /* 0x0000003400887944 */ /* 0x000fea0003c00000 */
        /* <DEDUP_REMOVED lines=11> */
.L_x_1667:
[----:B------:R-:W-:Y:S05]  /*0f20*/  BSYNC.RECONVERGENT B1 ;  /* 0x0000000000017941 */ /* 0x000fea0003800200 */
.L_x_1665:
        /* <DEDUP_REMOVED lines=38> */
.L_x_1669:
[----:B------:R-:W-:Y:S01]  /*1190*/  IMAD.MOV.U32 R26, RZ, RZ, R16 ;  /* 0x000000ffff1a7224 */ /* 0x000fe200078e0010 */
[----:B------:R-:W-:Y:S01]  /*11a0*/  MOV R20, R17 ;  /* 0x0000001100147202 */ /* 0x000fe20000000f00 */
[----:B------:R-:W-:Y:S01]  /*11b0*/  IMAD.MOV.U32 R11, RZ, RZ, R14 ;  /* 0x000000ffff0b7224 */ /* 0x000fe200078e000e */
[----:B------:R-:W-:Y:S02]  /*11c0*/  MOV R10, R15 ;  /* 0x0000000f000a7202 */ /* 0x000fe40000000f00 */
[----:B------:R-:W-:-:S07]  /*11d0*/  MOV R8, 0x11f0 ;  /* 0x000011f000087802 */ /* 0x000fce0000000f00 */
[----:B------:R-:W-:Y:S05]  /*11e0*/  CALL.REL.NOINC `($__internal_39_$__cuda_sm20_div_s64) ;  /* 0x0000003000a87944 */ /* 0x000fea0003c00000 */
        /* <DEDUP_REMOVED lines=11> */
.L_x_1670:
[----:B------:R-:W-:Y:S05]  /*12a0*/  BSYNC.RECONVERGENT B1 ;  /* 0x0000000000017941 */ /* 0x000fea0003800200 */
.L_x_1668:
        /* <DEDUP_REMOVED lines=37> */
.L_x_1672:
        /* <DEDUP_REMOVED lines=17> */
.L_x_1673:
[----:B------:R-:W-:Y:S05]  /*1610*/  BSYNC.RECONVERGENT B1 ;  /* 0x0000000000017941 */ /* 0x000fea0003800200 */
.L_x_1671:
        /* <DEDUP_REMOVED lines=38> */
.L_x_1675:
        /* <DEDUP_REMOVED lines=17> */
.L_x_1676:
[----:B------:R-:W-:Y:S05]  /*1990*/  BSYNC.RECONVERGENT B1 ;  /* 0x0000000000017941 */ /* 0x000fea0003800200 */
.L_x_1674:
        /* <DEDUP_REMOVED lines=38> */
.L_x_1678:
        /* <DEDUP_REMOVED lines=17> */
.L_x_1679:
[----:B------:R-:W-:Y:S05]  /*1d10*/  BSYNC.RECONVERGENT B1 ;  /* 0x0000000000017941 */ /* 0x000fea0003800200 */
.L_x_1677:
        /* <DEDUP_REMOVED lines=38> */
.L_x_1681:
        /* <DEDUP_REMOVED lines=16> */
.L_x_1682:
[----:B------:R-:W-:Y:S05]  /*2080*/  BSYNC.RECONVERGENT B1 ;  /* 0x0000000000017941 */ /* 0x000fea0003800200 */
.L_x_1680:
        /* <DEDUP_REMOVED lines=38> */
.L_x_1684:
        /* <DEDUP_REMOVED lines=16> */
.L_x_1685:
[----:B------:R-:W-:Y:S05]  /*23f0*/  BSYNC.RECONVERGENT B1 ;  /* 0x0000000000017941 */ /* 0x000fea0003800200 */
.L_x_1683:
        /* <DEDUP_REMOVED lines=10> */
.L_x_1661:
[----:B------:R-:W-:-:S07]  /*24a0*/  IADD3 R12, PT, PT, R7, 0x4, RZ ;  /* 0x00000004070c7810 */ /* 0x000fce0007ffe0ff */
.L_x_1660:
        /* <DEDUP_REMOVED lines=40> */
.L_x_1691:
        /* <DEDUP_REMOVED lines=16> */
.L_x_1692:
[----:B------:R-:W-:Y:S05]  /*2830*/  BSYNC.RECONVERGENT B1 ;  /* 0x0000000000017941 */ /* 0x000fea0003800200 */
.L_x_1690:
        /* <DEDUP_REMOVED lines=38> */
.L_x_1694:
        /* <DEDUP_REMOVED lines=17> */
.L_x_1695:
[----:B------:R-:W-:Y:S05]  /*2bb0*/  BSYNC.RECONVERGENT B1 ;  /* 0x0000000000017941 */ /* 0x000fea0003800200 */
.L_x_1693:
        /* <DEDUP_REMOVED lines=38> */
.L_x_1697:
        /* <DEDUP_REMOVED lines=17> */
.L_x_1698:
[----:B------:R-:W-:Y:S05]  /*2f30*/  BSYNC.RECONVERGENT B1 ;  /* 0x0000000000017941 */ /* 0x000fea0003800200 */
.L_x_1696:
        /* <DEDUP_REMOVED lines=38> */
.L_x_1700:
        /* <DEDUP_REMOVED lines=16> */
.L_x_1701:
[----:B------:R-:W-:Y:S05]  /*32a0*/  BSYNC.RECONVERGENT B1 ;  /* 0x0000000000017941 */ /* 0x000fea0003800200 */
.L_x_1699:
[----:B------:R-:W0:Y:S01]  /*32b0*/  LDC.64 R6, c[0x0][R6+0x450] ;  /* 0x0001140006067b82 */ /* 0x000e220000000a00 */
[----:B------:R-:W-:Y:S01]  /*32c0*/  MOV R14, R24 ;  /* 0x00000018000e7202 */ /* 0x000fe20000000f00 */
[----:B------:R-:W-:Y:S02]  /*32d0*/  IMAD.MOV.U32 R15, RZ, RZ, R4 ;  /* 0x000000ffff0f7224 */ /* 0x000fe400078e0004 */
[-C--:B0-----:R-:W-:Y:S02]  /*32e0*/  IMAD R7, R7, R8.reuse, RZ ;  /* 0x0000000807077224 */ /* 0x081fe400078e02ff */
[----:B------:R-:W-:-:S04]  /*32f0*/  IMAD.WIDE.U32 R14, R6, R8, R14 ;  /* 0x00000008060e7225 */ /* 0x000fc800078e000e */
[----:B------:R-:W-:-:S05]  /*3300*/  IMAD R7, R6, R11, R7 ;  /* 0x0000000b06077224 */ /* 0x000fca00078e0207 */
[----:B------:R-:W-:-:S07]  /*3310*/  IADD3 R9, PT, PT, R15, R7, RZ ;  /* 0x000000070f097210 */ /* 0x000fce0007ffe0ff */
.L_x_1689:
        /* <DEDUP_REMOVED lines=40> */
.L_x_1704:
[----:B------:R-:W-:Y:S01]  /*35a0*/  MOV R26, R16 ;  /* 0x00000010001a7202 */ /* 0x000fe20000000f00 */
[----:B------:R-:W-:Y:S01]  /*35b0*/  IMAD.MOV.U32 R20, RZ, RZ, R13 ;  /* 0x000000ffff147224 */ /* 0x000fe200078e000d */
[----:B------:R-:W-:Y:S01]  /*35c0*/  MOV R11, R24 ;  /* 0x00000018000b7202 */ /* 0x000fe20000000f00 */
[----:B------:R-:W-:Y:S01]  /*35d0*/  IMAD.MOV.U32 R10, RZ, RZ, R25 ;  /* 0x000000ffff0a7224 */ /* 0x000fe200078e0019 */
[----:B------:R-:W-:-:S07]  /*35e0*/  MOV R8, 0x3600 ;  /* 0x0000360000087802 */ /* 0x000fce0000000f00 */
[----:B------:R-:W-:Y:S05]  /*35f0*/  CALL.REL.NOINC `($__internal_39_$__cuda_sm20_div_s64) ;  /* 0x0000000c00a47944 */ /* 0x000fea0003c00000 */
        /* <DEDUP_REMOVED lines=10> */
.L_x_1705:
[----:B------:R-:W-:Y:S05]  /*36a0*/  BSYNC.RECONVERGENT B1 ;  /* 0x0000000000017941 */ /* 0x000fea0003800200 */
.L_x_1703:
        /* <DEDUP_REMOVED lines=38> */
.L_x_1707:
        /* <DEDUP_REMOVED lines=17> */
.L_x_1708:
[----:B------:R-:W-:Y:S05]  /*3a20*/  BSYNC.RECONVERGENT B1 ;  /* 0x0000000000017941 */ /* 0x000fea0003800200 */
.L_x_1706:
[----:B------:R0:W1:Y:S02]  /*3a30*/  LDC.64 R8, c[0x0][R6+0x450] ;  /* 0x0001140006087b82 */ /* 0x0000640000000a00 */
[----:B0-----:R-:W-:Y:S02]  /*3a40*/  IMAD.MOV.U32 R6, RZ, RZ, R14 ;  /* 0x000000ffff067224 */ /* 0x001fe400078e000e */
[-C--:B-1----:R-:W-:Y:S02]  /*3a50*/  IMAD R9, R9, R17.reuse, RZ ;  /* 0x0000001109097224 */ /* 0x082fe400078e02ff */
[----:B------:R-:W-:-:S04]  /*3a60*/  IMAD.WIDE.U32 R14, R8, R17, R6 ;  /* 0x00000011080e7225 */ /* 0x000fc800078e0006 */
[----:B------:R-:W-:-:S05]  /*3a70*/  IMAD R9, R8, R11, R9 ;  /* 0x0000000b08097224 */ /* 0x000fca00078e0209 */
[----:B------:R-:W-:-:S07]  /*3a80*/  IADD3 R9, PT, PT, R15, R9, RZ ;  /* 0x000000090f097210 */ /* 0x000fce0007ffe0ff */
.L_x_1702:
        /* <DEDUP_REMOVED lines=36> */
.L_x_1710:
[----:B------:R-:W-:Y:S01]  /*3cd0*/  IMAD.MOV.U32 R26, RZ, RZ, R16 ;  /* 0x000000ffff1a7224 */ /* 0x000fe200078e0010 */
[----:B------:R-:W-:Y:S01]  /*3ce0*/  MOV R20, R13 ;  /* 0x0000000d00147202 */ /* 0x000fe20000000f00 */
[----:B------:R-:W-:Y:S01]  /*3cf0*/  IMAD.MOV.U32 R11, RZ, RZ, R24 ;  /* 0x000000ffff0b7224 */ /* 0x000fe200078e0018 */
[----:B------:R-:W-:Y:S02]  /*3d00*/  MOV R10, R25 ;  /* 0x00000019000a7202 */ /* 0x000fe40000000f00 */
[----:B------:R-:W-:-:S07]  /*3d10*/  MOV R8, 0x3d30 ;  /* 0x00003d3000087802 */ /* 0x000fce0000000f00 */
[----:B------:R-:W-:Y:S05]  /*3d20*/  CALL.REL.NOINC `($__internal_39_$__cuda_sm20_div_s64) ;  /* 0x0000000400d87944 */ /* 0x000fea0003c00000 */
        /* <DEDUP_REMOVED lines=9> */
.L_x_1711:
[----:B------:R-:W-:Y:S05]  /*3dc0*/  BSYNC.RECONVERGENT B1 ;  /* 0x0000000000017941 */ /* 0x000fea0003800200 */
.L_x_1709:
[----:B------:R-:W0:Y:S01]  /*3dd0*/  LDC.64 R6, c[0x0][R6+0x450] ;  /* 0x0001140006067b82 */ /* 0x000e220000000a00 */
[----:B------:R-:W-:Y:S01]  /*3de0*/  MOV R15, R9 ;  /* 0x00000009000f7202 */ /* 0x000fe20000000f00 */
[-C--:B0-----:R-:W-:Y:S02]  /*3df0*/  IMAD R7, R7, R10.reuse, RZ ;  /* 0x0000000a07077224 */ /* 0x081fe400078e02ff */
[----:B------:R-:W-:-:S04]  /*3e00*/  IMAD.WIDE.U32 R14, R6, R10, R14 ;  /* 0x0000000a060e7225 */ /* 0x000fc800078e000e */
[----:B------:R-:W-:-:S04]  /*3e10*/  IMAD R7, R6, R17, R7 ;  /* 0x0000001106077224 */ /* 0x000fc800078e0207 */
[----:B------:R-:W-:-:S07]  /*3e20*/  IMAD.IADD R9, R15, 0x1, R7 ;  /* 0x000000010f097824 */ /* 0x000fce00078e0207 */
.L_x_1688:
[----:B------:R-:W-:Y:S05]  /*3e30*/  BSYNC.RECONVERGENT B0 ;  /* 0x0000000000007941 */ /* 0x000fea0003800200 */
.L_x_1687:
        /* <DEDUP_REMOVED lines=47> */
.L_x_1715:
[----:B------:R-:W-:Y:S01]  /*4130*/  MOV R11, UR6 ;  /* 0x00000006000b7c02 */ /* 0x000fe20008000f00 */
[----:B------:R-:W-:Y:S01]  /*4140*/  IMAD.U32 R10, RZ, RZ, UR7 ;  /* 0x00000007ff0a7e24 */ /* 0x000fe2000f8e00ff */
[----:B------:R-:W-:-:S07]  /*4150*/  MOV R8, 0x4170 ;  /* 0x0000417000087802 */ /* 0x000fce0000000f00 */
[----:B------:R-:W-:Y:S05]  /*4160*/  CALL.REL.NOINC `($__internal_39_$__cuda_sm20_div_s64) ;  /* 0x0000000000c87944 */ /* 0x000fea0003c00000 */
[----:B------:R-:W-:-:S07]  /*4170*/  MOV R6, R18 ;  /* 0x0000001200067202 */ /* 0x000fce0000000f00 */
.L_x_1716:
[----:B------:R-:W-:Y:S05]  /*4180*/  BSYNC.RECONVERGENT B1 ;  /* 0x0000000000017941 */ /* 0x000fea0003800200 */
.L_x_1714:
        /* <DEDUP_REMOVED lines=30> */
.L_x_1717:
        /* <DEDUP_REMOVED lines=10> */
.L_x_1713:
[----:B------:R-:W-:Y:S05]  /*4410*/  BSYNC B0 ;  /* 0x0000000000007941 */ /* 0x000fea0003800000 */
.L_x_1712:
[----:B------:R-:W1:Y:S01]  /*4420*/  LDCU.64 UR12, c[0x0][0x878] ;  /* 0x00010f00ff0c77ac */ /* 0x000e620008000a00 */
[----:B------:R-:W-:-:S04]  /*4430*/  IADD3 R0, P0, PT, R3, R0, RZ ;  /* 0x0000000003007210 */ /* 0x000fc80007f1e0ff */
[----:B------:R-:W-:Y:S02]  /*4440*/  IADD3.X R2, PT, PT, RZ, R2, RZ, P0, !PT ;  /* 0x00000002ff027210 */ /* 0x000fe400007fe4ff */
[----:B-1----:R-:W-:-:S04]  /*4450*/  ISETP.GE.U32.AND P0, PT, R0, UR12, PT ;  /* 0x0000000c00007c0c */ /* 0x002fc8000bf06070 */
[----:B------:R-:W-:-:S13]  /*4460*/  ISETP.GE.AND.EX P0, PT, R2, UR13, PT, P0 ;  /* 0x0000000d02007c0c */ /* 0x000fda000bf06300 */
[----:B------:R-:W-:Y:S05]  /*4470*/  @!P0 BRA `(.L_x_1718) ;  /* 0xffffffc000d88947 */ /* 0x000fea000383ffff */
[----:B------:R-:W-:Y:S05]  /*4480*/  EXIT ;  /* 0x000000000000794d */ /* 0x000fea0003800000 */
        .weak           $__internal_39_$__cuda_sm20_div_s64
        .type           $__internal_39_$__cuda_sm20_div_s64,@function
        .size           $__internal_39_$__cuda_sm20_div_s64,(.L_x_6415 - $__internal_39_$__cuda_sm20_div_s64)
$__internal_39_$__cuda_sm20_div_s64:
        /* <DEDUP_REMOVED lines=83> */
[----:B------:R-:W-:Y:S05]  /*49c0*/  RET.REL.NODEC R10 `(_ZN2at4cuda17kernelHistogram1DIhhlLi1ELi2ELin1ELNS0_23CUDAHistogramMemoryTypeE1EZNS0_21CUDA_tensor_histogramIhhLb0EEEbNS_6TensorES4_S4_lNS_14AccumulateTypeIT0_Lb1EE4typeES8_NS0_13TensorArgTypeES9_S9_EUllE_EEvNS0_6detail10TensorInfoIT_T1_EESF_NSC_IKS6_SE_EElS8_S8_SE_T6_) ;  /* 0xffffffb40a8c7950 */ /* 0x000fea0003c3ffff */
.L_x_1719:
        /* <DEDUP_REMOVED lines=11> */
.L_x_6415:


//--------------------- .text._ZN2at4cuda17kernelHistogram1DIhhlLi1ELi2ELin1ELNS0_23CUDAHistogramMemoryTypeE0EZNS0_21CUDA_tensor_histogramIhhLb0EEEbNS_6TensorES4_S4_lNS_14AccumulateTypeIT0_Lb1EE4typeES8_NS0_13TensorArgTypeES9_S9_EUllE_EEvNS0_6detail10TensorInfoIT_T1_EESF_NSC_IKS6_SE_EElS8_S8_SE_T6_ --------------------------
	.section	.text._ZN2at4cuda17kernelHistogram1DIhhlLi1ELi2ELin1ELNS0_23CUDAHistogramMemoryTypeE0EZNS0_21CUDA_tensor_histogramIhhLb0EEEbNS_6TensorES4_S4_lNS_14AccumulateTypeIT0_Lb1EE4typeES8_NS0_13TensorArgTypeES9_S9_EUllE_EEvNS0_6detail10TensorInfoIT_T1_EESF_NSC_IKS6_SE_EElS8_S8_SE_T6_,"ax",@progbits
	.align	128
        .global         _ZN2at4cuda17kernelHistogram1DIhhlLi1ELi2ELin1ELNS0_23CUDAHistogramMemoryTypeE0EZNS0_21CUDA_tensor_histogramIhhLb0EEEbNS_6TensorES4_S4_lNS_14AccumulateTypeIT0_Lb1EE4typeES8_NS0_13TensorArgTypeES9_S9_EUllE_EEvNS0_6detail10TensorInfoIT_T1_EESF_NSC_IKS6_SE_EElS8_S8_SE_T6_
        .type           _ZN2at4cuda17kernelHistogram1DIhhlLi1ELi2ELin1ELNS0_23CUDAHistogramMemoryTypeE0EZNS0_21CUDA_tensor_histogramIhhLb0EEEbNS_6TensorES4_S4_lNS_14AccumulateTypeIT0_Lb1EE4typeES8_NS0_13TensorArgTypeES9_S9_EUllE_EEvNS0_6detail10TensorInfoIT_T1_EESF_NSC_IKS6_SE_EElS8_S8_SE_T6_,@function
        .size           _ZN2at4cuda17kernelHistogram1DIhhlLi1ELi2ELin1ELNS0_23CUDAHistogramMemoryTypeE0EZNS0_21CUDA_tensor_histogramIhhLb0EEEbNS_6TensorES4_S4_lNS_14AccumulateTypeIT0_Lb1EE4typeES8_NS0_13TensorArgTypeES9_S9_EUllE_EEvNS0_6detail10TensorInfoIT_T1_EESF_NSC_IKS6_SE_EElS8_S8_SE_T6_,(.L_x_6417 - _ZN2at4cuda17kernelHistogram1DIhhlLi1ELi2ELin1ELNS0_23CUDAHistogramMemoryTypeE0EZNS0_21CUDA_tensor_histogramIhhLb0EEEbNS_6TensorES4_S4_lNS_14AccumulateTypeIT0_Lb1EE4typeES8_NS0_13TensorArgTypeES9_S9_EUllE_EEvNS0_6detail10TensorInfoIT_T1_EESF_NSC_IKS6_SE_EElS8_S8_SE_T6_)
        .other          _ZN2at4cuda17kernelHistogram1DIhhlLi1ELi2ELin1ELNS0_23CUDAHistogramMemoryTypeE0EZNS0_21CUDA_tensor_histogramIhhLb0EEEbNS_6TensorES4_S4_lNS_14AccumulateTypeIT0_Lb1EE4typeES8_NS0_13TensorArgTypeES9_S9_EUllE_EEvNS0_6detail10TensorInfoIT_T1_EESF_NSC_IKS6_SE_EElS8_S8_SE_T6_,@"STO_CUDA_ENTRY STV_DEFAULT"
_ZN2at4cuda17kernelHistogram1DIhhlLi1ELi2ELin1ELNS0_23CUDAHistogramMemoryTypeE0EZNS0_21CUDA_tensor_histogramIhhLb0EEEbNS_6TensorES4_S4_lNS_14AccumulateTypeIT0_Lb1EE4typeES8_NS0_13TensorArgTypeES9_S9_EUllE_EEvNS0_6detail10TensorInfoIT_T1_EESF_NSC_IKS6_SE_EElS8_S8_SE_T6_:
.text._ZN2at4cuda17kernelHistogram1DIhhlLi1ELi2ELin1ELNS0_23CUDAHistogramMemoryTypeE0EZNS0_21CUDA_tensor_histogramIhhLb0EEEbNS_6TensorES4_S4_lNS_14AccumulateTypeIT0_Lb1EE4typeES8_NS0_13TensorArgTypeES9_S9_EUllE_EEvNS0_6detail10TensorInfoIT_T1_EESF_NSC_IKS6_SE_EElS8_S8_SE_T6_:
        /* <DEDUP_REMOVED lines=44> */
.L_x_1723:
[----:B------:R-:W-:-:S07]  /*02c0*/  MOV R4, 0x2e0 ;  /* 0x000002e000047802 */ /* 0x000fce0000000f00 */
[----:B------:R-:W-:Y:S05]  /*02d0*/  CALL.REL.NOINC `($__internal_41_$__cuda_sm20_div_u64) ;  /* 0x0000004c00cc7944 */ /* 0x000fea0003c00000 */
[----:B------:R-:W-:Y:S01]  /*02e0*/  IMAD.MOV.U32 R4, RZ, RZ, R3 ;  /* 0x000000ffff047224 */ /* 0x000fe200078e0003 */
[----:B------:R-:W-:-:S07]  /*02f0*/  MOV R5, R6 ;  /* 0x0000000600057202 */ /* 0x000fce0000000f00 */
.L_x_1724:
[----:B------:R-:W-:Y:S05]  /*0300*/  BSYNC.RECONVERGENT B1 ;  /* 0x0000000000017941 */ /* 0x000fea0003800200 */
.L_x_1722:
        /* <DEDUP_REMOVED lines=19> */
.L_x_1727:
        /* <DEDUP_REMOVED lines=9> */
.L_x_1726:
[----:B------:R-:W-:Y:S05]  /*04d0*/  BSYNC.RECONVERGENT B1 ;  /* 0x0000000000017941 */ /* 0x000fea0003800200 */
.L_x_1725:
[----:B------:R-:W-:Y:S05]  /*04e0*/  @!P1 BRA `(.L_x_1721) ;  /* 0x0000000000409947 */ /* 0x000fea0003800000 */
[----:B------:R-:W0:Y:S01]  /*04f0*/  S2R R3, SR_CgaCtaId ;  /* 0x0000000000037919 */ /* 0x000e220000008800 */
[----:B------:R-:W-:-:S04]  /*0500*/  MOV R2, 0x400 ;  /* 0x0000040000027802 */ /* 0x000fc80000000f00 */
[----:B0-----:R-:W-:-:S07]  /*0510*/  LEA R4, R3, R2, 0x18 ;  /* 0x0000000203047211 */ /* 0x001fce00078ec0ff */
.L_x_1728:
        /* <DEDUP_REMOVED lines=13> */
.L_x_1721:
[----:B------:R-:W-:Y:S05]  /*05f0*/  BSYNC.RECONVERGENT B0 ;  /* 0x0000000000007941 */ /* 0x000fea0003800200 */
.L_x_1720:
        /* <DEDUP_REMOVED lines=19> */
.L_x_1737:
[----:B------:R-:W0:Y:S01]  /*0730*/  LDC.64 R2, c[0x0][0x6c0] ;  /* 0x0001b000ff027b82 */ /* 0x000e220000000a00 */
[----:B------:R-:W1:Y:S02]  /*0740*/  LDCU.64 UR4, c[0x0][0x790] ;  /* 0x0000f200ff0477ac */ /* 0x000e640008000a00 */
[----:B-1----:R-:W-:-:S04]  /*0750*/  IMAD R5, R27, UR4, RZ ;  /* 0x000000041b057c24 */ /* 0x002fc8000f8e02ff */
[C---:B------:R-:W-:Y:S02]  /*0760*/  IMAD R5, R26.reuse, UR5, R5 ;  /* 0x000000051a057c24 */ /* 0x040fe4000f8e0205 */
[----:B0-----:R-:W-:Y:S01]  /*0770*/  IMAD.WIDE.U32 R2, R26, UR4, R2 ;  /* 0x000000041a027c25 */ /* 0x001fe2000f8e0002 */
[----:B------:R-:W0:Y:S04]  /*0780*/  LDCU.64 UR4, c[0x0][0x870] ;  /* 0x00010e00ff0477ac */ /* 0x000e280008000a00 */
[----:B------:R-:W-:Y:S02]  /*0790*/  IADD3 R3, PT, PT, R3, R5, RZ ;  /* 0x0000000503037210 */ /* 0x000fe40007ffe0ff */
        /* <DEDUP_REMOVED lines=39> */
.L_x_1734:
[----:B------:R-:W-:Y:S01]  /*0a10*/  IMAD.MOV.U32 R4, RZ, RZ, R23 ;  /* 0x000000ffff047224 */ /* 0x000fe200078e0017 */
[----:B------:R-:W-:Y:S02]  /*0a20*/  MOV R3, R31 ;  /* 0x0000001f00037202 */ /* 0x000fe40000000f00 */
[----:B------:R-:W-:-:S07]  /*0a30*/  MOV R2, 0xa50 ;  /* 0x00000a5000027802 */ /* 0x000fce0000000f00 */
[----:B------:R-:W-:Y:S05]  /*0a40*/  CALL.REL.NOINC `($__internal_40_$__cuda_sm20_div_s64) ;  /* 0x0000004000a07944 */ /* 0x000fea0003c00000 */
.L_x_1735:
[----:B------:R-:W-:Y:S05]  /*0a50*/  BSYNC.RECONVERGENT B1 ;  /* 0x0000000000017941 */ /* 0x000fea0003800200 */
.L_x_1733:
        /* <DEDUP_REMOVED lines=27> */
.L_x_1736:
        /* <DEDUP_REMOVED lines=10> */
.L_x_1732:
[----:B------:R-:W-:Y:S05]  /*0cb0*/  BSYNC B0 ;  /* 0x0000000000007941 */ /* 0x000fea0003800000 */
.L_x_1731:
[----:B------:R-:W0:Y:S01]  /*0cc0*/  LDCU.64 UR4, c[0x0][0x878] ;  /* 0x00010f00ff0477ac */ /* 0x000e220008000a00 */
[----:B------:R-:W-:-:S05]  /*0cd0*/  IADD3 R26, P0, PT, R32, R26, RZ ;  /* 0x0000001a201a7210 */ /* 0x000fca0007f1e0ff */
[----:B------:R-:W-:Y:S01]  /*0ce0*/  IMAD.X R27, RZ, RZ, R27, P0 ;  /* 0x000000ffff1b7224 */ /* 0x000fe200000e061b */
[----:B0-----:R-:W-:-:S04]  /*0cf0*/  ISETP.GE.U32.AND P0, PT, R26, UR4, PT ;  /* 0x000000041a007c0c */ /* 0x001fc8000bf06070 */
[----:B------:R-:W-:-:S13]  /*0d00*/  ISETP.GE.AND.EX P0, PT, R27, UR5, PT, P0 ;  /* 0x000000051b007c0c */ /* 0x000fda000bf06300 */
[----:B------:R-:W-:Y:S05]  /*0d10*/  @!P0 BRA `(.L_x_1737) ;  /* 0xfffffff800848947 */ /* 0x000fea000383ffff */
[----:B------:R-:W-:Y:S05]  /*0d20*/  BRA `(.L_x_1729) ;  /* 0x0000003c00347947 */ /* 0x000fea0003800000 */
.L_x_1730:
[C---:B------:R-:W-:Y:S01]  /*0d30*/  VIADD R29, R35.reuse, 0xffffffff ;  /* 0xffffffff231d7836 */ /* 0x040fe20000000000 */
[C---:B------:R-:W-:Y:S01]  /*0d40*/  IADD3 R36, PT, PT, R35.reuse, -0x4, RZ ;  /* 0xfffffffc23247810 */ /* 0x040fe20007ffe0ff */
[----:B------:R-:W-:-:S03]  /*0d50*/  VIADD R35, R35, 0xfffffffe ;  /* 0xfffffffe23237836 */ /* 0x000fc60000000000 */
[----:B------:R-:W-:-:S05]  /*0d60*/  LOP3.LUT R34, R29, 0xfffffff8, RZ, 0xc0, !PT ;  /* 0xfffffff81d227812 */ /* 0x000fca00078ec0ff */
[----:B------:R-:W-:-:S07]  /*0d70*/  IMAD.MOV R34, RZ, RZ, -R34 ;  /* 0x000000ffff227224 */ /* 0x000fce00078e0a22 */
.L_x_1796:
        /* <DEDUP_REMOVED lines=10> */
.L_x_1764:
        /* <DEDUP_REMOVED lines=34> */
.L_x_1741:
[----:B------:R-:W-:Y:S01]  /*1040*/  MOV R6, R12 ;  /* 0x0000000c00067202 */ /* 0x000fe20000000f00 */
[----:B------:R-:W-:Y:S01]  /*1050*/  IMAD.MOV.U32 R4, RZ, RZ, R10 ;  /* 0x000000ffff047224 */ /* 0x000fe200078e000a */
[----:B------:R-:W-:Y:S01]  /*1060*/  MOV R2, 0x1090 ;  /* 0x0000109000027802 */ /* 0x000fe20000000f00 */
[----:B------:R-:W-:-:S07]  /*1070*/  IMAD.MOV.U32 R3, RZ, RZ, R11 ;  /* 0x000000ffff037224 */ /* 0x000fce00078e000b */
[----:B------:R-:W-:Y:S05]  /*1080*/  CALL.REL.NOINC `($__internal_40_$__cuda_sm20_div_s64) ;  /* 0x0000003c00107944 */ /* 0x000fea0003c00000 */
        /* <DEDUP_REMOVED lines=10> */
.L_x_1742:
[----:B------:R-:W-:Y:S05]  /*1130*/  BSYNC.RECONVERGENT B1 ;  /* 0x0000000000017941 */ /* 0x000fea0003800200 */
.L_x_1740:
        /* <DEDUP_REMOVED lines=40> */
.L_x_1744:
[----:B------:R-:W-:Y:S01]  /*13c0*/  IMAD.MOV.U32 R6, RZ, RZ, R10 ;  /* 0x000000ffff067224 */ /* 0x000fe200078e000a */
[----:B------:R-:W-:Y:S01]  /*13d0*/  MOV R4, R12 ;  /* 0x0000000c00047202 */ /* 0x000fe20000000f00 */
[----:B------:R-:W-:Y:S01]  /*13e0*/  IMAD.MOV.U32 R5, RZ, RZ, R11 ;  /* 0x000000ffff057224 */ /* 0x000fe200078e000b */
[----:B------:R-:W-:Y:S01]  /*13f0*/  MOV R2, 0x1420 ;  /* 0x0000142000027802 */ /* 0x000fe20000000f00 */
[----:B------:R-:W-:-:S07]  /*1400*/  IMAD.MOV.U32 R3, RZ, RZ, R13 ;  /* 0x000000ffff037224 */ /* 0x000fce00078e000d */
[----:B------:R-:W-:Y:S05]  /*1410*/  CALL.REL.NOINC `($__internal_40_$__cuda_sm20_div_s64) ;  /* 0x00000038002c7944 */ /* 0x000fea0003c00000 */
        /* <DEDUP_REMOVED lines=10> */
.L_x_1745:
[----:B------:R-:W-:Y:S05]  /*14c0*/  BSYNC.RECONVERGENT B1 ;  /* 0x0000000000017941 */ /* 0x000fea0003800200 */
.L_x_1743:
        /* <DEDUP_REMOVED lines=38> */
.L_x_1747:
        /* <DEDUP_REMOVED lines=16> */
.L_x_1748:
[----:B------:R-:W-:Y:S05]  /*1830*/  BSYNC.RECONVERGENT B1 ;  /* 0x0000000000017941 */ /* 0x000fea0003800200 */
.L_x_1746:
        /* <DEDUP_REMOVED lines=37> */
.L_x_1750:
[----:B------:R-:W-:Y:S01]  /*1a90*/  MOV R6, R10 ;  /* 0x0000000a00067202 */ /* 0x000fe20000000f00 */
[----:B------:R-:W-:Y:S01]  /*1aa0*/  IMAD.MOV.U32 R5, RZ, RZ, R11 ;  /* 0x000000ffff057224 */ /* 0x000fe200078e000b */
[----:B------:R-:W-:Y:S01]  /*1ab0*/  MOV R3, R13 ;  /* 0x0000000d00037202 */ /* 0x000fe20000000f00 */
[----:B------:R-:W-:Y:S01]  /*1ac0*/  IMAD.MOV.U32 R4, RZ, RZ, R12 ;  /* 0x000000ffff047224 */ /* 0x000fe200078e000c */
[----:B------:R-:W-:-:S07]  /*1ad0*/  MOV R2, 0x1af0 ;  /* 0x00001af000027802 */ /* 0x000fce0000000f00 */
[----:B------:R-:W-:Y:S05]  /*1ae0*/  CALL.REL.NOINC `($__internal_40_$__cuda_sm20_div_s64) ;  /* 0x0000003000787944 */ /* 0x000fea0003c00000 */
        /* <DEDUP_REMOVED lines=10> */
.L_x_1751:
[----:B------:R-:W-:Y:S05]  /*1b90*/  BSYNC.RECONVERGENT B1 ;  /* 0x0000000000017941 */ /* 0x000fea0003800200 */
.L_x_1749:
        /* <DEDUP_REMOVED lines=38> */
.L_x_1753:
        /* <DEDUP_REMOVED lines=16> */
.L_x_1754:
[----:B------:R-:W-:Y:S05]  /*1f00*/  BSYNC.RECONVERGENT B1 ;  /* 0x0000000000017941 */ /* 0x000fea0003800200 */
.L_x_1752:
        /* <DEDUP_REMOVED lines=38> */
.L_x_1756:
        /* <DEDUP_REMOVED lines=16> */
.L_x_1757:
[----:B------:R-:W-:Y:S05]  /*2270*/  BSYNC.RECONVERGENT B1 ;  /* 0x0000000000017941 */ /* 0x000fea0003800200 */
.L_x_1755:
        /* <DEDUP_REMOVED lines=38> */
.L_x_1759:
        /* <DEDUP_REMOVED lines=16> */
.L_x_1760:
[----:B------:R-:W-:Y:S05]  /*25e0*/  BSYNC.RECONVERGENT B1 ;  /* 0x0000000000017941 */ /* 0x000fea0003800200 */
.L_x_1758:
        /* <DEDUP_REMOVED lines=38> */
.L_x_1762:
        /* <DEDUP_REMOVED lines=16> */
.L_x_1763:
[----:B------:R-:W-:Y:S05]  /*2950*/  BSYNC.RECONVERGENT B1 ;  /* 0x0000000000017941 */ /* 0x000fea0003800200 */
.L_x_1761:
        /* <DEDUP_REMOVED lines=10> */
.L_x_1739:
[----:B------:R-:W-:-:S07]  /*2a00*/  VIADD R0, R0, 0x4 ;  /* 0x0000000400007836 */ /* 0x000fce0000000000 */
.L_x_1738:
        /* <DEDUP_REMOVED lines=41> */
.L_x_1769:
[----:B------:R-:W-:Y:S01]  /*2ca0*/  MOV R6, R12 ;  /* 0x0000000c00067202 */ /* 0x000fe20000000f00 */
[----:B------:R-:W-:Y:S01]  /*2cb0*/  IMAD.MOV.U32 R4, RZ, RZ, R10 ;  /* 0x000000ffff047224 */ /* 0x000fe200078e000a */
[----:B------:R-:W-:Y:S01]  /*2cc0*/  MOV R2, 0x2cf0 ;  /* 0x00002cf000027802 */ /* 0x000fe20000000f00 */
[----:B------:R-:W-:-:S07]  /*2cd0*/  IMAD.MOV.U32 R3, RZ, RZ, R11 ;  /* 0x000000ffff037224 */ /* 0x000fce00078e000b */
[----:B------:R-:W-:Y:S05]  /*2ce0*/  CALL.REL.NOINC `($__internal_40_$__cuda_sm20_div_s64) ;  /* 0x0000001c00f87944 */ /* 0x000fea0003c00000 */
        /* <DEDUP_REMOVED lines=10> */
.L_x_1770:
[----:B------:R-:W-:Y:S05]  /*2d90*/  BSYNC.RECONVERGENT B1 ;  /* 0x0000000000017941 */ /* 0x000fea0003800200 */
.L_x_1768:
        /* <DEDUP_REMOVED lines=40> */
.L_x_1772:
[----:B------:R-:W-:Y:S01]  /*3020*/  IMAD.MOV.U32 R6, RZ, RZ, R10 ;  /* 0x000000ffff067224 */ /* 0x000fe200078e000a */
[----:B------:R-:W-:Y:S01]  /*3030*/  MOV R5, R11 ;  /* 0x0000000b00057202 */ /* 0x000fe20000000f00 */
[----:B------:R-:W-:Y:S01]  /*3040*/  IMAD.MOV.U32 R4, RZ, RZ, R12 ;  /* 0x000000ffff047224 */ /* 0x000fe200078e000c */
[----:B------:R-:W-:Y:S02]  /*3050*/  MOV R3, R13 ;  /* 0x0000000d00037202 */ /* 0x000fe40000000f00 */
        /* <DEDUP_REMOVED lines=12> */
.L_x_1773:
[----:B------:R-:W-:Y:S05]  /*3120*/  BSYNC.RECONVERGENT B1 ;  /* 0x0000000000017941 */ /* 0x000fea0003800200 */
.L_x_1771:
        /* <DEDUP_REMOVED lines=38> */
.L_x_1775:
        /* <DEDUP_REMOVED lines=16> */
.L_x_1776:
[----:B------:R-:W-:Y:S05]  /*3490*/  BSYNC.RECONVERGENT B1 ;  /* 0x0000000000017941 */ /* 0x000fea0003800200 */
.L_x_1774:
        /* <DEDUP_REMOVED lines=38> */
.L_x_1778:
        /* <DEDUP_REMOVED lines=16> */
.L_x_1779:
[----:B------:R-:W-:Y:S05]  /*3800*/  BSYNC.RECONVERGENT B1 ;  /* 0x0000000000017941 */ /* 0x000fea0003800200 */
.L_x_1777:
[----:B------:R0:W1:Y:S02]  /*3810*/  LDC.64 R2, c[0x0][R20+0x450] ;  /* 0x0001140014027b82 */ /* 0x0000640000000a00 */
[----:B0-----:R-:W-:Y:S02]  /*3820*/  IMAD.MOV.U32 R20, RZ, RZ, R16 ;  /* 0x000000ffff147224 */ /* 0x001fe400078e0010 */
[-C--:B-1----:R-:W-:Y:S02]  /*3830*/  IMAD R3, R3, R6.reuse, RZ ;  /* 0x0000000603037224 */ /* 0x082fe400078e02ff */
[----:B------:R-:W-:-:S04]  /*3840*/  IMAD.WIDE.U32 R6, R2, R6, R20 ;  /* 0x0000000602067225 */ /* 0x000fc800078e0014 */
[----:B------:R-:W-:Y:S01]  /*3850*/  IMAD R3, R2, R9, R3 ;  /* 0x0000000902037224 */ /* 0x000fe200078e0203 */
[----:B------:R-:W-:-:S03]  /*3860*/  MOV R17, R6 ;  /* 0x0000000600117202 */ /* 0x000fc60000000f00 */
[----:B------:R-:W-:-:S07]  /*3870*/  IMAD.IADD R16, R7, 0x1, R3 ;  /* 0x0000000107107824 */ /* 0x000fce00078e0203 */
.L_x_1767:
        /* <DEDUP_REMOVED lines=40> */
.L_x_1782:
[----:B------:R-:W-:Y:S01]  /*3b00*/  IMAD.MOV.U32 R6, RZ, RZ, R12 ;  /* 0x000000ffff067224 */ /* 0x000fe200078e000c */
[----:B------:R-:W-:Y:S01]  /*3b10*/  MOV R4, R10 ;  /* 0x0000000a00047202 */ /* 0x000fe20000000f00 */
[----:B------:R-:W-:Y:S01]  /*3b20*/  IMAD.MOV.U32 R3, RZ, RZ, R11 ;  /* 0x000000ffff037224 */ /* 0x000fe200078e000b */
[----:B------:R-:W-:-:S07]  /*3b30*/  MOV R2, 0x3b50 ;  /* 0x00003b5000027802 */ /* 0x000fce0000000f00 */
        /* <DEDUP_REMOVED lines=11> */
.L_x_1783:
[----:B------:R-:W-:Y:S05]  /*3bf0*/  BSYNC.RECONVERGENT B1 ;  /* 0x0000000000017941 */ /* 0x000fea0003800200 */
.L_x_1781:
        /* <DEDUP_REMOVED lines=40> */
.L_x_1785:
        /* <DEDUP_REMOVED lines=16> */
.L_x_1786:
[----:B------:R-:W-:Y:S05]  /*3f80*/  BSYNC.RECONVERGENT B1 ;  /* 0x0000000000017941 */ /* 0x000fea0003800200 */
.L_x_1784:
[----:B------:R0:W1:Y:S02]  /*3f90*/  LDC.64 R2, c[0x0][R20+0x450] ;  /* 0x0001140014027b82 */ /* 0x0000640000000a00 */
[----:B0-----:R-:W-:Y:S02]  /*3fa0*/  IMAD.MOV.U32 R20, RZ, RZ, R16 ;  /* 0x000000ffff147224 */ /* 0x001fe400078e0010 */
[-C--:B-1----:R-:W-:Y:S02]  /*3fb0*/  IMAD R3, R3, R6.reuse, RZ ;  /* 0x0000000603037224 */ /* 0x082fe400078e02ff */
[----:B------:R-:W-:-:S04]  /*3fc0*/  IMAD.WIDE.U32 R6, R2, R6, R20 ;  /* 0x0000000602067225 */ /* 0x000fc800078e0014 */
[----:B------:R-:W-:Y:S01]  /*3fd0*/  IMAD R3, R2, R9, R3 ;  /* 0x0000000902037224 */ /* 0x000fe200078e0203 */
[----:B------:R-:W-:-:S03]  /*3fe0*/  MOV R17, R6 ;  /* 0x0000000600117202 */ /* 0x000fc60000000f00 */
[----:B------:R-:W-:-:S07]  /*3ff0*/  IMAD.IADD R16, R7, 0x1, R3 ;  /* 0x0000000107107824 */ /* 0x000fce00078e0203 */
.L_x_1780:
        /* <DEDUP_REMOVED lines=36> */
.L_x_1788:
[----:B------:R-:W-:Y:S01]  /*4240*/  MOV R6, R12 ;  /* 0x0000000c00067202 */ /* 0x000fe20000000f00 */
[----:B------:R-:W-:Y:S01]  /*4250*/  IMAD.MOV.U32 R4, RZ, RZ, R10 ;  /* 0x000000ffff047224 */ /* 0x000fe200078e000a */
[----:B------:R-:W-:Y:S02]  /*4260*/  MOV R3, R11 ;  /* 0x0000000b00037202 */ /* 0x000fe40000000f00 */
[----:B------:R-:W-:-:S07]  /*4270*/  MOV R2, 0x4290 ;  /* 0x0000429000027802 */ /* 0x000fce0000000f00 */
[----:B------:R-:W-:Y:S05]  /*4280*/  CALL.REL.NOINC `($__internal_40_$__cuda_sm20_div_s64) ;  /* 0x0000000800907944 */ /* 0x000fea0003c00000 */
        /* <DEDUP_REMOVED lines=10> */
.L_x_1789:
[----:B------:R-:W-:Y:S05]  /*4330*/  BSYNC.RECONVERGENT B1 ;  /* 0x0000000000017941 */ /* 0x000fea0003800200 */
.L_x_1787:
        /* <DEDUP_REMOVED lines=9> */
.L_x_1766:
[----:B------:R-:W-:Y:S05]  /*43d0*/  BSYNC.RECONVERGENT B0 ;  /* 0x0000000000007941 */ /* 0x000fea0003800200 */
.L_x_1765:
        /* <DEDUP_REMOVED lines=48> */
.L_x_1793:
[----:B------:R-:W-:Y:S01]  /*46e0*/  MOV R4, R23 ;  /* 0x0000001700047202 */ /* 0x000fe20000000f00 */
[----:B------:R-:W-:Y:S01]  /*46f0*/  IMAD.MOV.U32 R3, RZ, RZ, R31 ;  /* 0x000000ffff037224 */ /* 0x000fe200078e001f */
[----:B------:R-:W-:-:S07]  /*4700*/  MOV R2, 0x4720 ;  /* 0x0000472000027802 */ /* 0x000fce0000000f00 */
[----:B------:R-:W-:Y:S05]  /*4710*/  CALL.REL.NOINC `($__internal_40_$__cuda_sm20_div_s64) ;  /* 0x00000004006c7944 */ /* 0x000fea0003c00000 */
[----:B------:R-:W-:-:S07]  /*4720*/  MOV R0, R4 ;  /* 0x0000000400007202 */ /* 0x000fce0000000f00 */
.L_x_1794:
[----:B------:R-:W-:Y:S05]  /*4730*/  BSYNC.RECONVERGENT B1 ;  /* 0x0000000000017941 */ /* 0x000fea0003800200 */
.L_x_1792:
        /* <DEDUP_REMOVED lines=27> */
.L_x_1795:
        /* <DEDUP_REMOVED lines=10> */
.L_x_1791:
[----:B------:R-:W-:Y:S05]  /*4990*/  BSYNC B0 ;  /* 0x0000000000007941 */ /* 0x000fea0003800000 */
.L_x_1790:
[----:B------:R-:W1:Y:S01]  /*49a0*/  LDCU.64 UR4, c[0x0][0x878] ;  /* 0x00010f00ff0477ac */ /* 0x000e620008000a00 */
[----:B------:R-:W-:-:S05]  /*49b0*/  IADD3 R26, P0, PT, R32, R26, RZ ;  /* 0x0000001a201a7210 */ /* 0x000fca0007f1e0ff */
[----:B------:R-:W-:Y:S01]  /*49c0*/  IMAD.X R27, RZ, RZ, R27, P0 ;  /* 0x000000ffff1b7224 */ /* 0x000fe200000e061b */
[----:B-1----:R-:W-:-:S04]  /*49d0*/  ISETP.GE.U32.AND P0, PT, R26, UR4, PT ;  /* 0x000000041a007c0c */ /* 0x002fc8000bf06070 */
[----:B------:R-:W-:-:S13]  /*49e0*/  ISETP.GE.AND.EX P0, PT, R27, UR5, PT, P0 ;  /* 0x000000051b007c0c */ /* 0x000fda000bf06300 */
[----:B------:R-:W-:Y:S05]  /*49f0*/  @!P0 BRA `(.L_x_1796) ;  /* 0xffffffc000e08947 */ /* 0x000fea000383ffff */
.L_x_1729:
        /* <DEDUP_REMOVED lines=9> */
.L_x_1799:
        /* <DEDUP_REMOVED lines=18> */
.L_x_1798:
        /* <DEDUP_REMOVED lines=11> */
.L_x_1797:
[----:B------:R-:W0:Y:S01]  /*4c60*/  LDCU.64 UR6, c[0x0][0x388] ;  /* 0x00007100ff0677ac */ /* 0x000e220008000a00 */
[----:B--2---:R-:W-:-:S05]  /*4c70*/  IADD3 R28, P0, PT, R33, R28, RZ ;  /* 0x0000001c211c7210 */ /* 0x004fca0007f1e0ff */
[----:B------:R-:W-:Y:S01]  /*4c80*/  IMAD.X R30, RZ, RZ, R30, P0 ;  /* 0x000000ffff1e7224 */ /* 0x000fe200000e061e */
[----:B0-----:R-:W-:-:S04]  /*4c90*/  ISETP.GE.U32.AND P0, PT, R28, UR6, PT ;  /* 0x000000061c007c0c */ /* 0x001fc8000bf06070 */
[----:B------:R-:W-:-:S13]  /*4ca0*/  ISETP.GE.AND.EX P0, PT, R30, UR7, PT, P0 ;  /* 0x000000071e007c0c */ /* 0x000fda000bf06300 */
[----:B------:R-:W-:Y:S05]  /*4cb0*/  @!P0 BRA `(.L_x_1799) ;  /* 0xfffffffc00748947 */ /* 0x000fea000383ffff */
[----:B------:R-:W-:Y:S05]  /*4cc0*/  EXIT ;  /* 0x000000000000794d */ /* 0x000fea0003800000 */
        .weak           $__internal_40_$__cuda_sm20_div_s64
        .type           $__internal_40_$__cuda_sm20_div_s64,@function
        .size           $__internal_40_$__cuda_sm20_div_s64,($__internal_41_$__cuda_sm20_div_u64 - $__internal_40_$__cuda_sm20_div_s64)
$__internal_40_$__cuda_sm20_div_s64:
        /* <DEDUP_REMOVED lines=83> */
[----:B------:R-:W-:Y:S06]  /*5200*/  RET.REL.NODEC R6 `(_ZN2at4cuda17kernelHistogram1DIhhlLi1ELi2ELin1ELNS0_23CUDAHistogramMemoryTypeE0EZNS0_21CUDA_tensor_histogramIhhLb0EEEbNS_6TensorES4_S4_lNS_14AccumulateTypeIT0_Lb1EE4typeES8_NS0_13TensorArgTypeES9_S9_EUllE_EEvNS0_6detail10TensorInfoIT_T1_EESF_NSC_IKS6_SE_EElS8_S8_SE_T6_) ;  /* 0xffffffac067c7950 */ /* 0x000fec0003c3ffff */
        .weak           $__internal_41_$__cuda_sm20_div_u64
        .type           $__internal_41_$__cuda_sm20_div_u64,@function
        .size           $__internal_41_$__cuda_sm20_div_u64,(.L_x_6417 - $__internal_41_$__cuda_sm20_div_u64)
$__internal_41_$__cuda_sm20_div_u64:
        /* <DEDUP_REMOVED lines=65> */
[----:B------:R-:W-:Y:S06]  /*5620*/  RET.REL.NODEC R4 `(_ZN2at4cuda17kernelHistogram1DIhhlLi1ELi2ELin1ELNS0_23CUDAHistogramMemoryTypeE0EZNS0_21CUDA_tensor_histogramIhhLb0EEEbNS_6TensorES4_S4_lNS_14AccumulateTypeIT0_Lb1EE4typeES8_NS0_13TensorArgTypeES9_S9_EUllE_EEvNS0_6detail10TensorInfoIT_T1_EESF_NSC_IKS6_SE_EElS8_S8_SE_T6_) ;  /* 0xffffffa804747950 */ /* 0x000fec0003c3ffff */
.L_x_1800:
        /* <DEDUP_REMOVED lines=13> */
.L_x_6417:


//--------------------- .text._ZN2at4cuda17kernelHistogram1DIdslLi1ELi2ELin1ELNS0_23CUDAHistogramMemoryTypeE1EZNS0_21CUDA_tensor_histogramIdsLb1EEEbNS_6TensorES4_S4_lNS_14AccumulateTypeIT0_Lb1EE4typeES8_NS0_13TensorArgTypeES9_S9_EUllE0_EEvNS0_6detail10TensorInfoIT_T1_EESF_NSC_IKS6_SE_EElS8_S8_SE_T6_ --------------------------
	.section	.text._ZN2at4cuda17kernelHistogram1DIdslLi1ELi2ELin1ELNS0_23CUDAHistogramMemoryTypeE1EZNS0_21CUDA_tensor_histogramIdsLb1EEEbNS_6TensorES4_S4_lNS_14AccumulateTypeIT0_Lb1EE4typeES8_NS0_13TensorArgTypeES9_S9_EUllE0_EEvNS0_6detail10TensorInfoIT_T1_EESF_NSC_IKS6_SE_EElS8_S8_SE_T6_,"ax",@progbits
	.align	128
        .global         _ZN2at4cuda17kernelHistogram1DIdslLi1ELi2ELin1ELNS0_23CUDAHistogramMemoryTypeE1EZNS0_21CUDA_tensor_histogramIdsLb1EEEbNS_6TensorES4_S4_lNS_14AccumulateTypeIT0_Lb1EE4typeES8_NS0_13TensorArgTypeES9_S9_EUllE0_EEvNS0_6detail10TensorInfoIT_T1_EESF_NSC_IKS6_SE_EElS8_S8_SE_T6_
        .type           _ZN2at4cuda17kernelHistogram1DIdslLi1ELi2ELin1ELNS0_23CUDAHistogramMemoryTypeE1EZNS0_21CUDA_tensor_histogramIdsLb1EEEbNS_6TensorES4_S4_lNS_14AccumulateTypeIT0_Lb1EE4typeES8_NS0_13TensorArgTypeES9_S9_EUllE0_EEvNS0_6detail10TensorInfoIT_T1_EESF_NSC_IKS6_SE_EElS8_S8_SE_T6_,@function
        .size           _ZN2at4cuda17kernelHistogram1DIdslLi1ELi2ELin1ELNS0_23CUDAHistogramMemoryTypeE1EZNS0_21CUDA_tensor_histogramIdsLb1EEEbNS_6TensorES4_S4_lNS_14AccumulateTypeIT0_Lb1EE4typeES8_NS0_13TensorArgTypeES9_S9_EUllE0_EEvNS0_6detail10TensorInfoIT_T1_EESF_NSC_IKS6_SE_EElS8_S8_SE_T6_,(.L_x_6418 - _ZN2at4cuda17kernelHistogram1DIdslLi1ELi2ELin1ELNS0_23CUDAHistogramMemoryTypeE1EZNS0_21CUDA_tensor_histogramIdsLb1EEEbNS_6TensorES4_S4_lNS_14AccumulateTypeIT0_Lb1EE4typeES8_NS0_13TensorArgTypeES9_S9_EUllE0_EEvNS0_6detail10TensorInfoIT_T1_EESF_NSC_IKS6_SE_EElS8_S8_SE_T6_)
        .other          _ZN2at4cuda17kernelHistogram1DIdslLi1ELi2ELin1ELNS0_23CUDAHistogramMemoryTypeE1EZNS0_21CUDA_tensor_histogramIdsLb1EEEbNS_6TensorES4_S4_lNS_14AccumulateTypeIT0_Lb1EE4typeES8_NS0_13TensorArgTypeES9_S9_EUllE0_EEvNS0_6detail10TensorInfoIT_T1_EESF_NSC_IKS6_SE_EElS8_S8_SE_T6_,@"STO_CUDA_ENTRY STV_DEFAULT"
_ZN2at4cuda17kernelHistogram1DIdslLi1ELi2ELin1ELNS0_23CUDAHistogramMemoryTypeE1EZNS0_21CUDA_tensor_histogramIdsLb1EEEbNS_6TensorES4_S4_lNS_14AccumulateTypeIT0_Lb1EE4typeES8_NS0_13TensorArgTypeES9_S9_EUllE0_EEvNS0_6detail10TensorInfoIT_T1_EESF_NSC_IKS6_SE_EElS8_S8_SE_T6_:
.text._ZN2at4cuda17kernelHistogram1DIdslLi1ELi2ELin1ELNS0_23CUDAHistogramMemoryTypeE1EZNS0_21CUDA_tensor_histogramIdsLb1EEEbNS_6TensorES4_S4_lNS_14AccumulateTypeIT0_Lb1EE4typeES8_NS0_13TensorArgTypeES9_S9_EUllE0_EEvNS0_6detail10TensorInfoIT_T1_EESF_NSC_IKS6_SE_EElS8_S8_SE_T6_:
        /* <DEDUP_REMOVED lines=10> */
[----:B------:R-:W-:Y:S01]  /*00a0*/  HFMA2 R2, -RZ, RZ, 0, 0 ;  /* 0x00000000ff027431 */ /* 0x000fe200000001ff */
[----:B------:R-:W0:Y:S01]  /*00b0*/  LDCU.64 UR4, c[0x0][0x868] ;  /* 0x00010d00ff0477ac */ /* 0x000e220008000a00 */
[----:B------:R-:W1:Y:S01]  /*00c0*/  LDCU UR8, c[0x0][0x858] ;  /* 0x00010b00ff0877ac */ /* 0x000e620008000800 */
[----:B------:R-:W2:Y:S01]  /*00d0*/  LDCU UR13, c[0x0][0x370] ;  /* 0x00006e00ff0d77ac */ /* 0x000ea20008000800 */
[----:B------:R-:W3:Y:S01]  /*00e0*/  LDCU.64 UR10, c[0x0][0x358] ;  /* 0x00006b00ff0a77ac */ /* 0x000ee20008000a00 */
[----:B0-----:R-:W-:Y:S02]  /*00f0*/  UIADD3 UR6, UP0, UPT, UR6, -UR4, URZ ;  /* 0x8000000406067290 */ /* 0x001fe4000ff1e0ff */
[----:B-1----:R-:W-:Y:S02]  /*0100*/  UIADD3 UR9, UPT, UPT, UR8, -0x1, URZ ;  /* 0xffffffff08097890 */ /* 0x002fe4000fffe0ff */
[----:B------:R-:W-:Y:S01]  /*0110*/  UIADD3 UR4, UPT, UPT, UR8, -0x2, URZ ;  /* 0xfffffffe08047890 */ /* 0x000fe2000fffe0ff */
[----:B--2---:R-:W-:Y:S01]  /*0120*/  IMAD R3, R3, UR13, RZ ;  /* 0x0000000d03037c24 */ /* 0x004fe2000f8e02ff */
[----:B------:R-:W-:-:S02]  /*0130*/  UIADD3.X UR7, UPT, UPT, UR7, ~UR5, URZ, UP0, !UPT ;  /* 0x8000000507077290 */ /* 0x000fc400087fe4ff */
[----:B------:R-:W-:Y:S02]  /*0140*/  ULOP3.LUT UR8, UR9, 0x7, URZ, 0xc0, !UPT ;  /* 0x0000000709087892 */ /* 0x000fe4000f8ec0ff */
[----:B---3--:R-:W-:-:S12]  /*0150*/  ULOP3.LUT UR12, UR9, 0x3, URZ, 0xc0, !UPT ;  /* 0x00000003090c7892 */ /* 0x008fd8000f8ec0ff */
.L_x_1856:
[----:B0-----:R-:W0:Y:S01]  /*0160*/  LDC R4, c[0x0][0x858] ;  /* 0x00021600ff047b82 */ /* 0x001e220000000800 */
[----:B------:R-:W-:Y:S05]  /*0170*/  YIELD ;  /* 0x0000000000007946 */ /* 0x000fea0003800000 */
[----:B------:R-:W-:Y:S01]  /*0180*/  IMAD.MOV.U32 R12, RZ, RZ, RZ ;  /* 0x000000ffff0c7224 */ /* 0x000fe200078e00ff */
[----:B------:R-:W-:Y:S01]  /*0190*/  MOV R8, RZ ;  /* 0x000000ff00087202 */ /* 0x000fe20000000f00 */
[----:B------:R-:W-:Y:S01]  /*01a0*/  IMAD.MOV.U32 R14, RZ, RZ, R0 ;  /* 0x000000ffff0e7224 */ /* 0x000fe200078e0000 */
[----:B------:R-:W-:Y:S02]  /*01b0*/  MOV R9, R2 ;  /* 0x0000000200097202 */ /* 0x000fe40000000f00 */
        /* <DEDUP_REMOVED lines=18> */
.L_x_1827:
        /* <DEDUP_REMOVED lines=33> */
.L_x_1804:
[----:B------:R-:W-:Y:S01]  /*04f0*/  MOV R24, R14 ;  /* 0x0000000e00187202 */ /* 0x000fe20000000f00 */
[----:B------:R-:W-:Y:S01]  /*0500*/  IMAD.MOV.U32 R20, RZ, RZ, R9 ;  /* 0x000000ffff147224 */ /* 0x000fe200078e0009 */
[----:B------:R-:W-:Y:S01]  /*0510*/  MOV R11, R16 ;  /* 0x00000010000b7202 */ /* 0x000fe20000000f00 */
[----:B------:R-:W-:Y:S01]  /*0520*/  IMAD.MOV.U32 R10, RZ, RZ, R17 ;  /* 0x000000ffff0a7224 */ /* 0x000fe200078e0011 */
[----:B------:R-:W-:-:S07]  /*0530*/  MOV R7, 0x550 ;  /* 0x0000055000077802 */ /* 0x000fce0000000f00 */
[----:B------:R-:W-:Y:S05]  /*0540*/  CALL.REL.NOINC `($__internal_42_$__cuda_sm20_div_s64) ;  /* 0x0000003800047944 */ /* 0x000fea0003c00000 */
        /* <DEDUP_REMOVED lines=10> */
.L_x_1805:
[----:B------:R-:W-:Y:S05]  /*05f0*/  BSYNC.RECONVERGENT B0 ;  /* 0x0000000000007941 */ /* 0x000fea0003800200 */
.L_x_1803:
        /* <DEDUP_REMOVED lines=38> */
.L_x_1807:
[----:B------:R-:W-:Y:S01]  /*0860*/  MOV R24, R30 ;  /* 0x0000001e00187202 */ /* 0x000fe20000000f00 */
[----:B------:R-:W-:Y:S01]  /*0870*/  IMAD.MOV.U32 R20, RZ, RZ, R31 ;  /* 0x000000ffff147224 */ /* 0x000fe200078e001f */
[----:B------:R-:W-:Y:S01]  /*0880*/  MOV R11, R16 ;  /* 0x00000010000b7202 */ /* 0x000fe20000000f00 */
[----:B------:R-:W-:Y:S01]  /*0890*/  IMAD.MOV.U32 R10, RZ, RZ, R17 ;  /* 0x000000ffff0a7224 */ /* 0x000fe200078e0011 */
[----:B------:R-:W-:-:S07]  /*08a0*/  MOV R7, 0x8c0 ;  /* 0x000008c000077802 */ /* 0x000fce0000000f00 */
[----:B------:R-:W-:Y:S05]  /*08b0*/  CALL.REL.NOINC `($__internal_42_$__cuda_sm20_div_s64) ;  /* 0x0000003400287944 */ /* 0x000fea0003c00000 */
        /* <DEDUP_REMOVED lines=11> */
.L_x_1808:
[----:B------:R-:W-:Y:S05]  /*0970*/  BSYNC.RECONVERGENT B0 ;  /* 0x0000000000007941 */ /* 0x000fea0003800200 */
.L_x_1806:
        /* <DEDUP_REMOVED lines=38> */
.L_x_1810:
[----:B------:R-:W-:Y:S01]  /*0be0*/  IMAD.MOV.U32 R24, RZ, RZ, R16 ;  /* 0x000000ffff187224 */ /* 0x000fe200078e0010 */
[----:B------:R-:W-:Y:S01]  /*0bf0*/  MOV R20, R17 ;  /* 0x0000001100147202 */ /* 0x000fe20000000f00 */
[----:B------:R-:W-:Y:S01]  /*0c00*/  IMAD.MOV.U32 R11, RZ, RZ, R12 ;  /* 0x000000ffff0b7224 */ /* 0x000fe200078e000c */
[----:B------:R-:W-:Y:S02]  /*0c10*/  MOV R10, R13 ;  /* 0x0000000d000a7202 */ /* 0x000fe40000000f00 */
[----:B------:R-:W-:-:S07]  /*0c20*/  MOV R7, 0xc40 ;  /* 0x00000c4000077802 */ /* 0x000fce0000000f00 */
[----:B------:R-:W-:Y:S05]  /*0c30*/  CALL.REL.NOINC `($__internal_42_$__cuda_sm20_div_s64) ;  /* 0x0000003000487944 */ /* 0x000fea0003c00000 */
        /* <DEDUP_REMOVED lines=11> */
.L_x_1811:
[----:B------:R-:W-:Y:S05]  /*0cf0*/  BSYNC.RECONVERGENT B0 ;  /* 0x0000000000007941 */ /* 0x000fea0003800200 */
.L_x_1809:
        /* <DEDUP_REMOVED lines=37> */
.L_x_1813:
        /* <DEDUP_REMOVED lines=17> */
.L_x_1814:
[----:B------:R-:W-:Y:S05]  /*1060*/  BSYNC.RECONVERGENT B0 ;  /* 0x0000000000007941 */ /* 0x000fea0003800200 */
.L_x_1812:
        /* <DEDUP_REMOVED lines=38> */
.L_x_1816:
        /* <DEDUP_REMOVED lines=17> */
.L_x_1817:
[----:B------:R-:W-:Y:S05]  /*13e0*/  BSYNC.RECONVERGENT B0 ;  /* 0x0000000000007941 */ /* 0x000fea0003800200 */
.L_x_1815:
        /* <DEDUP_REMOVED lines=38> */
.L_x_1819:
        /* <DEDUP_REMOVED lines=17> */
.L_x_1820:
[----:B------:R-:W-:Y:S05]  /*1760*/  BSYNC.RECONVERGENT B0 ;  /* 0x0000000000007941 */ /* 0x000fea0003800200 */
.L_x_1818:
[----:B------:R-:W-:Y:S01]  /*1770*/  IADD3 R8, PT, PT, R4, -0x3, RZ ;  /* 0xfffffffd04087810 */ /* 0x000fe20007ffe0ff */
[----:B------:R-:W-:Y:S01]  /*1780*/  UMOV UR5, 0x340 ;  /* 0x0000034000057882 */ /* 0x000fe20000000000 */
[----:B------:R0:W1:Y:S01]  /*1790*/  LDC.64 R6, c[0x0][R12+0x450] ;  /* 0x000114000c067b82 */ /* 0x0000620000000a00 */
[----:B------:R-:W-:Y:S01]  /*17a0*/  MOV R13, R9 ;  /* 0x00000009000d7202 */ /* 0x000fe20000000f00 */
[----:B------:R-:W-:Y:S01]  /*17b0*/  BSSY.RECONVERGENT B0, `(.L_x_1821) ;  /* 0x0000034000007945 */ /* 0x000fe20003800200 */
[----:B------:R-:W-:-:S05]  /*17c0*/  LEA R8, R8, UR5, 0x3 ;  /* 0x0000000508087c11 */ /* 0x000fca000f8e18ff */
        /* <DEDUP_REMOVED lines=33> */
.L_x_1822:
        /* <DEDUP_REMOVED lines=17> */
.L_x_1823:
[----:B------:R-:W-:Y:S05]  /*1af0*/  BSYNC.RECONVERGENT B0 ;  /* 0x0000000000007941 */ /* 0x000fea0003800200 */
.L_x_1821:
        /* <DEDUP_REMOVED lines=38> */
.L_x_1825:
        /* <DEDUP_REMOVED lines=17> */
.L_x_1826:
[----:B------:R-:W-:Y:S05]  /*1e70*/  BSYNC.RECONVERGENT B0 ;  /* 0x0000000000007941 */ /* 0x000fea0003800200 */
.L_x_1824:
        /* <DEDUP_REMOVED lines=11> */
.L_x_1802:
        /* <DEDUP_REMOVED lines=35> */
.L_x_1830:
        /* <DEDUP_REMOVED lines=16> */
.L_x_1831:
[----:B------:R-:W-:Y:S05]  /*2260*/  BSYNC.RECONVERGENT B0 ;  /* 0x0000000000007941 */ /* 0x000fea0003800200 */
.L_x_1829:
        /* <DEDUP_REMOVED lines=38> */
.L_x_1833:
        /* <DEDUP_REMOVED lines=17> */
.L_x_1834:
[----:B------:R-:W-:Y:S05]  /*25e0*/  BSYNC.RECONVERGENT B0 ;  /* 0x0000000000007941 */ /* 0x000fea0003800200 */
.L_x_1832:
        /* <DEDUP_REMOVED lines=38> */
.L_x_1836:
        /* <DEDUP_REMOVED lines=17> */
.L_x_1837:
[----:B------:R-:W-:Y:S05]  /*2960*/  BSYNC.RECONVERGENT B0 ;  /* 0x0000000000007941 */ /* 0x000fea0003800200 */
.L_x_1835:
        /* <DEDUP_REMOVED lines=38> */
.L_x_1839:
        /* <DEDUP_REMOVED lines=17> */
.L_x_1840:
[----:B------:R-:W-:Y:S05]  /*2ce0*/  BSYNC.RECONVERGENT B0 ;  /* 0x0000000000007941 */ /* 0x000fea0003800200 */
.L_x_1838:
        /* <DEDUP_REMOVED lines=8> */
.L_x_1828:
        /* <DEDUP_REMOVED lines=36> */
.L_x_1843:
[----:B------:R-:W-:Y:S01]  /*2fb0*/  IMAD.MOV.U32 R24, RZ, RZ, R14 ;  /* 0x000000ffff187224 */ /* 0x000fe200078e000e */
[----:B------:R-:W-:Y:S01]  /*2fc0*/  MOV R20, R9 ;  /* 0x0000000900147202 */ /* 0x000fe20000000f00 */
[----:B------:R-:W-:Y:S01]  /*2fd0*/  IMAD.MOV.U32 R11, RZ, RZ, R16 ;  /* 0x000000ffff0b7224 */ /* 0x000fe200078e0010 */
[----:B------:R-:W-:Y:S02]  /*2fe0*/  MOV R10, R17 ;  /* 0x00000011000a7202 */ /* 0x000fe40000000f00 */
[----:B------:R-:W-:-:S07]  /*2ff0*/  MOV R7, 0x3010 ;  /* 0x0000301000077802 */ /* 0x000fce0000000f00 */
[----:B------:R-:W-:Y:S05]  /*3000*/  CALL.REL.NOINC `($__internal_42_$__cuda_sm20_div_s64) ;  /* 0x0000000c00547944 */ /* 0x000fea0003c00000 */
[----:B------:R-:W-:Y:S02]  /*3010*/  IADD3 R21, P0, PT, RZ, -R10, RZ ;  /* 0x8000000aff157210 */ /* 0x000fe40007f1e0ff */
[----:B------:R-:W-:-:S03]  /*3020*/  MOV R15, R9 ;  /* 0x00000009000f7202 */ /* 0x000fc60000000f00 */
[----:B------:R-:W-:Y:S02]  /*3030*/  IMAD.X R19, RZ, RZ, ~R11, P0 ;  /* 0x000000ffff137224 */ /* 0x000fe400000e0e0b */
[----:B------:R-:W-:-:S04]  /*3040*/  IMAD.WIDE.U32 R6, R16, R21, R14 ;  /* 0x0000001510067225 */ /* 0x000fc800078e000e */
[----:B------:R-:W-:Y:S02]  /*3050*/  IMAD R19, R19, R16, RZ ;  /* 0x0000001013137224 */ /* 0x000fe400078e02ff */
[----:B------:R-:W-:Y:S02]  /*3060*/  IMAD.MOV.U32 R16, RZ, RZ, R10 ;  /* 0x000000ffff107224 */ /* 0x000fe400078e000a */
[----:B------:R-:W-:Y:S02]  /*3070*/  IMAD R17, R17, R21, R19 ;  /* 0x0000001511117224 */ /* 0x000fe400078e0213 */
[----:B------:R-:W-:-:S03]  /*3080*/  IMAD.MOV.U32 R19, RZ, RZ, R6 ;  /* 0x000000ffff137224 */ /* 0x000fc600078e0006 */
[----:B------:R-:W-:Y:S02]  /*3090*/  IADD3 R21, PT, PT, R7, R17, RZ ;  /* 0x0000001107157210 */ /* 0x000fe40007ffe0ff */
[----:B------:R-:W-:-:S07]  /*30a0*/  MOV R17, R11 ;  /* 0x0000000b00117202 */ /* 0x000fce0000000f00 */
.L_x_1844:
[----:B------:R-:W-:Y:S05]  /*30b0*/  BSYNC.RECONVERGENT B0 ;  /* 0x0000000000007941 */ /* 0x000fea0003800200 */
.L_x_1842:
        /* <DEDUP_REMOVED lines=39> */
.L_x_1846:
        /* <DEDUP_REMOVED lines=14> */
[----:B------:R-:W-:-:S03]  /*3410*/  MOV R15, R6 ;  /* 0x00000006000f7202 */ /* 0x000fc60000000f00 */
[----:B------:R-:W-:Y:S01]  /*3420*/  IMAD.IADD R17, R7, 0x1, R9 ;  /* 0x0000000107117824 */ /* 0x000fe200078e0209 */
[----:B------:R-:W-:-:S07]  /*3430*/  MOV R9, R11 ;  /* 0x0000000b00097202 */ /* 0x000fce0000000f00 */
.L_x_1847:
[----:B------:R-:W-:Y:S05]  /*3440*/  BSYNC.RECONVERGENT B0 ;  /* 0x0000000000007941 */ /* 0x000fea0003800200 */
.L_x_1845:
[----:B------:R0:W1:Y:S02]  /*3450*/  LDC.64 R6, c[0x0][R4+0x450] ;  /* 0x0001140004067b82 */ /* 0x0000640000000a00 */
[----:B0-----:R-:W-:Y:S02]  /*3460*/  IMAD.MOV.U32 R4, RZ, RZ, R28 ;  /* 0x000000ffff047224 */ /* 0x001fe400078e001c */
[-C--:B-1----:R-:W-:Y:S02]  /*3470*/  IMAD R7, R7, R15.reuse, RZ ;  /* 0x0000000f07077224 */ /* 0x082fe400078e02ff */
[----:B------:R-:W-:-:S04]  /*3480*/  IMAD.WIDE.U32 R10, R6, R15, R4 ;  /* 0x0000000f060a7225 */ /* 0x000fc800078e0004 */
[----:B------:R-:W-:Y:S01]  /*3490*/  IMAD R7, R6, R17, R7 ;  /* 0x0000001106077224 */ /* 0x000fe200078e0207 */
[----:B------:R-:W-:-:S03]  /*34a0*/  MOV R12, R10 ;  /* 0x0000000a000c7202 */ /* 0x000fc60000000f00 */
[----:B------:R-:W-:-:S07]  /*34b0*/  IMAD.IADD R8, R11, 0x1, R7 ;  /* 0x000000010b087824 */ /* 0x000fce00078e0207 */
.L_x_1841:
        /* <DEDUP_REMOVED lines=35> */
.L_x_1849:
        /* <DEDUP_REMOVED lines=15> */
.L_x_1850:
[----:B------:R-:W-:Y:S05]  /*37e0*/  BSYNC.RECONVERGENT B0 ;  /* 0x0000000000007941 */ /* 0x000fea0003800200 */
.L_x_1848:
[----:B------:R-:W0:Y:S01]  /*37f0*/  LDC.64 R4, c[0x0][R4+0x450] ;  /* 0x0001140004047b82 */ /* 0x000e220000000a00 */
[----:B------:R-:W-:Y:S02]  /*3800*/  IMAD.MOV.U32 R13, RZ, RZ, R8 ;  /* 0x000000ffff0d7224 */ /* 0x000fe400078e0008 */
[-C--:B0-----:R-:W-:Y:S02]  /*3810*/  IMAD R5, R5, R6.reuse, RZ ;  /* 0x0000000605057224 */ /* 0x081fe400078e02ff */
[----:B------:R-:W-:-:S04]  /*3820*/  IMAD.WIDE.U32 R12, R4, R6, R12 ;  /* 0x00000006040c7225 */ /* 0x000fc800078e000c */
[----:B------:R-:W-:-:S05]  /*3830*/  IMAD R5, R4, R15, R5 ;  /* 0x0000000f04057224 */ /* 0x000fca00078e0205 */
[----:B------:R-:W-:-:S07]  /*3840*/  IADD3 R8, PT, PT, R13, R5, RZ ;  /* 0x000000050d087210 */ /* 0x000fce0007ffe0ff */
.L_x_1801:
        /* <DEDUP_REMOVED lines=12> */
[----:B------:R-:W-:Y:S01]  /*3910*/  BSSY.RECONVERGENT B0, `(.L_x_1851) ;  /* 0x000003d000007945 */ /* 0x000fe20003800200 */
        /* <DEDUP_REMOVED lines=36> */
.L_x_1854:
[----:B------:R-:W-:Y:S01]  /*3b60*/  MOV R11, UR6 ;  /* 0x00000006000b7c02 */ /* 0x000fe20008000f00 */
[----:B------:R-:W-:Y:S01]  /*3b70*/  IMAD.U32 R10, RZ, RZ, UR7 ;  /* 0x00000007ff0a7e24 */ /* 0x000fe2000f8e00ff */
[----:B------:R-:W-:-:S07]  /*3b80*/  MOV R7, 0x3ba0 ;  /* 0x00003ba000077802 */ /* 0x000fce0000000f00 */
[----:B------:R-:W-:Y:S05]  /*3b90*/  CALL.REL.NOINC `($__internal_42_$__cuda_sm20_div_s64) ;  /* 0x0000000000707944 */ /* 0x000fea0003c00000 */
[----:B------:R-:W-:-:S07]  /*3ba0*/  MOV R5, R10 ;  /* 0x0000000a00057202 */ /* 0x000fce0000000f00 */
.L_x_1855:
[----:B------:R-:W-:Y:S05]  /*3bb0*/  BSYNC.RECONVERGENT B1 ;  /* 0x0000000000017941 */ /* 0x000fea0003800200 */
.L_x_1853:
        /* <DEDUP_REMOVED lines=15> */
[----:B------:R-:W-:Y:S02]  /*3cb0*/  HFMA2 R5, -RZ, RZ, 1.984375, 0 ;  /* 0x3ff00000ff057431 */ /* 0x000fe400000001ff */
[----:B------:R-:W-:-:S05]  /*3cc0*/  IMAD.MOV.U32 R4, RZ, RZ, 0x0 ;  /* 0x00000000ff047424 */ /* 0x000fca00078e00ff */
[----:B------:R0:W-:Y:S02]  /*3cd0*/  REDG.E.ADD.F64.RN.STRONG.GPU desc[UR10][R6.64], R4 ;  /* 0x00000004060079a6 */ /* 0x0001e4000c12ff0a */
.L_x_1852:
[----:B------:R-:W-:Y:S05]  /*3ce0*/  BSYNC.RECONVERGENT B0 ;  /* 0x0000000000007941 */ /* 0x000fea0003800200 */
.L_x_1851:
[----:B------:R-:W1:Y:S01]  /*3cf0*/  LDCU.64 UR14, c[0x0][0x878] ;  /* 0x00010f00ff0e77ac */ /* 0x000e620008000a00 */
[----:B------:R-:W-:-:S05]  /*3d00*/  IADD3 R0, P0, PT, R3, R0, RZ ;  /* 0x0000000003007210 */ /* 0x000fca0007f1e0ff */
[----:B------:R-:W-:Y:S01]  /*3d10*/  IMAD.X R2, RZ, RZ, R2, P0 ;  /* 0x000000ffff027224 */ /* 0x000fe200000e0602 */
[----:B-1----:R-:W-:-:S04]  /*3d20*/  ISETP.GE.U32.AND P0, PT, R0, UR14, PT ;  /* 0x0000000e00007c0c */ /* 0x002fc8000bf06070 */
[----:B------:R-:W-:-:S13]  /*3d30*/  ISETP.GE.AND.EX P0, PT, R2, UR15, PT, P0 ;  /* 0x0000000f02007c0c */ /* 0x000fda000bf06300 */
[----:B------:R-:W-:Y:S05]  /*3d40*/  @!P0 BRA `(.L_x_1856) ;  /* 0xffffffc400048947 */ /* 0x000fea000383ffff */
[----:B------:R-:W-:Y:S05]  /*3d50*/  EXIT ;  /* 0x000000000000794d */ /* 0x000fea0003800000 */
        .weak           $__internal_42_$__cuda_sm20_div_s64
        .type           $__internal_42_$__cuda_sm20_div_s64,@function
        .size           $__internal_42_$__cuda_sm20_div_s64,(.L_x_6418 - $__internal_42_$__cuda_sm20_div_s64)
$__internal_42_$__cuda_sm20_div_s64:
        /* <DEDUP_REMOVED lines=8> */
[----:B------:R-:W-:Y:S02]  /*3de0*/  SEL R25, R25, R24, !P4 ;  /* 0x0000001819197207 */ /* 0x000fe40006000000 */
[----:B------:R-:W-:-:S04]  /*3df0*/  IADD3.X R24, PT, PT, RZ, ~R20, RZ, P5, !PT ;  /* 0x80000014ff187210 */ /* 0x000fc80002ffe4ff */
[----:B------:R-:W-:Y:S01]  /*3e00*/  SEL R24, R24, R20, !P4 ;  /* 0x0000001418187207 */ /* 0x000fe20006000000 */
        /* <DEDUP_REMOVED lines=28> */
[----:B------:R-:W-:Y:S01]  /*3fd0*/  IMAD.X R6, R6, 0x1, R23, P0 ;  /* 0x0000000106067824 */ /* 0x000fe200000e0617 */
[----:B------:R-:W-:Y:S01]  /*3fe0*/  MOV R23, RZ ;  /* 0x000000ff00177202 */ /* 0x000fe20000000f00 */
        /* <DEDUP_REMOVED lines=15> */
[----:B------:R-:W-:-:S04]  /*40e0*/  IADD3 R26, P1, PT, R25, -R18, RZ ;  /* 0x80000012191a7210 */ /* 0x000fc80007f3e0ff */
[CC--:B------:R-:W-:Y:S02]  /*40f0*/  ISETP.GE.U32.AND.EX P0, PT, R24.reuse, R19.reuse, PT, P0 ;  /* 0x000000131800720c */ /* 0x0c0fe40003f06100 */
[----:B------:R-:W-:Y:S02]  /*4100*/  IADD3.X R23, PT, PT, R24, ~R19, RZ, P1, !PT ;  /* 0x8000001318177210 */ /* 0x000fe40000ffe4ff */
[----:B------:R-:W-:Y:S02]  /*4110*/  IADD3 R6, P1, PT, R21, 0x1, RZ ;  /* 0x0000000115067810 */ /* 0x000fe40007f3e0ff */
[----:B------:R-:W-:Y:S02]  /*4120*/  SEL R26, R26, R25, P0 ;  /* 0x000000191a1a7207 */ /* 0x000fe40000000000 */
[----:B------:R-:W-:Y:S01]  /*4130*/  SEL R23, R23, R24, P0 ;  /* 0x0000001817177207 */ /* 0x000fe20000000000 */
[----:B------:R-:W-:Y:S01]  /*4140*/  IMAD.X R24, RZ, RZ, R22, P1 ;  /* 0x000000ffff187224 */ /* 0x000fe200008e0616 */
[----:B------:R-:W-:-:S02]  /*4150*/  SEL R6, R6, R21, P0 ;  /* 0x0000001506067207 */ /* 0x000fc40000000000 */
[----:B------:R-:W-:Y:S02]  /*4160*/  ISETP.GE.U32.AND P1, PT, R26, R18, PT ;  /* 0x000000121a00720c */ /* 0x000fe40003f26070 */
[----:B------:R-:W-:Y:S02]  /*4170*/  SEL R24, R24, R22, P0 ;  /* 0x0000001618187207 */ /* 0x000fe40000000000 */
[----:B------:R-:W-:Y:S02]  /*4180*/  IADD3 R18, P3, PT, R6, 0x1, RZ ;  /* 0x0000000106127810 */ /* 0x000fe40007f7e0ff */
[----:B------:R-:W-:Y:S02]  /*4190*/  ISETP.GE.U32.AND.EX P0, PT, R23, R19, PT, P1 ;  /* 0x000000131700720c */ /* 0x000fe40003f06110 */
[----:B------:R-:W-:Y:S02]  /*41a0*/  IADD3.X R19, PT, PT, RZ, R24, RZ, P3, !PT ;  /* 0x00000018ff137210 */ /* 0x000fe40001ffe4ff */
[----:B------:R-:W-:-:S02]  /*41b0*/  SEL R18, R18, R6, P0 ;  /* 0x0000000612127207 */ /* 0x000fc40000000000 */
[----:B------:R-:W-:Y:S02]  /*41c0*/  SEL R24, R19, R24, P0 ;  /* 0x0000001813187207 */ /* 0x000fe40000000000 */
[----:B------:R-:W-:Y:S02]  /*41d0*/  LOP3.LUT R6, R10, R20, RZ, 0x3c, !PT ;  /* 0x000000140a067212 */ /* 0x000fe400078e3cff */
[-C--:B------:R-:W-:Y:S02]  /*41e0*/  IADD3 R19, P3, PT, RZ, -R18.reuse, RZ ;  /* 0x80000012ff137210 */ /* 0x080fe40007f7e0ff */
[----:B------:R-:W-:Y:S02]  /*41f0*/  ISETP.GE.AND P1, PT, R6, RZ, PT ;  /* 0x000000ff0600720c */ /* 0x000fe40003f26270 */
[----:B------:R-:W-:Y:S01]  /*4200*/  ISETP.NE.U32.AND P0, PT, R11, RZ, PT ;  /* 0x000000ff0b00720c */ /* 0x000fe20003f05070 */
[----:B------:R-:W-:Y:S01]  /*4210*/  IMAD.X R6, RZ, RZ, ~R24, P3 ;  /* 0x000000ffff067224 */ /* 0x000fe200018e0e18 */
[----:B------:R-:W-:-:S02]  /*4220*/  SEL R19, R19, R18, !P1 ;  /* 0x0000001213137207 */ /* 0x000fc40004800000 */
[----:B------:R-:W-:Y:S02]  /*4230*/  ISETP.NE.AND.EX P0, PT, R10, RZ, PT, P0 ;  /* 0x000000ff0a00720c */ /* 0x000fe40003f05300 */
[----:B------:R-:W-:Y:S02]  /*4240*/  SEL R6, R6, R24, !P1 ;  /* 0x0000001806067207 */ /* 0x000fe40004800000 */
[----:B------:R-:W-:Y:S02]  /*4250*/  SEL R10, R19, 0xffffffff, P0 ;  /* 0xffffffff130a7807 */ /* 0x000fe40000000000 */
[----:B------:R-:W-:Y:S02]  /*4260*/  SEL R11, R6, 0xffffffff, P0 ;  /* 0xffffffff060b7807 */ /* 0x000fe40000000000 */
[----:B------:R-:W-:Y:S01]  /*4270*/  MOV R6, R7 ;  /* 0x0000000700067202 */ /* 0x000fe20000000f00 */
[----:B------:R-:W-:-:S04]  /*4280*/  HFMA2 R7, -RZ, RZ, 0, 0 ;  /* 0x00000000ff077431 */ /* 0x000fc800000001ff */
[----:B------:R-:W-:Y:S05]  /*4290*/  RET.REL.NODEC R6 `(_ZN2at4cuda17kernelHistogram1DIdslLi1ELi2ELin1ELNS0_23CUDAHistogramMemoryTypeE1EZNS0_21CUDA_tensor_histogramIdsLb1EEEbNS_6TensorES4_S4_lNS_14AccumulateTypeIT0_Lb1EE4typeES8_NS0_13TensorArgTypeES9_S9_EUllE0_EEvNS0_6detail10TensorInfoIT_T1_EESF_NSC_IKS6_SE_EElS8_S8_SE_T6_) ;  /* 0xffffffbc06587950 */ /* 0x000fea0003c3ffff */
.L_x_1857:
        /* <DEDUP_REMOVED lines=14> */
.L_x_6418:


//--------------------- .text._ZN2at4cuda17kernelHistogram1DIdslLi1ELi2ELin1ELNS0_23CUDAHistogramMemoryTypeE0EZNS0_21CUDA_tensor_histogramIdsLb1EEEbNS_6TensorES4_S4_lNS_14AccumulateTypeIT0_Lb1EE4typeES8_NS0_13TensorArgTypeES9_S9_EUllE0_EEvNS0_6detail10TensorInfoIT_T1_EESF_NSC_IKS6_SE_EElS8_S8_SE_T6_ --------------------------
	.section	.text._ZN2at4cuda17kernelHistogram1DIdslLi1ELi2ELin1ELNS0_23CUDAHistogramMemoryTypeE0EZNS0_21CUDA_tensor_histogramIdsLb1EEEbNS_6TensorES4_S4_lNS_14AccumulateTypeIT0_Lb1EE4typeES8_NS0_13TensorArgTypeES9_S9_EUllE0_EEvNS0_6detail10TensorInfoIT_T1_EESF_NSC_IKS6_SE_EElS8_S8_SE_T6_,"ax",@progbits
	.align	128
        .global         _ZN2at4cuda17kernelHistogram1DIdslLi1ELi2ELin1ELNS0_23CUDAHistogramMemoryTypeE0EZNS0_21CUDA_tensor_histogramIdsLb1EEEbNS_6TensorES4_S4_lNS_14AccumulateTypeIT0_Lb1EE4typeES8_NS0_13TensorArgTypeES9_S9_EUllE0_EEvNS0_6detail10TensorInfoIT_T1_EESF_NSC_IKS6_SE_EElS8_S8_SE_T6_
        .type           _ZN2at4cuda17kernelHistogram1DIdslLi1ELi2ELin1ELNS0_23CUDAHistogramMemoryTypeE0EZNS0_21CUDA_tensor_histogramIdsLb1EEEbNS_6TensorES4_S4_lNS_14AccumulateTypeIT0_Lb1EE4typeES8_NS0_13TensorArgTypeES9_S9_EUllE0_EEvNS0_6detail10TensorInfoIT_T1_EESF_NSC_IKS6_SE_EElS8_S8_SE_T6_,@function
        .size           _ZN2at4cuda17kernelHistogram1DIdslLi1ELi2ELin1ELNS0_23CUDAHistogramMemoryTypeE0EZNS0_21CUDA_tensor_histogramIdsLb1EEEbNS_6TensorES4_S4_lNS_14AccumulateTypeIT0_Lb1EE4typeES8_NS0_13TensorArgTypeES9_S9_EUllE0_EEvNS0_6detail10TensorInfoIT_T1_EESF_NSC_IKS6_SE_EElS8_S8_SE_T6_,(.L_x_6420 - _ZN2at4cuda17kernelHistogram1DIdslLi1ELi2ELin1ELNS0_23CUDAHistogramMemoryTypeE0EZNS0_21CUDA_tensor_histogramIdsLb1EEEbNS_6TensorES4_S4_lNS_14AccumulateTypeIT0_Lb1EE4typeES8_NS0_13TensorArgTypeES9_S9_EUllE0_EEvNS0_6detail10TensorInfoIT_T1_EESF_NSC_IKS6_SE_EElS8_S8_SE_T6_)
        .other          _ZN2at4cuda17kernelHistogram1DIdslLi1ELi2ELin1ELNS0_23CUDAHistogramMemoryTypeE0EZNS0_21CUDA_tensor_histogramIdsLb1EEEbNS_6TensorES4_S4_lNS_14AccumulateTypeIT0_Lb1EE4typeES8_NS0_13TensorArgTypeES9_S9_EUllE0_EEvNS0_6detail10TensorInfoIT_T1_EESF_NSC_IKS6_SE_EElS8_S8_SE_T6_,@"STO_CUDA_ENTRY STV_DEFAULT"
_ZN2at4cuda17kernelHistogram1DIdslLi1ELi2ELin1ELNS0_23CUDAHistogramMemoryTypeE0EZNS0_21CUDA_tensor_histogramIdsLb1EEEbNS_6TensorES4_S4_lNS_14AccumulateTypeIT0_Lb1EE4typeES8_NS0_13TensorArgTypeES9_S9_EUllE0_EEvNS0_6detail10TensorInfoIT_T1_EESF_NSC_IKS6_SE_EElS8_S8_SE_T6_:
.text._ZN2at4cuda17kernelHistogram1DIdslLi1ELi2ELin1ELNS0_23CUDAHistogramMemoryTypeE0EZNS0_21CUDA_tensor_histogramIdsLb1EEEbNS_6TensorES4_S4_lNS_14AccumulateTypeIT0_Lb1EE4typeES8_NS0_13TensorArgTypeES9_S9_EUllE0_EEvNS0_6detail10TensorInfoIT_T1_EESF_NSC_IKS6_SE_EElS8_S8_SE_T6_:
        /* <DEDUP_REMOVED lines=45> */
.L_x_1861:
[----:B------:R-:W-:-:S07]  /*02d0*/  MOV R8, 0x2f0 ;  /* 0x000002f000087802 */ /* 0x000fce0000000f00 */
[----:B------:R-:W-:Y:S05]  /*02e0*/  CALL.REL.NOINC `($__internal_44_$__cuda_sm20_div_u64) ;  /* 0x00000044007c7944 */ /* 0x000fea0003c00000 */
.L_x_1862:
[----:B------:R-:W-:Y:S05]  /*02f0*/  BSYNC.RECONVERGENT B1 ;  /* 0x0000000000017941 */ /* 0x000fea0003800200 */
.L_x_1860:
        /* <DEDUP_REMOVED lines=19> */
.L_x_1865:
        /* <DEDUP_REMOVED lines=9> */
.L_x_1864:
[----:B------:R-:W-:Y:S05]  /*04c0*/  BSYNC.RECONVERGENT B1 ;  /* 0x0000000000017941 */ /* 0x000fea0003800200 */
.L_x_1863:
[----:B------:R-:W-:Y:S05]  /*04d0*/  @!P1 BRA `(.L_x_1859) ;  /* 0x0000000000409947 */ /* 0x000fea0003800000 */
[----:B------:R-:W0:Y:S01]  /*04e0*/  S2R R5, SR_CgaCtaId ;  /* 0x0000000000057919 */ /* 0x000e220000008800 */
[----:B------:R-:W-:-:S04]  /*04f0*/  MOV R4, 0x400 ;  /* 0x0000040000047802 */ /* 0x000fc80000000f00 */
[----:B0-----:R-:W-:-:S07]  /*0500*/  LEA R7, R5, R4, 0x18 ;  /* 0x0000000405077211 */ /* 0x001fce00078ec0ff */
.L_x_1866:
        /* <DEDUP_REMOVED lines=13> */
.L_x_1859:
[----:B------:R-:W-:Y:S05]  /*05e0*/  BSYNC.RECONVERGENT B0 ;  /* 0x0000000000007941 */ /* 0x000fea0003800200 */
.L_x_1858:
        /* <DEDUP_REMOVED lines=10> */
[----:B------:R-:W0:Y:S01]  /*0690*/  LDCU.64 UR4, c[0x0][0x870] ;  /* 0x00010e00ff0477ac */ /* 0x000e220008000a00 */
[----:B------:R-:W-:-:S06]  /*06a0*/  IMAD.MOV.U32 R12, RZ, RZ, RZ ;  /* 0x000000ffff0c7224 */ /* 0x000fcc00078e00ff */
[----:B------:R-:W1:Y:S01]  /*06b0*/  LDC R13, c[0x0][0x858] ;  /* 0x00021600ff0d7b82 */ /* 0x000e620000000800 */
[----:B0-----:R-:W-:-:S04]  /*06c0*/  IADD3 R4, P0, PT, -R6, UR4, RZ ;  /* 0x0000000406047c10 */ /* 0x001fc8000ff1e1ff */
[----:B------:R-:W-:Y:S01]  /*06d0*/  IADD3.X R7, PT, PT, ~R7, UR5, RZ, P0, !PT ;  /* 0x0000000507077c10 */ /* 0x000fe200087fe5ff */
[C---:B-1----:R-:W-:Y:S01]  /*06e0*/  VIADD R6, R13.reuse, 0xffffffff ;  /* 0xffffffff0d067836 */ /* 0x042fe20000000000 */
[----:B------:R-:W-:-:S04]  /*06f0*/  IADD3 R13, PT, PT, R13, -0x2, RZ ;  /* 0xfffffffe0d0d7810 */ /* 0x000fc80007ffe0ff */
[C---:B------:R-:W-:Y:S02]  /*0700*/  LOP3.LUT R14, R6.reuse, 0x7, RZ, 0xc0, !PT ;  /* 0x00000007060e7812 */ /* 0x040fe400078ec0ff */
[----:B------:R-:W-:-:S07]  /*0710*/  LOP3.LUT R15, R6, 0x3, RZ, 0xc0, !PT ;  /* 0x00000003060f7812 */ /* 0x000fce00078ec0ff */
.L_x_1924:
        /* <DEDUP_REMOVED lines=23> */
.L_x_1894:
        /* <DEDUP_REMOVED lines=33> */
.L_x_1871:
[----:B------:R-:W-:Y:S01]  /*0aa0*/  IMAD.MOV.U32 R33, RZ, RZ, R20 ;  /* 0x000000ffff217224 */ /* 0x000fe200078e0014 */
[----:B------:R-:W-:Y:S01]  /*0ab0*/  MOV R26, R34 ;  /* 0x00000022001a7202 */ /* 0x000fe20000000f00 */
[----:B------:R-:W-:Y:S01]  /*0ac0*/  IMAD.MOV.U32 R27, RZ, RZ, R16 ;  /* 0x000000ffff1b7224 */ /* 0x000fe200078e0010 */
[----:B------:R-:W-:Y:S01]  /*0ad0*/  MOV R10, 0xb00 ;  /* 0x00000b00000a7802 */ /* 0x000fe20000000f00 */
[----:B------:R-:W-:-:S07]  /*0ae0*/  IMAD.MOV.U32 R25, RZ, RZ, R35 ;  /* 0x000000ffff197224 */ /* 0x000fce00078e0023 */
[----:B------:R-:W-:Y:S05]  /*0af0*/  CALL.REL.NOINC `($__internal_43_$__cuda_sm20_div_s64) ;  /* 0x0000003800287944 */ /* 0x000fea0003c00000 */
        /* <DEDUP_REMOVED lines=10> */
.L_x_1872:
[----:B------:R-:W-:Y:S05]  /*0ba0*/  BSYNC.RECONVERGENT B0 ;  /* 0x0000000000007941 */ /* 0x000fea0003800200 */
.L_x_1870:
        /* <DEDUP_REMOVED lines=38> */
.L_x_1874:
[----:B------:R-:W-:Y:S01]  /*0e10*/  IMAD.MOV.U32 R33, RZ, RZ, R36 ;  /* 0x000000ffff217224 */ /* 0x000fe200078e0024 */
[----:B------:R-:W-:Y:S01]  /*0e20*/  MOV R26, R20 ;  /* 0x00000014001a7202 */ /* 0x000fe20000000f00 */
[----:B------:R-:W-:Y:S01]  /*0e30*/  IMAD.MOV.U32 R27, RZ, RZ, R37 ;  /* 0x000000ffff1b7224 */ /* 0x000fe200078e0025 */
[----:B------:R-:W-:Y:S01]  /*0e40*/  MOV R10, 0xe70 ;  /* 0x00000e70000a7802 */ /* 0x000fe20000000f00 */
[----:B------:R-:W-:-:S07]  /*0e50*/  IMAD.MOV.U32 R25, RZ, RZ, R21 ;  /* 0x000000ffff197224 */ /* 0x000fce00078e0015 */
[----:B------:R-:W-:Y:S05]  /*0e60*/  CALL.REL.NOINC `($__internal_43_$__cuda_sm20_div_s64) ;  /* 0x00000034004c7944 */ /* 0x000fea0003c00000 */
        /* <DEDUP_REMOVED lines=11> */
.L_x_1875:
[----:B------:R-:W-:Y:S05]  /*0f20*/  BSYNC.RECONVERGENT B0 ;  /* 0x0000000000007941 */ /* 0x000fea0003800200 */
.L_x_1873:
        /* <DEDUP_REMOVED lines=38> */
.L_x_1877:
[----:B------:R-:W-:Y:S01]  /*1190*/  IMAD.MOV.U32 R33, RZ, RZ, R20 ;  /* 0x000000ffff217224 */ /* 0x000fe200078e0014 */
[----:B------:R-:W-:Y:S01]  /*11a0*/  MOV R27, R21 ;  /* 0x00000015001b7202 */ /* 0x000fe20000000f00 */
[----:B------:R-:W-:Y:S01]  /*11b0*/  IMAD.MOV.U32 R26, RZ, RZ, R18 ;  /* 0x000000ffff1a7224 */ /* 0x000fe200078e0012 */
[----:B------:R-:W-:Y:S01]  /*11c0*/  MOV R10, 0x11f0 ;  /* 0x000011f0000a7802 */ /* 0x000fe20000000f00 */
[----:B------:R-:W-:-:S07]  /*11d0*/  IMAD.MOV.U32 R25, RZ, RZ, R19 ;  /* 0x000000ffff197224 */ /* 0x000fce00078e0013 */
[----:B------:R-:W-:Y:S05]  /*11e0*/  CALL.REL.NOINC `($__internal_43_$__cuda_sm20_div_s64) ;  /* 0x00000030006c7944 */ /* 0x000fea0003c00000 */
        /* <DEDUP_REMOVED lines=9> */
.L_x_1878:
[----:B------:R-:W-:Y:S05]  /*1280*/  BSYNC.RECONVERGENT B0 ;  /* 0x0000000000007941 */ /* 0x000fea0003800200 */
.L_x_1876:
        /* <DEDUP_REMOVED lines=37> */
.L_x_1880:
[----:B------:R-:W-:Y:S01]  /*14e0*/  MOV R33, R20 ;  /* 0x0000001400217202 */ /* 0x000fe20000000f00 */
[----:B------:R-:W-:Y:S01]  /*14f0*/  IMAD.MOV.U32 R27, RZ, RZ, R21 ;  /* 0x000000ffff1b7224 */ /* 0x000fe200078e0015 */
[----:B------:R-:W-:Y:S01]  /*1500*/  MOV R25, R19 ;  /* 0x0000001300197202 */ /* 0x000fe20000000f00 */
[----:B------:R-:W-:Y:S01]  /*1510*/  IMAD.MOV.U32 R26, RZ, RZ, R18 ;  /* 0x000000ffff1a7224 */ /* 0x000fe200078e0012 */
[----:B------:R-:W-:-:S07]  /*1520*/  MOV R10, 0x1540 ;  /* 0x00001540000a7802 */ /* 0x000fce0000000f00 */
[----:B------:R-:W-:Y:S05]  /*1530*/  CALL.REL.NOINC `($__internal_43_$__cuda_sm20_div_s64) ;  /* 0x0000002c00987944 */ /* 0x000fea0003c00000 */
[----:B------:R-:W-:-:S05]  /*1540*/  IADD3 R27, P0, PT, RZ, -R22, RZ ;  /* 0x80000016ff1b7210 */ /* 0x000fca0007f1e0ff */
[----:B------:R-:W-:Y:S02]  /*1550*/  IMAD.X R25, RZ, RZ, ~R23, P0 ;  /* 0x000000ffff197224 */ /* 0x000fe400000e0e17 */
[----:B------:R-:W-:-:S04]  /*1560*/  IMAD.WIDE.U32 R20, R18, R27, R20 ;  /* 0x0000001b12147225 */ /* 0x000fc800078e0014 */
[----:B------:R-:W-:-:S04]  /*1570*/  IMAD R25, R25, R18, RZ ;  /* 0x0000001219197224 */ /* 0x000fc800078e02ff */
[----:B------:R-:W-:Y:S02]  /*1580*/  IMAD R25, R19, R27, R25 ;  /* 0x0000001b13197224 */ /* 0x000fe400078e0219 */
[----:B------:R-:W-:Y:S02]  /*1590*/  IMAD.MOV.U32 R27, RZ, RZ, R20 ;  /* 0x000000ffff1b7224 */ /* 0x000fe400078e0014 */
[----:B------:R-:W-:Y:S01]  /*15a0*/  IMAD.MOV.U32 R20, RZ, RZ, R22 ;  /* 0x000000ffff147224 */ /* 0x000fe200078e0016 */
[----:B------:R-:W-:Y:S01]  /*15b0*/  IADD3 R25, PT, PT, R21, R25, RZ ;  /* 0x0000001915197210 */ /* 0x000fe20007ffe0ff */
[----:B------:R-:W-:-:S07]  /*15c0*/  IMAD.MOV.U32 R21, RZ, RZ, R23 ;  /* 0x000000ffff157224 */ /* 0x000fce00078e0017 */
.L_x_1881:
[----:B------:R-:W-:Y:S05]  /*15d0*/  BSYNC.RECONVERGENT B0 ;  /* 0x0000000000007941 */ /* 0x000fea0003800200 */
.L_x_1879:
        /* <DEDUP_REMOVED lines=38> */
.L_x_1883:
        /* <DEDUP_REMOVED lines=15> */
.L_x_1884:
[----:B------:R-:W-:Y:S05]  /*1930*/  BSYNC.RECONVERGENT B0 ;  /* 0x0000000000007941 */ /* 0x000fea0003800200 */
.L_x_1882:
        /* <DEDUP_REMOVED lines=38> */
.L_x_1886:
[----:B------:R-:W-:Y:S01]  /*1ba0*/  MOV R33, R20 ;  /* 0x0000001400217202 */ /* 0x000fe20000000f00 */
[----:B------:R-:W-:Y:S01]  /*1bb0*/  IMAD.MOV.U32 R27, RZ, RZ, R21 ;  /* 0x000000ffff1b7224 */ /* 0x000fe200078e0015 */
[----:B------:R-:W-:Y:S01]  /*1bc0*/  MOV R26, R18 ;  /* 0x00000012001a7202 */ /* 0x000fe20000000f00 */
[----:B------:R-:W-:Y:S01]  /*1bd0*/  IMAD.MOV.U32 R25, RZ, RZ, R19 ;  /* 0x000000ffff197224 */ /* 0x000fe200078e0013 */
[----:B------:R-:W-:-:S07]  /*1be0*/  MOV R10, 0x1c00 ;  /* 0x00001c00000a7802 */ /* 0x000fce0000000f00 */
[----:B------:R-:W-:Y:S05]  /*1bf0*/  CALL.REL.NOINC `($__internal_43_$__cuda_sm20_div_s64) ;  /* 0x0000002400e87944 */ /* 0x000fea0003c00000 */
        /* <DEDUP_REMOVED lines=11> */
.L_x_1887:
[----:B------:R-:W-:Y:S05]  /*1cb0*/  BSYNC.RECONVERGENT B0 ;  /* 0x0000000000007941 */ /* 0x000fea0003800200 */
.L_x_1885:
        /* <DEDUP_REMOVED lines=39> */
.L_x_1889:
[----:B------:R-:W-:Y:S01]  /*1f30*/  MOV R33, R20 ;  /* 0x0000001400217202 */ /* 0x000fe20000000f00 */
[----:B------:R-:W-:Y:S01]  /*1f40*/  IMAD.MOV.U32 R27, RZ, RZ, R21 ;  /* 0x000000ffff1b7224 */ /* 0x000fe200078e0015 */
[----:B------:R-:W-:Y:S01]  /*1f50*/  MOV R26, R18 ;  /* 0x00000012001a7202 */ /* 0x000fe20000000f00 */
[----:B------:R-:W-:Y:S01]  /*1f60*/  IMAD.MOV.U32 R25, RZ, RZ, R19 ;  /* 0x000000ffff197224 */ /* 0x000fe200078e0013 */
[----:B------:R-:W-:-:S07]  /*1f70*/  MOV R10, 0x1f90 ;  /* 0x00001f90000a7802 */ /* 0x000fce0000000f00 */
[----:B------:R-:W-:Y:S05]  /*1f80*/  CALL.REL.NOINC `($__internal_43_$__cuda_sm20_div_s64) ;  /* 0x0000002400047944 */ /* 0x000fea0003c00000 */
        /* <DEDUP_REMOVED lines=9> */
.L_x_1890:
[----:B------:R-:W-:Y:S05]  /*2020*/  BSYNC.RECONVERGENT B0 ;  /* 0x0000000000007941 */ /* 0x000fea0003800200 */
.L_x_1888:
        /* <DEDUP_REMOVED lines=39> */
.L_x_1892:
[----:B------:R-:W-:Y:S01]  /*22a0*/  MOV R33, R18 ;  /* 0x0000001200217202 */ /* 0x000fe20000000f00 */
[----:B------:R-:W-:Y:S01]  /*22b0*/  IMAD.MOV.U32 R27, RZ, RZ, R19 ;  /* 0x000000ffff1b7224 */ /* 0x000fe200078e0013 */
[----:B------:R-:W-:Y:S01]  /*22c0*/  MOV R26, R20 ;  /* 0x00000014001a7202 */ /* 0x000fe20000000f00 */
[----:B------:R-:W-:Y:S01]  /*22d0*/  IMAD.MOV.U32 R25, RZ, RZ, R21 ;  /* 0x000000ffff197224 */ /* 0x000fe200078e0015 */
[----:B------:R-:W-:-:S07]  /*22e0*/  MOV R10, 0x2300 ;  /* 0x00002300000a7802 */ /* 0x000fce0000000f00 */
[----:B------:R-:W-:Y:S05]  /*22f0*/  CALL.REL.NOINC `($__internal_43_$__cuda_sm20_div_s64) ;  /* 0x0000002000287944 */ /* 0x000fea0003c00000 */
        /* <DEDUP_REMOVED lines=9> */
.L_x_1893:
[----:B------:R-:W-:Y:S05]  /*2390*/  BSYNC.RECONVERGENT B0 ;  /* 0x0000000000007941 */ /* 0x000fea0003800200 */
.L_x_1891:
        /* <DEDUP_REMOVED lines=10> */
.L_x_1869:
        /* <DEDUP_REMOVED lines=35> */
.L_x_1897:
[----:B------:R-:W-:Y:S01]  /*2670*/  IMAD.MOV.U32 R33, RZ, RZ, R20 ;  /* 0x000000ffff217224 */ /* 0x000fe200078e0014 */
[----:B------:R-:W-:Y:S01]  /*2680*/  MOV R27, R16 ;  /* 0x00000010001b7202 */ /* 0x000fe20000000f00 */
[----:B------:R-:W-:Y:S01]  /*2690*/  IMAD.MOV.U32 R26, RZ, RZ, R34 ;  /* 0x000000ffff1a7224 */ /* 0x000fe200078e0022 */
[----:B------:R-:W-:Y:S02]  /*26a0*/  MOV R25, R35 ;  /* 0x0000002300197202 */ /* 0x000fe40000000f00 */
[----:B------:R-:W-:-:S07]  /*26b0*/  MOV R10, 0x26d0 ;  /* 0x000026d0000a7802 */ /* 0x000fce0000000f00 */
[----:B------:R-:W-:Y:S05]  /*26c0*/  CALL.REL.NOINC `($__internal_43_$__cuda_sm20_div_s64) ;  /* 0x0000001c00347944 */ /* 0x000fea0003c00000 */
        /* <DEDUP_REMOVED lines=10> */
.L_x_1898:
[----:B------:R-:W-:Y:S05]  /*2770*/  BSYNC.RECONVERGENT B0 ;  /* 0x0000000000007941 */ /* 0x000fea0003800200 */
.L_x_1896:
        /* <DEDUP_REMOVED lines=38> */
.L_x_1900:
        /* <DEDUP_REMOVED lines=17> */
.L_x_1901:
[----:B------:R-:W-:Y:S05]  /*2af0*/  BSYNC.RECONVERGENT B0 ;  /* 0x0000000000007941 */ /* 0x000fea0003800200 */
.L_x_1899:
        /* <DEDUP_REMOVED lines=38> */
.L_x_1903:
        /* <DEDUP_REMOVED lines=15> */
.L_x_1904:
[----:B------:R-:W-:Y:S05]  /*2e50*/  BSYNC.RECONVERGENT B0 ;  /* 0x0000000000007941 */ /* 0x000fea0003800200 */
.L_x_1902:
        /* <DEDUP_REMOVED lines=38> */
.L_x_1906:
        /* <DEDUP_REMOVED lines=17> */
.L_x_1907:
[----:B------:R-:W-:Y:S05]  /*31d0*/  BSYNC.RECONVERGENT B0 ;  /* 0x0000000000007941 */ /* 0x000fea0003800200 */
.L_x_1905:
[----:B------:R0:W1:Y:S02]  /*31e0*/  LDC.64 R10, c[0x0][R9+0x450] ;  /* 0x00011400090a7b82 */ /* 0x0000640000000a00 */
[----:B0-----:R-:W-:Y:S01]  /*31f0*/  MOV R9, R8 ;  /* 0x0000000800097202 */ /* 0x001fe20000000f00 */
[----:B------:R-:W-:Y:S02]  /*3200*/  IMAD.MOV.U32 R8, RZ, RZ, R34 ;  /* 0x000000ffff087224 */ /* 0x000fe400078e0022 */
[-C--:B-1----:R-:W-:Y:S02]  /*3210*/  IMAD R11, R11, R19.reuse, RZ ;  /* 0x000000130b0b7224 */ /* 0x082fe400078e02ff */
[----:B------:R-:W-:-:S04]  /*3220*/  IMAD.WIDE.U32 R18, R10, R19, R8 ;  /* 0x000000130a127225 */ /* 0x000fc800078e0008 */
[----:B------:R-:W-:-:S05]  /*3230*/  IMAD R11, R10, R21, R11 ;  /* 0x000000150a0b7224 */ /* 0x000fca00078e020b */
[----:B------:R-:W-:-:S07]  /*3240*/  IADD3 R11, PT, PT, R19, R11, RZ ;  /* 0x0000000b130b7210 */ /* 0x000fce0007ffe0ff */
.L_x_1895:
        /* <DEDUP_REMOVED lines=36> */
.L_x_1910:
[----:B------:R-:W-:Y:S01]  /*3490*/  IMAD.MOV.U32 R33, RZ, RZ, R20 ;  /* 0x000000ffff217224 */ /* 0x000fe200078e0014 */
[----:B------:R-:W-:Y:S01]  /*34a0*/  MOV R27, R16 ;  /* 0x00000010001b7202 */ /* 0x000fe20000000f00 */
[----:B------:R-:W-:Y:S01]  /*34b0*/  IMAD.MOV.U32 R26, RZ, RZ, R34 ;  /* 0x000000ffff1a7224 */ /* 0x000fe200078e0022 */
[----:B------:R-:W-:Y:S02]  /*34c0*/  MOV R25, R35 ;  /* 0x0000002300197202 */ /* 0x000fe40000000f00 */
[----:B------:R-:W-:-:S07]  /*34d0*/  MOV R10, 0x34f0 ;  /* 0x000034f0000a7802 */ /* 0x000fce0000000f00 */
[----:B------:R-:W-:Y:S05]  /*34e0*/  CALL.REL.NOINC `($__internal_43_$__cuda_sm20_div_s64) ;  /* 0x0000000c00ac7944 */ /* 0x000fea0003c00000 */
        /* <DEDUP_REMOVED lines=10> */
.L_x_1911:
[----:B------:R-:W-:Y:S05]  /*3590*/  BSYNC.RECONVERGENT B0 ;  /* 0x0000000000007941 */ /* 0x000fea0003800200 */
.L_x_1909:
        /* <DEDUP_REMOVED lines=38> */
.L_x_1913:
        /* <DEDUP_REMOVED lines=17> */
.L_x_1914:
[----:B------:R-:W-:Y:S05]  /*3910*/  BSYNC.RECONVERGENT B0 ;  /* 0x0000000000007941 */ /* 0x000fea0003800200 */
.L_x_1912:
[----:B------:R0:W1:Y:S02]  /*3920*/  LDC.64 R10, c[0x0][R8+0x450] ;  /* 0x00011400080a7b82 */ /* 0x0000640000000a00 */
[----:B0-----:R-:W-:Y:S01]  /*3930*/  MOV R8, R18 ;  /* 0x0000001200087202 */ /* 0x001fe20000000f00 */
[----:B-1----:R-:W-:-:S04]  /*3940*/  IMAD R11, R11, R21, RZ ;  /* 0x000000150b0b7224 */ /* 0x002fc800078e02ff */
[----:B------:R-:W-:-:S04]  /*3950*/  IMAD.WIDE.U32 R18, R10, R21, R8 ;  /* 0x000000150a127225 */ /* 0x000fc800078e0008 */
[----:B------:R-:W-:-:S04]  /*3960*/  IMAD R11, R10, R25, R11 ;  /* 0x000000190a0b7224 */ /* 0x000fc800078e020b */
[----:B------:R-:W-:-:S07]  /*3970*/  IMAD.IADD R11, R19, 0x1, R11 ;  /* 0x00000001130b7824 */ /* 0x000fce00078e020b */
.L_x_1908:
        /* <DEDUP_REMOVED lines=34> */
.L_x_1916:
        /* <DEDUP_REMOVED lines=16> */
.L_x_1917:
[----:B------:R-:W-:Y:S05]  /*3ca0*/  BSYNC.RECONVERGENT B0 ;  /* 0x0000000000007941 */ /* 0x000fea0003800200 */
.L_x_1915:
[----:B------:R-:W0:Y:S01]  /*3cb0*/  LDC.64 R8, c[0x0][R8+0x450] ;  /* 0x0001140008087b82 */ /* 0x000e220000000a00 */
[----:B------:R-:W-:Y:S02]  /*3cc0*/  IMAD.MOV.U32 R19, RZ, RZ, R11 ;  /* 0x000000ffff137224 */ /* 0x000fe400078e000b */
[-C--:B0-----:R-:W-:Y:S02]  /*3cd0*/  IMAD R9, R9, R35.reuse, RZ ;  /* 0x0000002309097224 */ /* 0x081fe400078e02ff */
[----:B------:R-:W-:-:S04]  /*3ce0*/  IMAD.WIDE.U32 R18, R8, R35, R18 ;  /* 0x0000002308127225 */ /* 0x000fc800078e0012 */
[----:B------:R-:W-:-:S05]  /*3cf0*/  IMAD R9, R8, R21, R9 ;  /* 0x0000001508097224 */ /* 0x000fca00078e0209 */
[----:B------:R-:W-:-:S07]  /*3d00*/  IADD3 R11, PT, PT, R19, R9, RZ ;  /* 0x00000009130b7210 */ /* 0x000fce0007ffe0ff */
.L_x_1868:
[----:B------:R-:W0:Y:S01]  /*3d10*/  LDCU.64 UR4, c[0x0][0x790] ;  /* 0x0000f200ff0477ac */ /* 0x000e220008000a00 */
[----:B------:R-:W-:Y:S01]  /*3d20*/  IMAD.MOV.U32 R19, RZ, RZ, R11 ;  /* 0x000000ffff137224 */ /* 0x000fe200078e000b */
[----:B------:R-:W1:Y:S01]  /*3d30*/  LDCU.64 UR8, c[0x0][0x6c0] ;  /* 0x0000d800ff0877ac */ /* 0x000e620008000a00 */
[----:B0-----:R-:W-:Y:S02]  /*3d40*/  IMAD R17, R16, UR4, RZ ;  /* 0x0000000410117c24 */ /* 0x001fe4000f8e02ff */
[----:B------:R-:W-:-:S04]  /*3d50*/  IMAD.WIDE.U32 R8, R20, UR4, R18 ;  /* 0x0000000414087c25 */ /* 0x000fc8000f8e0012 */
[----:B------:R-:W-:Y:S01]  /*3d60*/  IMAD R17, R20, UR5, R17 ;  /* 0x0000000514117c24 */ /* 0x000fe2000f8e0211 */
[C---:B-1----:R-:W-:Y:S01]  /*3d70*/  LEA R10, P0, R8.reuse, UR8, 0x1 ;  /* 0x00000008080a7c11 */ /* 0x042fe2000f8008ff */
[----:B------:R-:W0:Y:S03]  /*3d80*/  LDCU.64 UR4, c[0x0][0x870] ;  /* 0x00010e00ff0477ac */ /* 0x000e260008000a00 */
[----:B------:R-:W-:Y:S02]  /*3d90*/  IADD3 R9, PT, PT, R9, R17, RZ ;  /* 0x0000001109097210 */ /* 0x000fe40007ffe0ff */
[----:B------:R-:W1:Y:S02]  /*3da0*/  LDC.64 R16, c[0x0][0x868] ;  /* 0x00021a00ff107b82 */ /* 0x000e640000000a00 */
[----:B------:R-:W-:-:S06]  /*3db0*/  LEA.HI.X R11, R8, UR9, R9, 0x1, P0 ;  /* 0x00000009080b7c11 */ /* 0x000fcc00080f0c09 */
[----:B------:R-:W0:Y:S01]  /*3dc0*/  LDG.E.S16 R11, desc[UR6][R10.64] ;  /* 0x000000060a0b7981 */ /* 0x000e22000c1e1700 */
        /* <DEDUP_REMOVED lines=37> */
.L_x_1921:
[----:B------:R-:W-:Y:S01]  /*4020*/  MOV R33, R8 ;  /* 0x0000000800217202 */ /* 0x000fe20000000f00 */
[----:B------:R-:W-:Y:S01]  /*4030*/  IMAD.MOV.U32 R26, RZ, RZ, R4 ;  /* 0x000000ffff1a7224 */ /* 0x000fe200078e0004 */
[----:B------:R-:W-:Y:S02]  /*4040*/  MOV R25, R7 ;  /* 0x0000000700197202 */ /* 0x000fe40000000f00 */
[----:B------:R-:W-:-:S07]  /*4050*/  MOV R10, 0x4070 ;  /* 0x00004070000a7802 */ /* 0x000fce0000000f00 */
[----:B------:R-:W-:Y:S05]  /*4060*/  CALL.REL.NOINC `($__internal_43_$__cuda_sm20_div_s64) ;  /* 0x0000000000cc7944 */ /* 0x000fea0003c00000 */
[----:B------:R-:W-:-:S07]  /*4070*/  IMAD.MOV.U32 R11, RZ, RZ, R22 ;  /* 0x000000ffff0b7224 */ /* 0x000fce00078e0016 */
.L_x_1922:
[----:B------:R-:W-:Y:S05]  /*4080*/  BSYNC.RECONVERGENT B1 ;  /* 0x0000000000017941 */ /* 0x000fea0003800200 */
.L_x_1920:
[----:B------:R-:W0:Y:S01]  /*4090*/  LDCU.64 UR8, c[0x0][0x860] ;  /* 0x00010c00ff0877ac */ /* 0x000e220008000a00 */
[----:B------:R-:W1:Y:S01]  /*40a0*/  S2UR UR5, SR_CgaCtaId ;  /* 0x00000000000579c3 */ /* 0x000e620000008800 */
[----:B------:R-:W-:Y:S01]  /*40b0*/  SHF.R.S32.HI R8, RZ, 0x1f, R11 ;  /* 0x0000001fff087819 */ /* 0x000fe2000001140b */
[----:B------:R-:W-:Y:S01]  /*40c0*/  UMOV UR4, 0x400 ;  /* 0x0000040000047882 */ /* 0x000fe20000000000 */
[----:B0-----:R-:W-:-:S04]  /*40d0*/  ISETP.NE.U32.AND P0, PT, R11, UR8, PT ;  /* 0x000000080b007c0c */ /* 0x001fc8000bf05070 */
[----:B------:R-:W-:Y:S01]  /*40e0*/  ISETP.NE.AND.EX P0, PT, R8, UR9, PT, P0 ;  /* 0x0000000908007c0c */ /* 0x000fe2000bf05300 */
[----:B-1----:R-:W-:-:S03]  /*40f0*/  ULEA UR4, UR5, UR4, 0x18 ;  /* 0x0000000405047291 */ /* 0x002fc6000f8ec0ff */
[----:B------:R-:W-:-:S04]  /*4100*/  SEL R8, RZ, 0xffffffff, P0 ;  /* 0xffffffffff087807 */ /* 0x000fc80000000000 */
[----:B------:R-:W-:-:S04]  /*4110*/  IADD3 R11, PT, PT, R11, R8, RZ ;  /* 0x000000080b0b7210 */ /* 0x000fc80007ffe0ff */
[----:B------:R-:W-:-:S07]  /*4120*/  LEA R17, R11, UR4, 0x3 ;  /* 0x000000040b117c11 */ /* 0x000fce000f8e18ff */
.L_x_1923:
[----:B------:R-:W0:Y:S02]  /*4130*/  LDS.64 R8, [R17] ;  /* 0x0000000011087984 */ /* 0x000e240000000a00 */
[----:B0-----:R-:W-:-:S07]  /*4140*/  DADD R10, R8, 1 ;  /* 0x3ff00000080a7429 */ /* 0x001fce0000000000 */
[----:B------:R-:W0:Y:S02]  /*4150*/  ATOMS.CAST.SPIN.64 P0, [R17], R8, R10 ;  /* 0x000000081100758d */ /* 0x000e24000180040a */
[----:B0-----:R-:W-:Y:S05]  /*4160*/  @!P0 BRA `(.L_x_1923) ;  /* 0xfffffffc00f08947 */ /* 0x001fea000383ffff */
.L_x_1919:
[----:B------:R-:W-:Y:S05]  /*4170*/  BSYNC.RECONVERGENT B0 ;  /* 0x0000000000007941 */ /* 0x000fea0003800200 */
.L_x_1918:
        /* <DEDUP_REMOVED lines=8> */
.L_x_1867:
        /* <DEDUP_REMOVED lines=11> */
.L_x_1925:
[----:B0-----:R-:W-:Y:S01]  /*42b0*/  LEA R4, R0, UR4, 0x3 ;  /* 0x0000000400047c11 */ /* 0x001fe2000f8e18ff */
[----:B------:R-:W-:Y:S02]  /*42c0*/  IMAD R9, R2, UR8, RZ ;  /* 0x0000000802097c24 */ /* 0x000fe4000f8e02ff */
[----:B------:R-:W-:-:S03]  /*42d0*/  IMAD.WIDE.U32 R6, R0, UR8, RZ ;  /* 0x0000000800067c25 */ /* 0x000fc6000f8e00ff */
[----:B------:R-:W0:Y:S01]  /*42e0*/  LDS.64 R4, [R4] ;  /* 0x0000000004047984 */ /* 0x000e220000000a00 */
        /* <DEDUP_REMOVED lines=8> */
[----:B0-----:R0:W-:-:S12]  /*4370*/  REDG.E.ADD.F64.RN.STRONG.GPU desc[UR6][R8.64], R4 ;  /* 0x00000004080079a6 */ /* 0x0011d8000c12ff06 */
[----:B------:R-:W-:Y:S05]  /*4380*/  @!P0 BRA `(.L_x_1925) ;  /* 0xfffffffc00c88947 */ /* 0x000fea000383ffff */
[----:B------:R-:W-:Y:S05]  /*4390*/  EXIT ;  /* 0x000000000000794d */ /* 0x000fea0003800000 */
        .weak           $__internal_43_$__cuda_sm20_div_s64
        .type           $__internal_43_$__cuda_sm20_div_s64,@function
        .size           $__internal_43_$__cuda_sm20_div_s64,($__internal_44_$__cuda_sm20_div_u64 - $__internal_43_$__cuda_sm20_div_s64)
$__internal_43_$__cuda_sm20_div_s64:
        /* <DEDUP_REMOVED lines=34> */
[----:B------:R-:W-:Y:S01]  /*45c0*/  IMAD.HI.U32 R29, P1, R31, R29, R38 ;  /* 0x0000001d1f1d7227 */ /* 0x000fe20007820026 */
[----:B------:R-:W-:-:S03]  /*45d0*/  MOV R39, RZ ;  /* 0x000000ff00277202 */ /* 0x000fc60000000f00 */
[----:B------:R-:W-:Y:S01]  /*45e0*/  IMAD.HI.U32 R30, R31, R30, RZ ;  /* 0x0000001e1f1e7227 */ /* 0x000fe200078e00ff */
[----:B------:R-:W-:Y:S02]  /*45f0*/  IADD3 R28, P3, PT, R28, R29, RZ ;  /* 0x0000001d1c1c7210 */ /* 0x000fe40007f7e0ff */
[-C--:B------:R-:W-:Y:S01]  /*4600*/  IADD3.X R29, PT, PT, RZ, ~R27.reuse, RZ, P5, !PT ;  /* 0x8000001bff1d7210 */ /* 0x080fe20002ffe4ff */
[----:B------:R-:W-:Y:S02]  /*4610*/  IMAD.X R30, R30, 0x1, R31, P0 ;  /* 0x000000011e1e7824 */ /* 0x000fe400000e061f */
[C---:B------:R-:W-:Y:S01]  /*4620*/  IMAD.HI.U32 R38, R28.reuse, R32, RZ ;  /* 0x000000201c267227 */ /* 0x040fe200078e00ff */
[-C--:B------:R-:W-:Y:S02]  /*4630*/  SEL R29, R29, R27.reuse, !P4 ;  /* 0x0000001b1d1d7207 */ /* 0x080fe40006000000 */
[----:B------:R-:W-:Y:S02]  /*4640*/  IADD3.X R30, PT, PT, RZ, RZ, R30, P3, P1 ;  /* 0x000000ffff1e7210 */ /* 0x000fe40001fe241e */
        /* <DEDUP_REMOVED lines=40> */
[----:B------:R-:W-:Y:S05]  /*48d0*/  RET.REL.NODEC R26 `(_ZN2at4cuda17kernelHistogram1DIdslLi1ELi2ELin1ELNS0_23CUDAHistogramMemoryTypeE0EZNS0_21CUDA_tensor_histogramIdsLb1EEEbNS_6TensorES4_S4_lNS_14AccumulateTypeIT0_Lb1EE4typeES8_NS0_13TensorArgTypeES9_S9_EUllE0_EEvNS0_6detail10TensorInfoIT_T1_EESF_NSC_IKS6_SE_EElS8_S8_SE_T6_) ;  /* 0xffffffb41ac87950 */ /* 0x000fea0003c3ffff */
        .weak           $__internal_44_$__cuda_sm20_div_u64
        .type           $__internal_44_$__cuda_sm20_div_u64,@function
        .size           $__internal_44_$__cuda_sm20_div_u64,(.L_x_6420 - $__internal_44_$__cuda_sm20_div_u64)
$__internal_44_$__cuda_sm20_div_u64:
        /* <DEDUP_REMOVED lines=65> */
[----:B------:R-:W-:Y:S06]  /*4cf0*/  RET.REL.NODEC R8 `(_ZN2at4cuda17kernelHistogram1DIdslLi1ELi2ELin1ELNS0_23CUDAHistogramMemoryTypeE0EZNS0_21CUDA_tensor_histogramIdsLb1EEEbNS_6TensorES4_S4_lNS_14AccumulateTypeIT0_Lb1EE4typeES8_NS0_13TensorArgTypeES9_S9_EUllE0_EEvNS0_6detail10TensorInfoIT_T1_EESF_NSC_IKS6_SE_EElS8_S8_SE_T6_) ;  /* 0xffffffb008c07950 */ /* 0x000fec0003c3ffff */
.L_x_1926:
        /* <DEDUP_REMOVED lines=16> */
.L_x_6420:


//--------------------- .text._ZN2at4cuda17kernelHistogram1DIdslLi1ELi2ELin1ELNS0_23CUDAHistogramMemoryTypeE1EZNS0_21CUDA_tensor_histogramIdsLb1EEEbNS_6TensorES4_S4_lNS_14AccumulateTypeIT0_Lb1EE4typeES8_NS0_13TensorArgTypeES9_S9_EUllE_EEvNS0_6detail10TensorInfoIT_T1_EESF_NSC_IKS6_SE_EElS8_S8_SE_T6_ --------------------------
	.section	.text._ZN2at4cuda17kernelHistogram1DIdslLi1ELi2ELin1ELNS0_23CUDAHistogramMemoryTypeE1EZNS0_21CUDA_tensor_histogramIdsLb1EEEbNS_6TensorES4_S4_lNS_14AccumulateTypeIT0_Lb1EE4typeES8_NS0_13TensorArgTypeES9_S9_EUllE_EEvNS0_6detail10TensorInfoIT_T1_EESF_NSC_IKS6_SE_EElS8_S8_SE_T6_,"ax",@progbits
	.align	128
        .global         _ZN2at4cuda17kernelHistogram1DIdslLi1ELi2ELin1ELNS0_23CUDAHistogramMemoryTypeE1EZNS0_21CUDA_tensor_histogramIdsLb1EEEbNS_6TensorES4_S4_lNS_14AccumulateTypeIT0_Lb1EE4typeES8_NS0_13TensorArgTypeES9_S9_EUllE_EEvNS0_6detail10TensorInfoIT_T1_EESF_NSC_IKS6_SE_EElS8_S8_SE_T6_
        .type           _ZN2at4cuda17kernelHistogram1DIdslLi1ELi2ELin1ELNS0_23CUDAHistogramMemoryTypeE1EZNS0_21CUDA_tensor_histogramIdsLb1EEEbNS_6TensorES4_S4_lNS_14AccumulateTypeIT0_Lb1EE4typeES8_NS0_13TensorArgTypeES9_S9_EUllE_EEvNS0_6detail10TensorInfoIT_T1_EESF_NSC_IKS6_SE_EElS8_S8_SE_T6_,@function
        .size           _ZN2at4cuda17kernelHistogram1DIdslLi1ELi2ELin1ELNS0_23CUDAHistogramMemoryTypeE1EZNS0_21CUDA_tensor_histogramIdsLb1EEEbNS_6TensorES4_S4_lNS_14AccumulateTypeIT0_Lb1EE4typeES8_NS0_13TensorArgTypeES9_S9_EUllE_EEvNS0_6detail10TensorInfoIT_T1_EESF_NSC_IKS6_SE_EElS8_S8_SE_T6_,(.L_x_6421 - _ZN2at4cuda17kernelHistogram1DIdslLi1ELi2ELin1ELNS0_23CUDAHistogramMemoryTypeE1EZNS0_21CUDA_tensor_histogramIdsLb1EEEbNS_6TensorES4_S4_lNS_14AccumulateTypeIT0_Lb1EE4typeES8_NS0_13TensorArgTypeES9_S9_EUllE_EEvNS0_6detail10TensorInfoIT_T1_EESF_NSC_IKS6_SE_EElS8_S8_SE_T6_)
        .other          _ZN2at4cuda17kernelHistogram1DIdslLi1ELi2ELin1ELNS0_23CUDAHistogramMemoryTypeE1EZNS0_21CUDA_tensor_histogramIdsLb1EEEbNS_6TensorES4_S4_lNS_14AccumulateTypeIT0_Lb1EE4typeES8_NS0_13TensorArgTypeES9_S9_EUllE_EEvNS0_6detail10TensorInfoIT_T1_EESF_NSC_IKS6_SE_EElS8_S8_SE_T6_,@"STO_CUDA_ENTRY STV_DEFAULT"
_ZN2at4cuda17kernelHistogram1DIdslLi1ELi2ELin1ELNS0_23CUDAHistogramMemoryTypeE1EZNS0_21CUDA_tensor_histogramIdsLb1EEEbNS_6TensorES4_S4_lNS_14AccumulateTypeIT0_Lb1EE4typeES8_NS0_13TensorArgTypeES9_S9_EUllE_EEvNS0_6detail10TensorInfoIT_T1_EESF_NSC_IKS6_SE_EElS8_S8_SE_T6_:
.text._ZN2at4cuda17kernelHistogram1DIdslLi1ELi2ELin1ELNS0_23CUDAHistogramMemoryTypeE1EZNS0_21CUDA_tensor_histogramIdsLb1EEEbNS_6TensorES4_S4_lNS_14AccumulateTypeIT0_Lb1EE4typeES8_NS0_13TensorArgTypeES9_S9_EUllE_EEvNS0_6detail10TensorInfoIT_T1_EESF_NSC_IKS6_SE_EElS8_S8_SE_T6_:
        /* <DEDUP_REMOVED lines=22> */
.L_x_1982:
        /* <DEDUP_REMOVED lines=24> */
.L_x_1953:
        /* <DEDUP_REMOVED lines=33> */
.L_x_1930:
[----:B------:R-:W-:Y:S01]  /*04f0*/  MOV R24, R14 ;  /* 0x0000000e00187202 */ /* 0x000fe20000000f00 */
[----:B------:R-:W-:Y:S01]  /*0500*/  IMAD.MOV.U32 R20, RZ, RZ, R9 ;  /* 0x000000ffff147224 */ /* 0x000fe200078e0009 */
[----:B------:R-:W-:Y:S01]  /*0510*/  MOV R11, R16 ;  /* 0x00000010000b7202 */ /* 0x000fe20000000f00 */
[----:B------:R-:W-:Y:S01]  /*0520*/  IMAD.MOV.U32 R10, RZ, RZ, R17 ;  /* 0x000000ffff0a7224 */ /* 0x000fe200078e0011 */
[----:B------:R-:W-:-:S07]  /*0530*/  MOV R7, 0x550 ;  /* 0x0000055000077802 */ /* 0x000fce0000000f00 */
[----:B------:R-:W-:Y:S05]  /*0540*/  CALL.REL.NOINC `($__internal_45_$__cuda_sm20_div_s64) ;  /* 0x0000003800207944 */ /* 0x000fea0003c00000 */
        /* <DEDUP_REMOVED lines=10> */
.L_x_1931:
[----:B------:R-:W-:Y:S05]  /*05f0*/  BSYNC.RECONVERGENT B0 ;  /* 0x0000000000007941 */ /* 0x000fea0003800200 */
.L_x_1929:
        /* <DEDUP_REMOVED lines=38> */
.L_x_1933:
[----:B------:R-:W-:Y:S01]  /*0860*/  MOV R24, R30 ;  /* 0x0000001e00187202 */ /* 0x000fe20000000f00 */
[----:B------:R-:W-:Y:S01]  /*0870*/  IMAD.MOV.U32 R20, RZ, RZ, R31 ;  /* 0x000000ffff147224 */ /* 0x000fe200078e001f */
[----:B------:R-:W-:Y:S01]  /*0880*/  MOV R11, R16 ;  /* 0x00000010000b7202 */ /* 0x000fe20000000f00 */
[----:B------:R-:W-:Y:S01]  /*0890*/  IMAD.MOV.U32 R10, RZ, RZ, R17 ;  /* 0x000000ffff0a7224 */ /* 0x000fe200078e0011 */
[----:B------:R-:W-:-:S07]  /*08a0*/  MOV R7, 0x8c0 ;  /* 0x000008c000077802 */ /* 0x000fce0000000f00 */
[----:B------:R-:W-:Y:S05]  /*08b0*/  CALL.REL.NOINC `($__internal_45_$__cuda_sm20_div_s64) ;  /* 0x0000003400447944 */ /* 0x000fea0003c00000 */
        /* <DEDUP_REMOVED lines=11> */
.L_x_1934:
[----:B------:R-:W-:Y:S05]  /*0970*/  BSYNC.RECONVERGENT B0 ;  /* 0x0000000000007941 */ /* 0x000fea0003800200 */
.L_x_1932:
        /* <DEDUP_REMOVED lines=38> */
.L_x_1936:
[----:B------:R-:W-:Y:S01]  /*0be0*/  IMAD.MOV.U32 R24, RZ, RZ, R16 ;  /* 0x000000ffff187224 */ /* 0x000fe200078e0010 */
[----:B------:R-:W-:Y:S01]  /*0bf0*/  MOV R20, R17 ;  /* 0x0000001100147202 */ /* 0x000fe20000000f00 */
[----:B------:R-:W-:Y:S01]  /*0c00*/  IMAD.MOV.U32 R11, RZ, RZ, R12 ;  /* 0x000000ffff0b7224 */ /* 0x000fe200078e000c */
[----:B------:R-:W-:Y:S02]  /*0c10*/  MOV R10, R13 ;  /* 0x0000000d000a7202 */ /* 0x000fe40000000f00 */
[----:B------:R-:W-:-:S07]  /*0c20*/  MOV R7, 0xc40 ;  /* 0x00000c4000077802 */ /* 0x000fce0000000f00 */
[----:B------:R-:W-:Y:S05]  /*0c30*/  CALL.REL.NOINC `($__internal_45_$__cuda_sm20_div_s64) ;  /* 0x0000003000647944 */ /* 0x000fea0003c00000 */
        /* <DEDUP_REMOVED lines=11> */
.L_x_1937:
[----:B------:R-:W-:Y:S05]  /*0cf0*/  BSYNC.RECONVERGENT B0 ;  /* 0x0000000000007941 */ /* 0x000fea0003800200 */
.L_x_1935:
        /* <DEDUP_REMOVED lines=37> */
.L_x_1939:
        /* <DEDUP_REMOVED lines=17> */
.L_x_1940:
[----:B------:R-:W-:Y:S05]  /*1060*/  BSYNC.RECONVERGENT B0 ;  /* 0x0000000000007941 */ /* 0x000fea0003800200 */
.L_x_1938:
        /* <DEDUP_REMOVED lines=38> */
.L_x_1942:
        /* <DEDUP_REMOVED lines=17> */
.L_x_1943:
[----:B------:R-:W-:Y:S05]  /*13e0*/  BSYNC.RECONVERGENT B0 ;  /* 0x0000000000007941 */ /* 0x000fea0003800200 */
.L_x_1941:
        /* <DEDUP_REMOVED lines=38> */
.L_x_1945:
        /* <DEDUP_REMOVED lines=17> */
.L_x_1946:
[----:B------:R-:W-:Y:S05]  /*1760*/  BSYNC.RECONVERGENT B0 ;  /* 0x0000000000007941 */ /* 0x000fea0003800200 */
.L_x_1944:
        /* <DEDUP_REMOVED lines=39> */
.L_x_1948:
        /* <DEDUP_REMOVED lines=17> */
.L_x_1949:
[----:B------:R-:W-:Y:S05]  /*1af0*/  BSYNC.RECONVERGENT B0 ;  /* 0x0000000000007941 */ /* 0x000fea0003800200 */
.L_x_1947:
        /* <DEDUP_REMOVED lines=38> */
.L_x_1951:
        /* <DEDUP_REMOVED lines=17> */
.L_x_1952:
[----:B------:R-:W-:Y:S05]  /*1e70*/  BSYNC.RECONVERGENT B0 ;  /* 0x0000000000007941 */ /* 0x000fea0003800200 */
.L_x_1950:
        /* <DEDUP_REMOVED lines=11> */
.L_x_1928:
        /* <DEDUP_REMOVED lines=35> */
.L_x_1956:
        /* <DEDUP_REMOVED lines=16> */
.L_x_1957:
[----:B------:R-:W-:Y:S05]  /*2260*/  BSYNC.RECONVERGENT B0 ;  /* 0x0000000000007941 */ /* 0x000fea0003800200 */
.L_x_1955:
        /* <DEDUP_REMOVED lines=38> */
.L_x_1959:
        /* <DEDUP_REMOVED lines=17> */
.L_x_1960:
[----:B------:R-:W-:Y:S05]  /*25e0*/  BSYNC.RECONVERGENT B0 ;  /* 0x0000000000007941 */ /* 0x000fea0003800200 */
.L_x_1958:
        /* <DEDUP_REMOVED lines=38> */
.L_x_1962:
        /* <DEDUP_REMOVED lines=17> */
.L_x_1963:
[----:B------:R-:W-:Y:S05]  /*2960*/  BSYNC.RECONVERGENT B0 ;  /* 0x0000000000007941 */ /* 0x000fea0003800200 */
.L_x_1961:
        /* <DEDUP_REMOVED lines=38> */
.L_x_1965:
        /* <DEDUP_REMOVED lines=17> */
.L_x_1966:
[----:B------:R-:W-:Y:S05]  /*2ce0*/  BSYNC.RECONVERGENT B0 ;  /* 0x0000000000007941 */ /* 0x000fea0003800200 */
.L_x_1964:
        /* <DEDUP_REMOVED lines=8> */
.L_x_1954:
        /* <DEDUP_REMOVED lines=36> */
.L_x_1969:
[----:B------:R-:W-:Y:S01]  /*2fb0*/  IMAD.MOV.U32 R24, RZ, RZ, R14 ;  /* 0x000000ffff187224 */ /* 0x000fe200078e000e */
[----:B------:R-:W-:Y:S01]  /*2fc0*/  MOV R20, R9 ;  /* 0x0000000900147202 */ /* 0x000fe20000000f00 */
[----:B------:R-:W-:Y:S01]  /*2fd0*/  IMAD.MOV.U32 R11, RZ, RZ, R16 ;  /* 0x000000ffff0b7224 */ /* 0x000fe200078e0010 */
[----:B------:R-:W-:Y:S02]  /*2fe0*/  MOV R10, R17 ;  /* 0x00000011000a7202 */ /* 0x000fe40000000f00 */
[----:B------:R-:W-:-:S07]  /*2ff0*/  MOV R7, 0x3010 ;  /* 0x0000301000077802 */ /* 0x000fce0000000f00 */
[----:B------:R-:W-:Y:S05]  /*3000*/  CALL.REL.NOINC `($__internal_45_$__cuda_sm20_div_s64) ;  /* 0x0000000c00707944 */ /* 0x000fea0003c00000 */
        /* <DEDUP_REMOVED lines=10> */
.L_x_1970:
[----:B------:R-:W-:Y:S05]  /*30b0*/  BSYNC.RECONVERGENT B0 ;  /* 0x0000000000007941 */ /* 0x000fea0003800200 */
.L_x_1968:
        /* <DEDUP_REMOVED lines=39> */
.L_x_1972:
        /* <DEDUP_REMOVED lines=17> */
.L_x_1973:
[----:B------:R-:W-:Y:S05]  /*3440*/  BSYNC.RECONVERGENT B0 ;  /* 0x0000000000007941 */ /* 0x000fea0003800200 */
.L_x_1971:
[----:B------:R0:W1:Y:S02]  /*3450*/  LDC.64 R6, c[0x0][R4+0x450] ;  /* 0x0001140004067b82 */ /* 0x0000640000000a00 */
[----:B0-----:R-:W-:Y:S02]  /*3460*/  IMAD.MOV.U32 R4, RZ, RZ, R28 ;  /* 0x000000ffff047224 */ /* 0x001fe400078e001c */
[-C--:B-1----:R-:W-:Y:S02]  /*3470*/  IMAD R7, R7, R15.reuse, RZ ;  /* 0x0000000f07077224 */ /* 0x082fe400078e02ff */
[----:B------:R-:W-:-:S04]  /*3480*/  IMAD.WIDE.U32 R10, R6, R15, R4 ;  /* 0x0000000f060a7225 */ /* 0x000fc800078e0004 */
[----:B------:R-:W-:Y:S01]  /*3490*/  IMAD R7, R6, R17, R7 ;  /* 0x0000001106077224 */ /* 0x000fe200078e0207 */
[----:B------:R-:W-:-:S03]  /*34a0*/  MOV R12, R10 ;  /* 0x0000000a000c7202 */ /* 0x000fc60000000f00 */
[----:B------:R-:W-:-:S07]  /*34b0*/  IMAD.IADD R8, R11, 0x1, R7 ;  /* 0x000000010b087824 */ /* 0x000fce00078e0207 */
.L_x_1967:
        /* <DEDUP_REMOVED lines=35> */
.L_x_1975:
        /* <DEDUP_REMOVED lines=15> */
.L_x_1976:
[----:B------:R-:W-:Y:S05]  /*37e0*/  BSYNC.RECONVERGENT B0 ;  /* 0x0000000000007941 */ /* 0x000fea0003800200 */
.L_x_1974:
[----:B------:R-:W0:Y:S01]  /*37f0*/  LDC.64 R4, c[0x0][R4+0x450] ;  /* 0x0001140004047b82 */ /* 0x000e220000000a00 */
[----:B------:R-:W-:Y:S02]  /*3800*/  IMAD.MOV.U32 R13, RZ, RZ, R8 ;  /* 0x000000ffff0d7224 */ /* 0x000fe400078e0008 */
[-C--:B0-----:R-:W-:Y:S02]  /*3810*/  IMAD R5, R5, R6.reuse, RZ ;  /* 0x0000000605057224 */ /* 0x081fe400078e02ff */
[----:B------:R-:W-:-:S04]  /*3820*/  IMAD.WIDE.U32 R12, R4, R6, R12 ;  /* 0x00000006040c7225 */ /* 0x000fc800078e000c */
[----:B------:R-:W-:-:S05]  /*3830*/  IMAD R5, R4, R15, R5 ;  /* 0x0000000f04057224 */ /* 0x000fca00078e0205 */
[----:B------:R-:W-:-:S07]  /*3840*/  IADD3 R8, PT, PT, R13, R5, RZ ;  /* 0x000000050d087210 */ /* 0x000fce0007ffe0ff */
.L_x_1927:
        /* <DEDUP_REMOVED lines=50> */
.L_x_1980:
[----:B------:R-:W-:Y:S01]  /*3b70*/  IMAD.U32 R11, RZ, RZ, UR6 ;  /* 0x00000006ff0b7e24 */ /* 0x000fe2000f8e00ff */
[----:B------:R-:W-:Y:S02]  /*3b80*/  MOV R10, UR7 ;  /* 0x00000007000a7c02 */ /* 0x000fe40008000f00 */
[----:B------:R-:W-:-:S07]  /*3b90*/  MOV R7, 0x3bb0 ;  /* 0x00003bb000077802 */ /* 0x000fce0000000f00 */
[----:B------:R-:W-:Y:S05]  /*3ba0*/  CALL.REL.NOINC `($__internal_45_$__cuda_sm20_div_s64) ;  /* 0x0000000000887944 */ /* 0x000fea0003c00000 */
.L_x_1981:
[----:B------:R-:W-:Y:S05]  /*3bb0*/  BSYNC.RECONVERGENT B1 ;  /* 0x0000000000017941 */ /* 0x000fea0003800200 */
.L_x_1979:
        /* <DEDUP_REMOVED lines=9> */
[----:B------:R-:W1:Y:S04]  /*3c50*/  LDCU.64 UR16, c[0x0][0x860] ;  /* 0x00010c00ff1077ac */ /* 0x000e680008000a00 */
[----:B------:R0:W2:Y:S01]  /*3c60*/  LDG.E.64 R4, desc[UR10][R6.64] ;  /* 0x0000000a06047981 */ /* 0x0000a2000c1e1b00 */
[----:B------:R-:W-:Y:S02]  /*3c70*/  SHF.R.S32.HI R8, RZ, 0x1f, R10 ;  /* 0x0000001fff087819 */ /* 0x000fe4000001140a */
[----:B-1----:R-:W-:-:S04]  /*3c80*/  ISETP.NE.U32.AND P0, PT, R10, UR16, PT ;  /* 0x000000100a007c0c */ /* 0x002fc8000bf05070 */
[----:B------:R-:W-:Y:S01]  /*3c90*/  ISETP.NE.AND.EX P0, PT, R8, UR17, PT, P0 ;  /* 0x0000001108007c0c */ /* 0x000fe2000bf05300 */
[----:B------:R-:W1:Y:S03]  /*3ca0*/  LDCU.64 UR16, c[0x0][0x380] ;  /* 0x00007000ff1077ac */ /* 0x000e660008000a00 */
[----:B------:R-:W-:-:S04]  /*3cb0*/  SEL R9, RZ, 0xffffffff, P0 ;  /* 0xffffffffff097807 */ /* 0x000fc80000000000 */
[----:B------:R-:W-:-:S04]  /*3cc0*/  IADD3 R10, P0, PT, R10, R9, RZ ;  /* 0x000000090a0a7210 */ /* 0x000fc80007f1e0ff */
[----:B------:R-:W-:Y:S01]  /*3cd0*/  IADD3.X R8, PT, PT, R8, R9, RZ, P0, !PT ;  /* 0x0000000908087210 */ /* 0x000fe200007fe4ff */
[----:B0-----:R-:W-:-:S04]  /*3ce0*/  IMAD.WIDE.U32 R6, R10, UR14, RZ ;  /* 0x0000000e0a067c25 */ /* 0x001fc8000f8e00ff */
[----:B------:R-:W-:Y:S01]  /*3cf0*/  IMAD R9, R8, UR14, RZ ;  /* 0x0000000e08097c24 */ /* 0x000fe2000f8e02ff */
[----:B-1----:R-:W-:-:S03]  /*3d00*/  LEA R8, P0, R6, UR16, 0x3 ;  /* 0x0000001006087c11 */ /* 0x002fc6000f8018ff */
[----:B------:R-:W-:-:S04]  /*3d10*/  IMAD R9, R10, UR15, R9 ;  /* 0x0000000f0a097c24 */ /* 0x000fc8000f8e0209 */
[----:B------:R-:W-:-:S05]  /*3d20*/  IMAD.IADD R7, R7, 0x1, R9 ;  /* 0x0000000107077824 */ /* 0x000fca00078e0209 */
[----:B------:R-:W-:-:S05]  /*3d30*/  LEA.HI.X R9, R6, UR17, R7, 0x3, P0 ;  /* 0x0000001106097c11 */ /* 0x000fca00080f1c07 */
[----:B--2---:R0:W-:Y:S02]  /*3d40*/  REDG.E.ADD.F64.RN.STRONG.GPU desc[UR10][R8.64], R4 ;  /* 0x00000004080079a6 */ /* 0x0041e4000c12ff0a */
.L_x_1978:
[----:B------:R-:W-:Y:S05]  /*3d50*/  BSYNC.RECONVERGENT B0 ;  /* 0x0000000000007941 */ /* 0x000fea0003800200 */
.L_x_1977:
[----:B------:R-:W1:Y:S01]  /*3d60*/  LDCU.64 UR14, c[0x0][0x878] ;  /* 0x00010f00ff0e77ac */ /* 0x000e620008000a00 */
[----:B------:R-:W-:-:S04]  /*3d70*/  IADD3 R0, P0, PT, R3, R0, RZ ;  /* 0x0000000003007210 */ /* 0x000fc80007f1e0ff */
[----:B------:R-:W-:Y:S02]  /*3d80*/  IADD3.X R2, PT, PT, RZ, R2, RZ, P0, !PT ;  /* 0x00000002ff027210 */ /* 0x000fe400007fe4ff */
[----:B-1----:R-:W-:-:S04]  /*3d90*/  ISETP.GE.U32.AND P0, PT, R0, UR14, PT ;  /* 0x0000000e00007c0c */ /* 0x002fc8000bf06070 */
[----:B------:R-:W-:-:S13]  /*3da0*/  ISETP.GE.AND.EX P0, PT, R2, UR15, PT, P0 ;  /* 0x0000000f02007c0c */ /* 0x000fda000bf06300 */
[----:B------:R-:W-:Y:S05]  /*3db0*/  @!P0 BRA `(.L_x_1982) ;  /* 0xffffffc000e88947 */ /* 0x000fea000383ffff */
[----:B------:R-:W-:Y:S05]  /*3dc0*/  EXIT ;  /* 0x000000000000794d */ /* 0x000fea0003800000 */
        .weak           $__internal_45_$__cuda_sm20_div_s64
        .type           $__internal_45_$__cuda_sm20_div_s64,@function
        .size           $__internal_45_$__cuda_sm20_div_s64,(.L_x_6421 - $__internal_45_$__cuda_sm20_div_s64)
$__internal_45_$__cuda_sm20_div_s64:
[-C--:B------:R-:W-:Y:S02]  /*3dd0*/  IADD3 R18, P1, PT, RZ, -R11.reuse, RZ ;  /* 0x8000000bff127210 */ /* 0x080fe40007f3e0ff */
[----:B------:R-:W-:Y:S02]  /*3de0*/  ISETP.GE.AND P0, PT, R10, RZ, PT ;  /* 0x000000ff0a00720c */ /* 0x000fe40003f06270 */
[----:B------:R-:W-:Y:S01]  /*3df0*/  ISETP.GE.AND P4, PT, R20, RZ, PT ;  /* 0x000000ff1400720c */ /* 0x000fe20003f86270 */
[----:B------:R-:W-:Y:S01]  /*3e00*/  IMAD.X R6, RZ, RZ, ~R10, P1 ;  /* 0x000000ffff067224 */ /* 0x000fe200008e0e0a */
[----:B------:R-:W-:Y:S02]  /*3e10*/  SEL R18, R18, R11, !P0 ;  /* 0x0000000b12127207 */ /* 0x000fe40004000000 */
[----:B------:R-:W-:Y:S02]  /*3e20*/  IADD3 R25, P5, PT, RZ, -R24, RZ ;  /* 0x80000018ff197210 */ /* 0x000fe40007fbe0ff */
[----:B------:R-:W-:-:S02]  /*3e30*/  SEL R19, R6, R10, !P0 ;  /* 0x0000000a06137207 */ /* 0x000fc40004000000 */
[----:B------:R-:W-:Y:S01]  /*3e40*/  SEL R25, R25, R24, !P4 ;  /* 0x0000001819197207 */ /* 0x000fe20006000000 */
[----:B------:R-:W-:Y:S01]  /*3e50*/  IMAD.X R24, RZ, RZ, ~R20, P5 ;  /* 0x000000ffff187224 */ /* 0x000fe200028e0e14 */
[----:B------:R-:W0:Y:S04]  /*3e60*/  I2F.U64.RP R6, R18 ;  /* 0x0000001200067312 */ /* 0x000e280000309000 */
[----:B------:R-:W-:-:S04]  /*3e70*/  SEL R24, R24, R20, !P4 ;  /* 0x0000001418187207 */ /* 0x000fc80006000000 */
        /* <DEDUP_REMOVED lines=65> */
[----:B------:R-:W-:Y:S02]  /*4290*/  SEL R19, R19, R18, !P1 ;  /* 0x0000001213137207 */ /* 0x000fe40004800000 */
[----:B------:R-:W-:-:S02]  /*42a0*/  ISETP.NE.AND.EX P0, PT, R10, RZ, PT, P0 ;  /* 0x000000ff0a00720c */ /* 0x000fc40003f05300 */
[----:B------:R-:W-:Y:S02]  /*42b0*/  SEL R6, R6, R24, !P1 ;  /* 0x0000001806067207 */ /* 0x000fe40004800000 */
[----:B------:R-:W-:Y:S02]  /*42c0*/  SEL R10, R19, 0xffffffff, P0 ;  /* 0xffffffff130a7807 */ /* 0x000fe40000000000 */
[----:B------:R-:W-:Y:S02]  /*42d0*/  SEL R11, R6, 0xffffffff, P0 ;  /* 0xffffffff060b7807 */ /* 0x000fe40000000000 */
[----:B------:R-:W-:Y:S01]  /*42e0*/  MOV R6, R7 ;  /* 0x0000000700067202 */ /* 0x000fe20000000f00 */
[----:B------:R-:W-:-:S04]  /*42f0*/  HFMA2 R7, -RZ, RZ, 0, 0 ;  /* 0x00000000ff077431 */ /* 0x000fc800000001ff */
[----:B------:R-:W-:Y:S05]  /*4300*/  RET.REL.NODEC R6 `(_ZN2at4cuda17kernelHistogram1DIdslLi1ELi2ELin1ELNS0_23CUDAHistogramMemoryTypeE1EZNS0_21CUDA_tensor_histogramIdsLb1EEEbNS_6TensorES4_S4_lNS_14AccumulateTypeIT0_Lb1EE4typeES8_NS0_13TensorArgTypeES9_S9_EUllE_EEvNS0_6detail10TensorInfoIT_T1_EESF_NSC_IKS6_SE_EElS8_S8_SE_T6_) ;  /* 0xffffffbc063c7950 */ /* 0x000fea0003c3ffff */
.L_x_1983:
        /* <DEDUP_REMOVED lines=15> */
.L_x_6421:


//--------------------- .text._ZN2at4cuda17kernelHistogram1DIdslLi1ELi2ELin1ELNS0_23CUDAHistogramMemoryTypeE0EZNS0_21CUDA_tensor_histogramIdsLb1EEEbNS_6TensorES4_S4_lNS_14AccumulateTypeIT0_Lb1EE4typeES8_NS0_13TensorArgTypeES9_S9_EUllE_EEvNS0_6detail10TensorInfoIT_T1_EESF_NSC_IKS6_SE_EElS8_S8_SE_T6_ --------------------------
	.section	.text._ZN2at4cuda17kernelHistogram1DIdslLi1ELi2ELin1ELNS0_23CUDAHistogramMemoryTypeE0EZNS0_21CUDA_tensor_histogramIdsLb1EEEbNS_6TensorES4_S4_lNS_14AccumulateTypeIT0_Lb1EE4typeES8_NS0_13TensorArgTypeES9_S9_EUllE_EEvNS0_6detail10TensorInfoIT_T1_EESF_NSC_IKS6_SE_EElS8_S8_SE_T6_,"ax",@progbits
	.align	128
        .global         _ZN2at4cuda17kernelHistogram1DIdslLi1ELi2ELin1ELNS0_23CUDAHistogramMemoryTypeE0EZNS0_21CUDA_tensor_histogramIdsLb1EEEbNS_6TensorES4_S4_lNS_14AccumulateTypeIT0_Lb1EE4typeES8_NS0_13TensorArgTypeES9_S9_EUllE_EEvNS0_6detail10TensorInfoIT_T1_EESF_NSC_IKS6_SE_EElS8_S8_SE_T6_
        .type           _ZN2at4cuda17kernelHistogram1DIdslLi1ELi2ELin1ELNS0_23CUDAHistogramMemoryTypeE0EZNS0_21CUDA_tensor_histogramIdsLb1EEEbNS_6TensorES4_S4_lNS_14AccumulateTypeIT0_Lb1EE4typeES8_NS0_13TensorArgTypeES9_S9_EUllE_EEvNS0_6detail10TensorInfoIT_T1_EESF_NSC_IKS6_SE_EElS8_S8_SE_T6_,@function
        .size           _ZN2at4cuda17kernelHistogram1DIdslLi1ELi2ELin1ELNS0_23CUDAHistogramMemoryTypeE0EZNS0_21CUDA_tensor_histogramIdsLb1EEEbNS_6TensorES4_S4_lNS_14AccumulateTypeIT0_Lb1EE4typeES8_NS0_13TensorArgTypeES9_S9_EUllE_EEvNS0_6detail10TensorInfoIT_T1_EESF_NSC_IKS6_SE_EElS8_S8_SE_T6_,(.L_x_6423 - _ZN2at4cuda17kernelHistogram1DIdslLi1ELi2ELin1ELNS0_23CUDAHistogramMemoryTypeE0EZNS0_21CUDA_tensor_histogramIdsLb1EEEbNS_6TensorES4_S4_lNS_14AccumulateTypeIT0_Lb1EE4typeES8_NS0_13TensorArgTypeES9_S9_EUllE_EEvNS0_6detail10TensorInfoIT_T1_EESF_NSC_IKS6_SE_EElS8_S8_SE_T6_)
        .other          _ZN2at4cuda17kernelHistogram1DIdslLi1ELi2ELin1ELNS0_23CUDAHistogramMemoryTypeE0EZNS0_21CUDA_tensor_histogramIdsLb1EEEbNS_6TensorES4_S4_lNS_14AccumulateTypeIT0_Lb1EE4typeES8_NS0_13TensorArgTypeES9_S9_EUllE_EEvNS0_6detail10TensorInfoIT_T1_EESF_NSC_IKS6_SE_EElS8_S8_SE_T6_,@"STO_CUDA_ENTRY STV_DEFAULT"
_ZN2at4cuda17kernelHistogram1DIdslLi1ELi2ELin1ELNS0_23CUDAHistogramMemoryTypeE0EZNS0_21CUDA_tensor_histogramIdsLb1EEEbNS_6TensorES4_S4_lNS_14AccumulateTypeIT0_Lb1EE4typeES8_NS0_13TensorArgTypeES9_S9_EUllE_EEvNS0_6detail10TensorInfoIT_T1_EESF_NSC_IKS6_SE_EElS8_S8_SE_T6_:
.text._ZN2at4cuda17kernelHistogram1DIdslLi1ELi2ELin1ELNS0_23CUDAHistogramMemoryTypeE0EZNS0_21CUDA_tensor_histogramIdsLb1EEEbNS_6TensorES4_S4_lNS_14AccumulateTypeIT0_Lb1EE4typeES8_NS0_13TensorArgTypeES9_S9_EUllE_EEvNS0_6detail10TensorInfoIT_T1_EESF_NSC_IKS6_SE_EElS8_S8_SE_T6_:
        /* <DEDUP_REMOVED lines=45> */
.L_x_1987:
[----:B------:R-:W-:-:S07]  /*02d0*/  MOV R8, 0x2f0 ;  /* 0x000002f000087802 */ /* 0x000fce0000000f00 */
[----:B------:R-:W-:Y:S05]  /*02e0*/  CALL.REL.NOINC `($__internal_47_$__cuda_sm20_div_u64) ;  /* 0x0000004400a07944 */ /* 0x000fea0003c00000 */
.L_x_1988:
[----:B------:R-:W-:Y:S05]  /*02f0*/  BSYNC.RECONVERGENT B1 ;  /* 0x0000000000017941 */ /* 0x000fea0003800200 */
.L_x_1986:
        /* <DEDUP_REMOVED lines=19> */
.L_x_1991:
        /* <DEDUP_REMOVED lines=9> */
.L_x_1990:
[----:B------:R-:W-:Y:S05]  /*04c0*/  BSYNC.RECONVERGENT B1 ;  /* 0x0000000000017941 */ /* 0x000fea0003800200 */
.L_x_1989:
[----:B------:R-:W-:Y:S05]  /*04d0*/  @!P1 BRA `(.L_x_1985) ;  /* 0x0000000000409947 */ /* 0x000fea0003800000 */
[----:B------:R-:W0:Y:S01]  /*04e0*/  S2R R5, SR_CgaCtaId ;  /* 0x0000000000057919 */ /* 0x000e220000008800 */
[----:B------:R-:W-:-:S04]  /*04f0*/  MOV R4, 0x400 ;  /* 0x0000040000047802 */ /* 0x000fc80000000f00 */
[----:B0-----:R-:W-:-:S07]  /*0500*/  LEA R7, R5, R4, 0x18 ;  /* 0x0000000405077211 */ /* 0x001fce00078ec0ff */
.L_x_1992:
        /* <DEDUP_REMOVED lines=13> */
.L_x_1985:
[----:B------:R-:W-:Y:S05]  /*05e0*/  BSYNC.RECONVERGENT B0 ;  /* 0x0000000000007941 */ /* 0x000fea0003800200 */
.L_x_1984:
        /* <DEDUP_REMOVED lines=19> */
.L_x_2050:
        /* <DEDUP_REMOVED lines=23> */
.L_x_2020:
        /* <DEDUP_REMOVED lines=33> */
.L_x_1997:
[----:B------:R-:W-:Y:S01]  /*0aa0*/  IMAD.MOV.U32 R33, RZ, RZ, R20 ;  /* 0x000000ffff217224 */ /* 0x000fe200078e0014 */
[----:B------:R-:W-:Y:S01]  /*0ab0*/  MOV R26, R34 ;  /* 0x00000022001a7202 */ /* 0x000fe20000000f00 */
[----:B------:R-:W-:Y:S01]  /*0ac0*/  IMAD.MOV.U32 R27, RZ, RZ, R16 ;  /* 0x000000ffff1b7224 */ /* 0x000fe200078e0010 */
[----:B------:R-:W-:Y:S01]  /*0ad0*/  MOV R10, 0xb00 ;  /* 0x00000b00000a7802 */ /* 0x000fe20000000f00 */
[----:B------:R-:W-:-:S07]  /*0ae0*/  IMAD.MOV.U32 R25, RZ, RZ, R35 ;  /* 0x000000ffff197224 */ /* 0x000fce00078e0023 */
[----:B------:R-:W-:Y:S05]  /*0af0*/  CALL.REL.NOINC `($__internal_46_$__cuda_sm20_div_s64) ;  /* 0x00000038004c7944 */ /* 0x000fea0003c00000 */
        /* <DEDUP_REMOVED lines=10> */
.L_x_1998:
[----:B------:R-:W-:Y:S05]  /*0ba0*/  BSYNC.RECONVERGENT B0 ;  /* 0x0000000000007941 */ /* 0x000fea0003800200 */
.L_x_1996:
        /* <DEDUP_REMOVED lines=38> */
.L_x_2000:
[----:B------:R-:W-:Y:S01]  /*0e10*/  IMAD.MOV.U32 R33, RZ, RZ, R36 ;  /* 0x000000ffff217224 */ /* 0x000fe200078e0024 */
[----:B------:R-:W-:Y:S01]  /*0e20*/  MOV R26, R20 ;  /* 0x00000014001a7202 */ /* 0x000fe20000000f00 */
[----:B------:R-:W-:Y:S01]  /*0e30*/  IMAD.MOV.U32 R27, RZ, RZ, R37 ;  /* 0x000000ffff1b7224 */ /* 0x000fe200078e0025 */
[----:B------:R-:W-:Y:S01]  /*0e40*/  MOV R10, 0xe70 ;  /* 0x00000e70000a7802 */ /* 0x000fe20000000f00 */
[----:B------:R-:W-:-:S07]  /*0e50*/  IMAD.MOV.U32 R25, RZ, RZ, R21 ;  /* 0x000000ffff197224 */ /* 0x000fce00078e0015 */
[----:B------:R-:W-:Y:S05]  /*0e60*/  CALL.REL.NOINC `($__internal_46_$__cuda_sm20_div_s64) ;  /* 0x0000003400707944 */ /* 0x000fea0003c00000 */
        /* <DEDUP_REMOVED lines=11> */
.L_x_2001:
[----:B------:R-:W-:Y:S05]  /*0f20*/  BSYNC.RECONVERGENT B0 ;  /* 0x0000000000007941 */ /* 0x000fea0003800200 */
.L_x_1999:
        /* <DEDUP_REMOVED lines=38> */
.L_x_2003:
[----:B------:R-:W-:Y:S01]  /*1190*/  IMAD.MOV.U32 R33, RZ, RZ, R20 ;  /* 0x000000ffff217224 */ /* 0x000fe200078e0014 */
[----:B------:R-:W-:Y:S01]  /*11a0*/  MOV R27, R21 ;  /* 0x00000015001b7202 */ /* 0x000fe20000000f00 */
[----:B------:R-:W-:Y:S01]  /*11b0*/  IMAD.MOV.U32 R26, RZ, RZ, R18 ;  /* 0x000000ffff1a7224 */ /* 0x000fe200078e0012 */
[----:B------:R-:W-:Y:S01]  /*11c0*/  MOV R10, 0x11f0 ;  /* 0x000011f0000a7802 */ /* 0x000fe20000000f00 */
[----:B------:R-:W-:-:S07]  /*11d0*/  IMAD.MOV.U32 R25, RZ, RZ, R19 ;  /* 0x000000ffff197224 */ /* 0x000fce00078e0013 */
[----:B------:R-:W-:Y:S05]  /*11e0*/  CALL.REL.NOINC `($__internal_46_$__cuda_sm20_div_s64) ;  /* 0x0000003000907944 */ /* 0x000fea0003c00000 */
        /* <DEDUP_REMOVED lines=9> */
.L_x_2004:
[----:B------:R-:W-:Y:S05]  /*1280*/  BSYNC.RECONVERGENT B0 ;  /* 0x0000000000007941 */ /* 0x000fea0003800200 */
.L_x_2002:
        /* <DEDUP_REMOVED lines=37> */
.L_x_2006:
[----:B------:R-:W-:Y:S01]  /*14e0*/  MOV R33, R20 ;  /* 0x0000001400217202 */ /* 0x000fe20000000f00 */
[----:B------:R-:W-:Y:S01]  /*14f0*/  IMAD.MOV.U32 R27, RZ, RZ, R21 ;  /* 0x000000ffff1b7224 */ /* 0x000fe200078e0015 */
[----:B------:R-:W-:Y:S01]  /*1500*/  MOV R25, R19 ;  /* 0x0000001300197202 */ /* 0x000fe20000000f00 */
[----:B------:R-:W-:Y:S01]  /*1510*/  IMAD.MOV.U32 R26, RZ, RZ, R18 ;  /* 0x000000ffff1a7224 */ /* 0x000fe200078e0012 */
[----:B------:R-:W-:-:S07]  /*1520*/  MOV R10, 0x1540 ;  /* 0x00001540000a7802 */ /* 0x000fce0000000f00 */
[----:B------:R-:W-:Y:S05]  /*1530*/  CALL.REL.NOINC `($__internal_46_$__cuda_sm20_div_s64) ;  /* 0x0000002c00bc7944 */ /* 0x000fea0003c00000 */
        /* <DEDUP_REMOVED lines=9> */
.L_x_2007:
[----:B------:R-:W-:Y:S05]  /*15d0*/  BSYNC.RECONVERGENT B0 ;  /* 0x0000000000007941 */ /* 0x000fea0003800200 */
.L_x_2005:
        /* <DEDUP_REMOVED lines=38> */
.L_x_2009:
        /* <DEDUP_REMOVED lines=15> */
.L_x_2010:
[----:B------:R-:W-:Y:S05]  /*1930*/  BSYNC.RECONVERGENT B0 ;  /* 0x0000000000007941 */ /* 0x000fea0003800200 */
.L_x_2008:
        /* <DEDUP_REMOVED lines=38> */
.L_x_2012:
[----:B------:R-:W-:Y:S01]  /*1ba0*/  IMAD.MOV.U32 R33, RZ, RZ, R20 ;  /* 0x000000ffff217224 */ /* 0x000fe200078e0014 */
[----:B------:R-:W-:Y:S01]  /*1bb0*/  MOV R27, R21 ;  /* 0x00000015001b7202 */ /* 0x000fe20000000f00 */
[----:B------:R-:W-:Y:S01]  /*1bc0*/  IMAD.MOV.U32 R26, RZ, RZ, R18 ;  /* 0x000000ffff1a7224 */ /* 0x000fe200078e0012 */
[----:B------:R-:W-:Y:S02]  /*1bd0*/  MOV R25, R19 ;  /* 0x0000001300197202 */ /* 0x000fe40000000f00 */
[----:B------:R-:W-:-:S07]  /*1be0*/  MOV R10, 0x1c00 ;  /* 0x00001c00000a7802 */ /* 0x000fce0000000f00 */
[----:B------:R-:W-:Y:S05]  /*1bf0*/  CALL.REL.NOINC `($__internal_46_$__cuda_sm20_div_s64) ;  /* 0x00000028000c7944 */ /* 0x000fea0003c00000 */
        /* <DEDUP_REMOVED lines=11> */
.L_x_2013:
[----:B------:R-:W-:Y:S05]  /*1cb0*/  BSYNC.RECONVERGENT B0 ;  /* 0x0000000000007941 */ /* 0x000fea0003800200 */
.L_x_2011:
        /* <DEDUP_REMOVED lines=39> */
.L_x_2015:
[----:B------:R-:W-:Y:S01]  /*1f30*/  IMAD.MOV.U32 R33, RZ, RZ, R20 ;  /* 0x000000ffff217224 */ /* 0x000fe200078e0014 */
[----:B------:R-:W-:Y:S01]  /*1f40*/  MOV R27, R21 ;  /* 0x00000015001b7202 */ /* 0x000fe20000000f00 */
[----:B------:R-:W-:Y:S01]  /*1f50*/  IMAD.MOV.U32 R26, RZ, RZ, R18 ;  /* 0x000000ffff1a7224 */ /* 0x000fe200078e0012 */
[----:B------:R-:W-:Y:S02]  /*1f60*/  MOV R25, R19 ;  /* 0x0000001300197202 */ /* 0x000fe40000000f00 */
[----:B------:R-:W-:-:S07]  /*1f70*/  MOV R10, 0x1f90 ;  /* 0x00001f90000a7802 */ /* 0x000fce0000000f00 */
[----:B------:R-:W-:Y:S05]  /*1f80*/  CALL.REL.NOINC `($__internal_46_$__cuda_sm20_div_s64) ;  /* 0x0000002400287944 */ /* 0x000fea0003c00000 */
        /* <DEDUP_REMOVED lines=9> */
.L_x_2016:
[----:B------:R-:W-:Y:S05]  /*2020*/  BSYNC.RECONVERGENT B0 ;  /* 0x0000000000007941 */ /* 0x000fea0003800200 */
.L_x_2014:
        /* <DEDUP_REMOVED lines=39> */
.L_x_2018:
[----:B------:R-:W-:Y:S01]  /*22a0*/  IMAD.MOV.U32 R33, RZ, RZ, R18 ;  /* 0x000000ffff217224 */ /* 0x000fe200078e0012 */
[----:B------:R-:W-:Y:S01]  /*22b0*/  MOV R27, R19 ;  /* 0x00000013001b7202 */ /* 0x000fe20000000f00 */
[----:B------:R-:W-:Y:S01]  /*22c0*/  IMAD.MOV.U32 R26, RZ, RZ, R20 ;  /* 0x000000ffff1a7224 */ /* 0x000fe200078e0014 */
[----:B------:R-:W-:Y:S02]  /*22d0*/  MOV R25, R21 ;  /* 0x0000001500197202 */ /* 0x000fe40000000f00 */
[----:B------:R-:W-:-:S07]  /*22e0*/  MOV R10, 0x2300 ;  /* 0x00002300000a7802 */ /* 0x000fce0000000f00 */
[----:B------:R-:W-:Y:S05]  /*22f0*/  CALL.REL.NOINC `($__internal_46_$__cuda_sm20_div_s64) ;  /* 0x00000020004c7944 */ /* 0x000fea0003c00000 */
        /* <DEDUP_REMOVED lines=9> */
.L_x_2019:
[----:B------:R-:W-:Y:S05]  /*2390*/  BSYNC.RECONVERGENT B0 ;  /* 0x0000000000007941 */ /* 0x000fea0003800200 */
.L_x_2017:
        /* <DEDUP_REMOVED lines=10> */
.L_x_1995:
        /* <DEDUP_REMOVED lines=35> */
.L_x_2023:
[----:B------:R-:W-:Y:S01]  /*2670*/  MOV R33, R20 ;  /* 0x0000001400217202 */ /* 0x000fe20000000f00 */
[----:B------:R-:W-:Y:S01]  /*2680*/  IMAD.MOV.U32 R27, RZ, RZ, R16 ;  /* 0x000000ffff1b7224 */ /* 0x000fe200078e0010 */
[----:B------:R-:W-:Y:S01]  /*2690*/  MOV R26, R34 ;  /* 0x00000022001a7202 */ /* 0x000fe20000000f00 */
[----:B------:R-:W-:Y:S01]  /*26a0*/  IMAD.MOV.U32 R25, RZ, RZ, R35 ;  /* 0x000000ffff197224 */ /* 0x000fe200078e0023 */
[----:B------:R-:W-:-:S07]  /*26b0*/  MOV R10, 0x26d0 ;  /* 0x000026d0000a7802 */ /* 0x000fce0000000f00 */
[----:B------:R-:W-:Y:S05]  /*26c0*/  CALL.REL.NOINC `($__internal_46_$__cuda_sm20_div_s64) ;  /* 0x0000001c00587944 */ /* 0x000fea0003c00000 */
        /* <DEDUP_REMOVED lines=10> */
.L_x_2024:
[----:B------:R-:W-:Y:S05]  /*2770*/  BSYNC.RECONVERGENT B0 ;  /* 0x0000000000007941 */ /* 0x000fea0003800200 */
.L_x_2022:
        /* <DEDUP_REMOVED lines=38> */
.L_x_2026:
[----:B------:R-:W-:Y:S01]  /*29e0*/  MOV R33, R36 ;  /* 0x0000002400217202 */ /* 0x000fe20000000f00 */
[----:B------:R-:W-:Y:S01]  /*29f0*/  IMAD.MOV.U32 R27, RZ, RZ, R37 ;  /* 0x000000ffff1b7224 */ /* 0x000fe200078e0025 */
[----:B------:R-:W-:Y:S01]  /*2a00*/  MOV R26, R20 ;  /* 0x00000014001a7202 */ /* 0x000fe20000000f00 */
[----:B------:R-:W-:Y:S01]  /*2a10*/  IMAD.MOV.U32 R25, RZ, RZ, R21 ;  /* 0x000000ffff197224 */ /* 0x000fe200078e0015 */
[----:B------:R-:W-:-:S07]  /*2a20*/  MOV R10, 0x2a40 ;  /* 0x00002a40000a7802 */ /* 0x000fce0000000f00 */
[----:B------:R-:W-:Y:S05]  /*2a30*/  CALL.REL.NOINC `($__internal_46_$__cuda_sm20_div_s64) ;  /* 0x00000018007c7944 */ /* 0x000fea0003c00000 */
        /* <DEDUP_REMOVED lines=11> */
.L_x_2027:
[----:B------:R-:W-:Y:S05]  /*2af0*/  BSYNC.RECONVERGENT B0 ;  /* 0x0000000000007941 */ /* 0x000fea0003800200 */
.L_x_2025:
        /* <DEDUP_REMOVED lines=38> */
.L_x_2029:
        /* <DEDUP_REMOVED lines=15> */
.L_x_2030:
[----:B------:R-:W-:Y:S05]  /*2e50*/  BSYNC.RECONVERGENT B0 ;  /* 0x0000000000007941 */ /* 0x000fea0003800200 */
.L_x_2028:
        /* <DEDUP_REMOVED lines=38> */
.L_x_2032:
        /* <DEDUP_REMOVED lines=17> */
.L_x_2033:
[----:B------:R-:W-:Y:S05]  /*31d0*/  BSYNC.RECONVERGENT B0 ;  /* 0x0000000000007941 */ /* 0x000fea0003800200 */
.L_x_2031:
[----:B------:R0:W1:Y:S02]  /*31e0*/  LDC.64 R10, c[0x0][R9+0x450] ;  /* 0x00011400090a7b82 */ /* 0x0000640000000a00 */
[----:B0-----:R-:W-:Y:S01]  /*31f0*/  IMAD.MOV.U32 R9, RZ, RZ, R8 ;  /* 0x000000ffff097224 */ /* 0x001fe200078e0008 */
[----:B------:R-:W-:Y:S01]  /*3200*/  MOV R8, R34 ;  /* 0x0000002200087202 */ /* 0x000fe20000000f00 */
[----:B-1----:R-:W-:-:S04]  /*3210*/  IMAD R11, R11, R19, RZ ;  /* 0x000000130b0b7224 */ /* 0x002fc800078e02ff */
[----:B------:R-:W-:-:S04]  /*3220*/  IMAD.WIDE.U32 R18, R10, R19, R8 ;  /* 0x000000130a127225 */ /* 0x000fc800078e0008 */
[----:B------:R-:W-:-:S04]  /*3230*/  IMAD R11, R10, R21, R11 ;  /* 0x000000150a0b7224 */ /* 0x000fc800078e020b */
[----:B------:R-:W-:-:S07]  /*3240*/  IMAD.IADD R11, R19, 0x1, R11 ;  /* 0x00000001130b7824 */ /* 0x000fce00078e020b */
.L_x_2021:
        /* <DEDUP_REMOVED lines=36> */
.L_x_2036:
[----:B------:R-:W-:Y:S01]  /*3490*/  MOV R33, R20 ;  /* 0x0000001400217202 */ /* 0x000fe20000000f00 */
[----:B------:R-:W-:Y:S01]  /*34a0*/  IMAD.MOV.U32 R27, RZ, RZ, R16 ;  /* 0x000000ffff1b7224 */ /* 0x000fe200078e0010 */
[----:B------:R-:W-:Y:S01]  /*34b0*/  MOV R26, R34 ;  /* 0x00000022001a7202 */ /* 0x000fe20000000f00 */
[----:B------:R-:W-:Y:S01]  /*34c0*/  IMAD.MOV.U32 R25, RZ, RZ, R35 ;  /* 0x000000ffff197224 */ /* 0x000fe200078e0023 */
[----:B------:R-:W-:-:S07]  /*34d0*/  MOV R10, 0x34f0 ;  /* 0x000034f0000a7802 */ /* 0x000fce0000000f00 */
[----:B------:R-:W-:Y:S05]  /*34e0*/  CALL.REL.NOINC `($__internal_46_$__cuda_sm20_div_s64) ;  /* 0x0000000c00d07944 */ /* 0x000fea0003c00000 */
        /* <DEDUP_REMOVED lines=10> */
.L_x_2037:
[----:B------:R-:W-:Y:S05]  /*3590*/  BSYNC.RECONVERGENT B0 ;  /* 0x0000000000007941 */ /* 0x000fea0003800200 */
.L_x_2035:
        /* <DEDUP_REMOVED lines=38> */
.L_x_2039:
        /* <DEDUP_REMOVED lines=17> */
.L_x_2040:
[----:B------:R-:W-:Y:S05]  /*3910*/  BSYNC.RECONVERGENT B0 ;  /* 0x0000000000007941 */ /* 0x000fea0003800200 */
.L_x_2038:
[----:B------:R0:W1:Y:S02]  /*3920*/  LDC.64 R10, c[0x0][R8+0x450] ;  /* 0x00011400080a7b82 */ /* 0x0000640000000a00 */
[----:B0-----:R-:W-:Y:S02]  /*3930*/  IMAD.MOV.U32 R8, RZ, RZ, R18 ;  /* 0x000000ffff087224 */ /* 0x001fe400078e0012 */
[-C--:B-1----:R-:W-:Y:S02]  /*3940*/  IMAD R11, R11, R21.reuse, RZ ;  /* 0x000000150b0b7224 */ /* 0x082fe400078e02ff */
[----:B------:R-:W-:-:S04]  /*3950*/  IMAD.WIDE.U32 R18, R10, R21, R8 ;  /* 0x000000150a127225 */ /* 0x000fc800078e0008 */
[----:B------:R-:W-:-:S05]  /*3960*/  IMAD R11, R10, R25, R11 ;  /* 0x000000190a0b7224 */ /* 0x000fca00078e020b */
[----:B------:R-:W-:-:S07]  /*3970*/  IADD3 R11, PT, PT, R19, R11, RZ ;  /* 0x0000000b130b7210 */ /* 0x000fce0007ffe0ff */
.L_x_2034:
        /* <DEDUP_REMOVED lines=34> */
.L_x_2042:
        /* <DEDUP_REMOVED lines=16> */
.L_x_2043:
[----:B------:R-:W-:Y:S05]  /*3ca0*/  BSYNC.RECONVERGENT B0 ;  /* 0x0000000000007941 */ /* 0x000fea0003800200 */
.L_x_2041:
[----:B------:R-:W0:Y:S01]  /*3cb0*/  LDC.64 R8, c[0x0][R8+0x450] ;  /* 0x0001140008087b82 */ /* 0x000e220000000a00 */
[----:B------:R-:W-:Y:S01]  /*3cc0*/  MOV R19, R11 ;  /* 0x0000000b00137202 */ /* 0x000fe20000000f00 */
[-C--:B0-----:R-:W-:Y:S02]  /*3cd0*/  IMAD R9, R9, R35.reuse, RZ ;  /* 0x0000002309097224 */ /* 0x081fe400078e02ff */
[----:B------:R-:W-:-:S04]  /*3ce0*/  IMAD.WIDE.U32 R18, R8, R35, R18 ;  /* 0x0000002308127225 */ /* 0x000fc800078e0012 */
[----:B------:R-:W-:-:S04]  /*3cf0*/  IMAD R9, R8, R21, R9 ;  /* 0x0000001508097224 */ /* 0x000fc800078e0209 */
[----:B------:R-:W-:-:S07]  /*3d00*/  IMAD.IADD R11, R19, 0x1, R9 ;  /* 0x00000001130b7824 */ /* 0x000fce00078e0209 */
.L_x_1994:
[----:B------:R-:W0:Y:S01]  /*3d10*/  LDCU.64 UR4, c[0x0][0x790] ;  /* 0x0000f200ff0477ac */ /* 0x000e220008000a00 */
[----:B------:R-:W-:Y:S01]  /*3d20*/  MOV R19, R11 ;  /* 0x0000000b00137202 */ /* 0x000fe20000000f00 */
[----:B------:R-:W1:Y:S01]  /*3d30*/  LDCU.64 UR8, c[0x0][0x6c0] ;  /* 0x0000d800ff0877ac */ /* 0x000e620008000a00 */
[----:B0-----:R-:W-:Y:S02]  /*3d40*/  IMAD R17, R16, UR4, RZ ;  /* 0x0000000410117c24 */ /* 0x001fe4000f8e02ff */
[----:B------:R-:W-:-:S04]  /*3d50*/  IMAD.WIDE.U32 R8, R20, UR4, R18 ;  /* 0x0000000414087c25 */ /* 0x000fc8000f8e0012 */
[----:B------:R-:W-:Y:S01]  /*3d60*/  IMAD R17, R20, UR5, R17 ;  /* 0x0000000514117c24 */ /* 0x000fe2000f8e0211 */
[C---:B-1----:R-:W-:Y:S01]  /*3d70*/  LEA R10, P0, R8.reuse, UR8, 0x1 ;  /* 0x00000008080a7c11 */ /* 0x042fe2000f8008ff */
[----:B------:R-:W0:Y:S02]  /*3d80*/  LDCU.64 UR4, c[0x0][0x870] ;  /* 0x00010e00ff0477ac */ /* 0x000e240008000a00 */
[----:B------:R-:W-:Y:S02]  /*3d90*/  IMAD.IADD R9, R9, 0x1, R17 ;  /* 0x0000000109097824 */ /* 0x000fe400078e0211 */
[----:B------:R-:W1:Y:S03]  /*3da0*/  LDC.64 R16, c[0x0][0x868] ;  /* 0x00021a00ff107b82 */ /* 0x000e660000000a00 */
        /* <DEDUP_REMOVED lines=39> */
.L_x_2047:
[----:B------:R-:W-:Y:S01]  /*4020*/  IMAD.MOV.U32 R33, RZ, RZ, R8 ;  /* 0x000000ffff217224 */ /* 0x000fe200078e0008 */
[----:B------:R-:W-:Y:S01]  /*4030*/  MOV R26, R4 ;  /* 0x00000004001a7202 */ /* 0x000fe20000000f00 */
[----:B------:R-:W-:Y:S01]  /*4040*/  IMAD.MOV.U32 R25, RZ, RZ, R7 ;  /* 0x000000ffff197224 */ /* 0x000fe200078e0007 */
[----:B------:R-:W-:-:S07]  /*4050*/  MOV R10, 0x4070 ;  /* 0x00004070000a7802 */ /* 0x000fce0000000f00 */
[----:B------:R-:W-:Y:S05]  /*4060*/  CALL.REL.NOINC `($__internal_46_$__cuda_sm20_div_s64) ;  /* 0x0000000000f07944 */ /* 0x000fea0003c00000 */
[----:B------:R-:W-:-:S07]  /*4070*/  MOV R11, R22 ;  /* 0x00000016000b7202 */ /* 0x000fce0000000f00 */
.L_x_2048:
[----:B------:R-:W-:Y:S05]  /*4080*/  BSYNC.RECONVERGENT B1 ;  /* 0x0000000000017941 */ /* 0x000fea0003800200 */
.L_x_2046:
        /* <DEDUP_REMOVED lines=10> */
[----:B------:R-:W1:Y:S01]  /*4130*/  S2UR UR5, SR_CgaCtaId ;  /* 0x00000000000579c3 */ /* 0x000e620000008800 */
[----:B------:R-:W-:Y:S01]  /*4140*/  SHF.R.S32.HI R8, RZ, 0x1f, R11 ;  /* 0x0000001fff087819 */ /* 0x000fe2000001140b */
[----:B------:R-:W-:Y:S01]  /*4150*/  UMOV UR4, 0x400 ;  /* 0x0000040000047882 */ /* 0x000fe20000000000 */
[----:B0-----:R-:W-:-:S04]  /*4160*/  ISETP.NE.U32.AND P0, PT, R11, UR8, PT ;  /* 0x000000080b007c0c */ /* 0x001fc8000bf05070 */
[----:B------:R-:W-:-:S04]  /*4170*/  ISETP.NE.AND.EX P0, PT, R8, UR9, PT, P0 ;  /* 0x0000000908007c0c */ /* 0x000fc8000bf05300 */
[----:B------:R-:W-:Y:S01]  /*4180*/  SEL R8, RZ, 0xffffffff, P0 ;  /* 0xffffffffff087807 */ /* 0x000fe20000000000 */
[----:B-1----:R-:W-:-:S03]  /*4190*/  ULEA UR4, UR5, UR4, 0x18 ;  /* 0x0000000405047291 */ /* 0x002fc6000f8ec0ff */
[----:B------:R-:W-:-:S04]  /*41a0*/  IADD3 R11, PT, PT, R11, R8, RZ ;  /* 0x000000080b0b7210 */ /* 0x000fc80007ffe0ff */
[----:B------:R-:W-:-:S07]  /*41b0*/  LEA R19, R11, UR4, 0x3 ;  /* 0x000000040b137c11 */ /* 0x000fce000f8e18ff */
.L_x_2049:
[----:B------:R-:W0:Y:S02]  /*41c0*/  LDS.64 R8, [R19] ;  /* 0x0000000013087984 */ /* 0x000e240000000a00 */
[----:B0----5:R-:W-:-:S07]  /*41d0*/  DADD R10, R16, R8 ;  /* 0x00000000100a7229 */ /* 0x021fce0000000008 */
[----:B------:R-:W0:Y:S02]  /*41e0*/  ATOMS.CAST.SPIN.64 P0, [R19], R8, R10 ;  /* 0x000000081300758d */ /* 0x000e24000180040a */
[----:B0-----:R-:W-:Y:S05]  /*41f0*/  @!P0 BRA `(.L_x_2049) ;  /* 0xfffffffc00f08947 */ /* 0x001fea000383ffff */
.L_x_2045:
[----:B------:R-:W-:Y:S05]  /*4200*/  BSYNC.RECONVERGENT B0 ;  /* 0x0000000000007941 */ /* 0x000fea0003800200 */
.L_x_2044:
        /* <DEDUP_REMOVED lines=8> */
.L_x_1993:
        /* <DEDUP_REMOVED lines=11> */
.L_x_2051:
        /* <DEDUP_REMOVED lines=15> */
        .weak           $__internal_46_$__cuda_sm20_div_s64
        .type           $__internal_46_$__cuda_sm20_div_s64,@function
        .size           $__internal_46_$__cuda_sm20_div_s64,($__internal_47_$__cuda_sm20_div_u64 - $__internal_46_$__cuda_sm20_div_s64)
$__internal_46_$__cuda_sm20_div_s64:
        /* <DEDUP_REMOVED lines=83> */
[----:B------:R-:W-:Y:S05]  /*4960*/  RET.REL.NODEC R26 `(_ZN2at4cuda17kernelHistogram1DIdslLi1ELi2ELin1ELNS0_23CUDAHistogramMemoryTypeE0EZNS0_21CUDA_tensor_histogramIdsLb1EEEbNS_6TensorES4_S4_lNS_14AccumulateTypeIT0_Lb1EE4typeES8_NS0_13TensorArgTypeES9_S9_EUllE_EEvNS0_6detail10TensorInfoIT_T1_EESF_NSC_IKS6_SE_EElS8_S8_SE_T6_) ;  /* 0xffffffb41aa47950 */ /* 0x000fea0003c3ffff */
        .weak           $__internal_47_$__cuda_sm20_div_u64
        .type           $__internal_47_$__cuda_sm20_div_u64,@function
        .size           $__internal_47_$__cuda_sm20_div_u64,(.L_x_6423 - $__internal_47_$__cuda_sm20_div_u64)
$__internal_47_$__cuda_sm20_div_u64:
        /* <DEDUP_REMOVED lines=65> */
[----:B------:R-:W-:Y:S06]  /*4d80*/  RET.REL.NODEC R8 `(_ZN2at4cuda17kernelHistogram1DIdslLi1ELi2ELin1ELNS0_23CUDAHistogramMemoryTypeE0EZNS0_21CUDA_tensor_histogramIdsLb1EEEbNS_6TensorES4_S4_lNS_14AccumulateTypeIT0_Lb1EE4typeES8_NS0_13TensorArgTypeES9_S9_EUllE_EEvNS0_6detail10TensorInfoIT_T1_EESF_NSC_IKS6_SE_EElS8_S8_SE_T6_) ;  /* 0xffffffb0089c7950 */ /* 0x000fec0003c3ffff */
.L_x_2052:
        /* <DEDUP_REMOVED lines=15> */
.L_x_6423:


//--------------------- .text._ZN2at4cuda17kernelHistogram1DIlslLi1ELi2ELin1ELNS0_23CUDAHistogramMemoryTypeE1EZNS0_21CUDA_tensor_histogramIlsLb0EEEbNS_6TensorES4_S4_lNS_14AccumulateTypeIT0_Lb1EE4typeES8_NS0_13TensorArgTypeES9_S9_EUllE0_EEvNS0_6detail10TensorInfoIT_T1_EESF_NSC_IKS6_SE_EElS8_S8_SE_T6_ --------------------------
	.section	.text._ZN2at4cuda17kernelHistogram1DIlslLi1ELi2ELin1ELNS0_23CUDAHistogramMemoryTypeE1EZNS0_21CUDA_tensor_histogramIlsLb0EEEbNS_6TensorES4_S4_lNS_14AccumulateTypeIT0_Lb1EE4typeES8_NS0_13TensorArgTypeES9_S9_EUllE0_EEvNS0_6detail10TensorInfoIT_T1_EESF_NSC_IKS6_SE_EElS8_S8_SE_T6_,"ax",@progbits
	.align	128
        .global         _ZN2at4cuda17kernelHistogram1DIlslLi1ELi2ELin1ELNS0_23CUDAHistogramMemoryTypeE1EZNS0_21CUDA_tensor_histogramIlsLb0EEEbNS_6TensorES4_S4_lNS_14AccumulateTypeIT0_Lb1EE4typeES8_NS0_13TensorArgTypeES9_S9_EUllE0_EEvNS0_6detail10TensorInfoIT_T1_EESF_NSC_IKS6_SE_EElS8_S8_SE_T6_
        .type           _ZN2at4cuda17kernelHistogram1DIlslLi1ELi2ELin1ELNS0_23CUDAHistogramMemoryTypeE1EZNS0_21CUDA_tensor_histogramIlsLb0EEEbNS_6TensorES4_S4_lNS_14AccumulateTypeIT0_Lb1EE4typeES8_NS0_13TensorArgTypeES9_S9_EUllE0_EEvNS0_6detail10TensorInfoIT_T1_EESF_NSC_IKS6_SE_EElS8_S8_SE_T6_,@function
        .size           _ZN2at4cuda17kernelHistogram1DIlslLi1ELi2ELin1ELNS0_23CUDAHistogramMemoryTypeE1EZNS0_21CUDA_tensor_histogramIlsLb0EEEbNS_6TensorES4_S4_lNS_14AccumulateTypeIT0_Lb1EE4typeES8_NS0_13TensorArgTypeES9_S9_EUllE0_EEvNS0_6detail10TensorInfoIT_T1_EESF_NSC_IKS6_SE_EElS8_S8_SE_T6_,(.L_x_6425 - _ZN2at4cuda17kernelHistogram1DIlslLi1ELi2ELin1ELNS0_23CUDAHistogramMemoryTypeE1EZNS0_21CUDA_tensor_histogramIlsLb0EEEbNS_6TensorES4_S4_lNS_14AccumulateTypeIT0_Lb1EE4typeES8_NS0_13TensorArgTypeES9_S9_EUllE0_EEvNS0_6detail10TensorInfoIT_T1_EESF_NSC_IKS6_SE_EElS8_S8_SE_T6_)
        .other          _ZN2at4cuda17kernelHistogram1DIlslLi1ELi2ELin1ELNS0_23CUDAHistogramMemoryTypeE1EZNS0_21CUDA_tensor_histogramIlsLb0EEEbNS_6TensorES4_S4_lNS_14AccumulateTypeIT0_Lb1EE4typeES8_NS0_13TensorArgTypeES9_S9_EUllE0_EEvNS0_6detail10TensorInfoIT_T1_EESF_NSC_IKS6_SE_EElS8_S8_SE_T6_,@"STO_CUDA_ENTRY STV_DEFAULT"
_ZN2at4cuda17kernelHistogram1DIlslLi1ELi2ELin1ELNS0_23CUDAHistogramMemoryTypeE1EZNS0_21CUDA_tensor_histogramIlsLb0EEEbNS_6TensorES4_S4_lNS_14AccumulateTypeIT0_Lb1EE4typeES8_NS0_13TensorArgTypeES9_S9_EUllE0_EEvNS0_6detail10TensorInfoIT_T1_EESF_NSC_IKS6_SE_EElS8_S8_SE_T6_:
.text._ZN2at4cuda17kernelHistogram1DIlslLi1ELi2ELin1ELNS0_23CUDAHistogramMemoryTypeE1EZNS0_21CUDA_tensor_histogramIlsLb0EEEbNS_6TensorES4_S4_lNS_14AccumulateTypeIT0_Lb1EE4typeES8_NS0_13TensorArgTypeES9_S9_EUllE0_EEvNS0_6detail10TensorInfoIT_T1_EESF_NSC_IKS6_SE_EElS8_S8_SE_T6_:
        /* <DEDUP_REMOVED lines=27> */
.L_x_2109:
        /* <DEDUP_REMOVED lines=11> */
.L_x_2079:
        /* <DEDUP_REMOVED lines=33> */
.L_x_2056:
[----:B------:R-:W-:Y:S01]  /*0470*/  MOV R18, R21 ;  /* 0x0000001500127202 */ /* 0x000fe20000000f00 */
[----:B------:R-:W-:Y:S01]  /*0480*/  IMAD.MOV.U32 R2, RZ, RZ, R26 ;  /* 0x000000ffff027224 */ /* 0x000fe200078e001a */
[----:B------:R-:W-:Y:S01]  /*0490*/  MOV R7, 0x4c0 ;  /* 0x000004c000077802 */ /* 0x000fe20000000f00 */
[----:B------:R-:W-:-:S07]  /*04a0*/  IMAD.MOV.U32 R0, RZ, RZ, R27 ;  /* 0x000000ffff007224 */ /* 0x000fce00078e001b */
[----:B------:R-:W-:Y:S05]  /*04b0*/  CALL.REL.NOINC `($__internal_48_$__cuda_sm20_div_s64) ;  /* 0x0000005000447944 */ /* 0x000fea0003c00000 */
        /* <DEDUP_REMOVED lines=10> */
.L_x_2057:
[----:B------:R-:W-:Y:S05]  /*0560*/  BSYNC.RECONVERGENT B0 ;  /* 0x0000000000007941 */ /* 0x000fea0003800200 */
.L_x_2055:
        /* <DEDUP_REMOVED lines=38> */
.L_x_2059:
[----:B------:R-:W-:Y:S01]  /*07d0*/  IMAD.MOV.U32 R18, RZ, RZ, R30 ;  /* 0x000000ffff127224 */ /* 0x000fe200078e001e */
        /* <DEDUP_REMOVED lines=16> */
.L_x_2060:
[----:B------:R-:W-:Y:S05]  /*08e0*/  BSYNC.RECONVERGENT B0 ;  /* 0x0000000000007941 */ /* 0x000fea0003800200 */
.L_x_2058:
        /* <DEDUP_REMOVED lines=38> */
.L_x_2062:
[----:B------:R-:W-:Y:S01]  /*0b50*/  MOV R18, R26 ;  /* 0x0000001a00127202 */ /* 0x000fe20000000f00 */
[----:B------:R-:W-:Y:S01]  /*0b60*/  IMAD.MOV.U32 R3, RZ, RZ, R27 ;  /* 0x000000ffff037224 */ /* 0x000fe200078e001b */
[----:B------:R-:W-:Y:S01]  /*0b70*/  MOV R0, R15 ;  /* 0x0000000f00007202 */ /* 0x000fe20000000f00 */
[----:B------:R-:W-:Y:S01]  /*0b80*/  IMAD.MOV.U32 R2, RZ, RZ, R14 ;  /* 0x000000ffff027224 */ /* 0x000fe200078e000e */
[----:B------:R-:W-:-:S07]  /*0b90*/  MOV R7, 0xbb0 ;  /* 0x00000bb000077802 */ /* 0x000fce0000000f00 */
[----:B------:R-:W-:Y:S05]  /*0ba0*/  CALL.REL.NOINC `($__internal_48_$__cuda_sm20_div_s64) ;  /* 0x0000004800887944 */ /* 0x000fea0003c00000 */
        /* <DEDUP_REMOVED lines=11> */
.L_x_2063:
[----:B------:R-:W-:Y:S05]  /*0c60*/  BSYNC.RECONVERGENT B0 ;  /* 0x0000000000007941 */ /* 0x000fea0003800200 */
.L_x_2061:
        /* <DEDUP_REMOVED lines=37> */
.L_x_2065:
        /* <DEDUP_REMOVED lines=17> */
.L_x_2066:
[----:B------:R-:W-:Y:S05]  /*0fd0*/  BSYNC.RECONVERGENT B0 ;  /* 0x0000000000007941 */ /* 0x000fea0003800200 */
.L_x_2064:
        /* <DEDUP_REMOVED lines=38> */
.L_x_2068:
[----:B------:R-:W-:Y:S01]  /*1240*/  IMAD.MOV.U32 R18, RZ, RZ, R26 ;  /* 0x000000ffff127224 */ /* 0x000fe200078e001a */
[----:B------:R-:W-:Y:S01]  /*1250*/  MOV R2, R14 ;  /* 0x0000000e00027202 */ /* 0x000fe20000000f00 */
[----:B------:R-:W-:Y:S01]  /*1260*/  IMAD.MOV.U32 R3, RZ, RZ, R27 ;  /* 0x000000ffff037224 */ /* 0x000fe200078e001b */
[----:B------:R-:W-:Y:S01]  /*1270*/  MOV R7, 0x12a0 ;  /* 0x000012a000077802 */ /* 0x000fe20000000f00 */
[----:B------:R-:W-:-:S07]  /*1280*/  IMAD.MOV.U32 R0, RZ, RZ, R15 ;  /* 0x000000ffff007224 */ /* 0x000fce00078e000f */
[----:B------:R-:W-:Y:S05]  /*1290*/  CALL.REL.NOINC `($__internal_48_$__cuda_sm20_div_s64) ;  /* 0x0000004000cc7944 */ /* 0x000fea0003c00000 */
        /* <DEDUP_REMOVED lines=11> */
.L_x_2069:
[----:B------:R-:W-:Y:S05]  /*1350*/  BSYNC.RECONVERGENT B0 ;  /* 0x0000000000007941 */ /* 0x000fea0003800200 */
.L_x_2067:
        /* <DEDUP_REMOVED lines=38> */
.L_x_2071:
        /* <DEDUP_REMOVED lines=17> */
.L_x_2072:
[----:B------:R-:W-:Y:S05]  /*16d0*/  BSYNC.RECONVERGENT B0 ;  /* 0x0000000000007941 */ /* 0x000fea0003800200 */
.L_x_2070:
        /* <DEDUP_REMOVED lines=39> */
.L_x_2074:
        /* <DEDUP_REMOVED lines=17> */
.L_x_2075:
[----:B------:R-:W-:Y:S05]  /*1a60*/  BSYNC.RECONVERGENT B0 ;  /* 0x0000000000007941 */ /* 0x000fea0003800200 */
.L_x_2073:
        /* <DEDUP_REMOVED lines=37> */
.L_x_2077:
        /* <DEDUP_REMOVED lines=16> */
.L_x_2078:
[----:B------:R-:W-:Y:S05]  /*1dc0*/  BSYNC.RECONVERGENT B0 ;  /* 0x0000000000007941 */ /* 0x000fea0003800200 */
.L_x_2076:
        /* <DEDUP_REMOVED lines=10> */
.L_x_2054:
        /* <DEDUP_REMOVED lines=37> */
.L_x_2083:
[----:B------:R-:W-:Y:S01]  /*20c0*/  MOV R18, R21 ;  /* 0x0000001500127202 */ /* 0x000fe20000000f00 */
[----:B------:R-:W-:Y:S01]  /*20d0*/  IMAD.MOV.U32 R2, RZ, RZ, R24 ;  /* 0x000000ffff027224 */ /* 0x000fe200078e0018 */
[----:B------:R-:W-:Y:S01]  /*20e0*/  MOV R7, 0x2110 ;  /* 0x0000211000077802 */ /* 0x000fe20000000f00 */
[----:B------:R-:W-:-:S07]  /*20f0*/  IMAD.MOV.U32 R0, RZ, RZ, R25 ;  /* 0x000000ffff007224 */ /* 0x000fce00078e0019 */
[----:B------:R-:W-:Y:S05]  /*2100*/  CALL.REL.NOINC `($__internal_48_$__cuda_sm20_div_s64) ;  /* 0x0000003400307944 */ /* 0x000fea0003c00000 */
        /* <DEDUP_REMOVED lines=10> */
.L_x_2084:
[----:B------:R-:W-:Y:S05]  /*21b0*/  BSYNC.RECONVERGENT B0 ;  /* 0x0000000000007941 */ /* 0x000fea0003800200 */
.L_x_2082:
        /* <DEDUP_REMOVED lines=38> */
.L_x_2086:
[----:B------:R-:W-:Y:S01]  /*2420*/  MOV R18, R26 ;  /* 0x0000001a00127202 */ /* 0x000fe20000000f00 */
[----:B------:R-:W-:Y:S01]  /*2430*/  IMAD.MOV.U32 R3, RZ, RZ, R27 ;  /* 0x000000ffff037224 */ /* 0x000fe200078e001b */
[----:B------:R-:W-:Y:S01]  /*2440*/  MOV R2, R24 ;  /* 0x0000001800027202 */ /* 0x000fe20000000f00 */
[----:B------:R-:W-:Y:S01]  /*2450*/  IMAD.MOV.U32 R0, RZ, RZ, R25 ;  /* 0x000000ffff007224 */ /* 0x000fe200078e0019 */
[----:B------:R-:W-:-:S07]  /*2460*/  MOV R7, 0x2480 ;  /* 0x0000248000077802 */ /* 0x000fce0000000f00 */
[----:B------:R-:W-:Y:S05]  /*2470*/  CALL.REL.NOINC `($__internal_48_$__cuda_sm20_div_s64) ;  /* 0x0000003000547944 */ /* 0x000fea0003c00000 */
        /* <DEDUP_REMOVED lines=11> */
.L_x_2087:
[----:B------:R-:W-:Y:S05]  /*2530*/  BSYNC.RECONVERGENT B0 ;  /* 0x0000000000007941 */ /* 0x000fea0003800200 */
.L_x_2085:
        /* <DEDUP_REMOVED lines=38> */
.L_x_2089:
[----:B------:R-:W-:Y:S01]  /*27a0*/  IMAD.MOV.U32 R18, RZ, RZ, R26 ;  /* 0x000000ffff127224 */ /* 0x000fe200078e001a */
[----:B------:R-:W-:Y:S01]  /*27b0*/  MOV R3, R27 ;  /* 0x0000001b00037202 */ /* 0x000fe20000000f00 */
[----:B------:R-:W-:Y:S01]  /*27c0*/  IMAD.MOV.U32 R2, RZ, RZ, R24 ;  /* 0x000000ffff027224 */ /* 0x000fe200078e0018 */
[----:B------:R-:W-:Y:S02]  /*27d0*/  MOV R0, R25 ;  /* 0x0000001900007202 */ /* 0x000fe40000000f00 */
[----:B------:R-:W-:-:S07]  /*27e0*/  MOV R7, 0x2800 ;  /* 0x0000280000077802 */ /* 0x000fce0000000f00 */
[----:B------:R-:W-:Y:S05]  /*27f0*/  CALL.REL.NOINC `($__internal_48_$__cuda_sm20_div_s64) ;  /* 0x0000002c00747944 */ /* 0x000fea0003c00000 */
        /* <DEDUP_REMOVED lines=11> */
.L_x_2090:
[----:B------:R-:W-:Y:S05]  /*28b0*/  BSYNC.RECONVERGENT B0 ;  /* 0x0000000000007941 */ /* 0x000fea0003800200 */
.L_x_2088:
        /* <DEDUP_REMOVED lines=38> */
.L_x_2092:
        /* <DEDUP_REMOVED lines=16> */
.L_x_2093:
[----:B------:R-:W-:Y:S05]  /*2c20*/  BSYNC.RECONVERGENT B0 ;  /* 0x0000000000007941 */ /* 0x000fea0003800200 */
.L_x_2091:
[----:B------:R-:W0:Y:S01]  /*2c30*/  LDC.64 R8, c[0x0][R13+0x450] ;  /* 0x000114000d087b82 */ /* 0x000e220000000a00 */
[----:B------:R-:W-:Y:S01]  /*2c40*/  MOV R15, R12 ;  /* 0x0000000c000f7202 */ /* 0x000fe20000000f00 */
[-C--:B0-----:R-:W-:Y:S02]  /*2c50*/  IMAD R0, R9, R2.reuse, RZ ;  /* 0x0000000209007224 */ /* 0x081fe400078e02ff */
[----:B------:R-:W-:-:S04]  /*2c60*/  IMAD.WIDE.U32 R14, R8, R2, R14 ;  /* 0x00000002080e7225 */ /* 0x000fc800078e000e */
[----:B------:R-:W-:-:S04]  /*2c70*/  IMAD R7, R8, R7, R0 ;  /* 0x0000000708077224 */ /* 0x000fc800078e0200 */
[----:B------:R-:W-:-:S07]  /*2c80*/  IMAD.IADD R12, R15, 0x1, R7 ;  /* 0x000000010f0c7824 */ /* 0x000fce00078e0207 */
.L_x_2081:
        /* <DEDUP_REMOVED lines=37> */
.L_x_2096:
        /* <DEDUP_REMOVED lines=15> */
.L_x_2097:
[----:B------:R-:W-:Y:S05]  /*2fd0*/  BSYNC.RECONVERGENT B0 ;  /* 0x0000000000007941 */ /* 0x000fea0003800200 */
.L_x_2095:
        /* <DEDUP_REMOVED lines=37> */
.L_x_2099:
        /* <DEDUP_REMOVED lines=16> */
.L_x_2100:
[----:B------:R-:W-:Y:S05]  /*3330*/  BSYNC.RECONVERGENT B0 ;  /* 0x0000000000007941 */ /* 0x000fea0003800200 */
.L_x_2098:
[----:B------:R-:W0:Y:S01]  /*3340*/  LDC.64 R8, c[0x0][R13+0x450] ;  /* 0x000114000d087b82 */ /* 0x000e220000000a00 */
[----:B------:R-:W-:Y:S02]  /*3350*/  IMAD.MOV.U32 R15, RZ, RZ, R12 ;  /* 0x000000ffff0f7224 */ /* 0x000fe400078e000c */
[-C--:B0-----:R-:W-:Y:S02]  /*3360*/  IMAD R0, R9, R2.reuse, RZ ;  /* 0x0000000209007224 */ /* 0x081fe400078e02ff */
[----:B------:R-:W-:-:S04]  /*3370*/  IMAD.WIDE.U32 R14, R8, R2, R14 ;  /* 0x00000002080e7225 */ /* 0x000fc800078e000e */
[----:B------:R-:W-:-:S05]  /*3380*/  IMAD R7, R8, R7, R0 ;  /* 0x0000000708077224 */ /* 0x000fca00078e0200 */
[----:B------:R-:W-:-:S07]  /*3390*/  IADD3 R12, PT, PT, R15, R7, RZ ;  /* 0x000000070f0c7210 */ /* 0x000fce0007ffe0ff */
.L_x_2094:
        /* <DEDUP_REMOVED lines=36> */
.L_x_2102:
[----:B------:R-:W-:Y:S01]  /*35e0*/  IMAD.MOV.U32 R18, RZ, RZ, R21 ;  /* 0x000000ffff127224 */ /* 0x000fe200078e0015 */
[----:B------:R-:W-:Y:S01]  /*35f0*/  MOV R2, R22 ;  /* 0x0000001600027202 */ /* 0x000fe20000000f00 */
[----:B------:R-:W-:Y:S01]  /*3600*/  IMAD.MOV.U32 R0, RZ, RZ, R23 ;  /* 0x000000ffff007224 */ /* 0x000fe200078e0017 */
[----:B------:R-:W-:-:S07]  /*3610*/  MOV R7, 0x3630 ;  /* 0x0000363000077802 */ /* 0x000fce0000000f00 */
[----:B------:R-:W-:Y:S05]  /*3620*/  CALL.REL.NOINC `($__internal_48_$__cuda_sm20_div_s64) ;  /* 0x0000001c00e87944 */ /* 0x000fea0003c00000 */
        /* <DEDUP_REMOVED lines=9> */
.L_x_2103:
[----:B------:R-:W-:Y:S05]  /*36c0*/  BSYNC.RECONVERGENT B0 ;  /* 0x0000000000007941 */ /* 0x000fea0003800200 */
.L_x_2101:
[----:B------:R-:W0:Y:S01]  /*36d0*/  LDC.64 R8, c[0x0][R13+0x450] ;  /* 0x000114000d087b82 */ /* 0x000e220000000a00 */
[----:B------:R-:W-:Y:S02]  /*36e0*/  IMAD.MOV.U32 R15, RZ, RZ, R12 ;  /* 0x000000ffff0f7224 */ /* 0x000fe400078e000c */
[-C--:B0-----:R-:W-:Y:S02]  /*36f0*/  IMAD R0, R9, R2.reuse, RZ ;  /* 0x0000000209007224 */ /* 0x081fe400078e02ff */
[----:B------:R-:W-:-:S04]  /*3700*/  IMAD.WIDE.U32 R14, R8, R2, R14 ;  /* 0x00000002080e7225 */ /* 0x000fc800078e000e */
[----:B------:R-:W-:-:S05]  /*3710*/  IMAD R7, R8, R7, R0 ;  /* 0x0000000708077224 */ /* 0x000fca00078e0200 */
[----:B------:R-:W-:-:S07]  /*3720*/  IADD3 R12, PT, PT, R15, R7, RZ ;  /* 0x000000070f0c7210 */ /* 0x000fce0007ffe0ff */
.L_x_2080:
        /* <DEDUP_REMOVED lines=11> */
[----:B------:R-:W0:Y:S01]  /*37e0*/  LDG.E.S16 R9, desc[UR10][R8.64] ;  /* 0x0000000a08097981 */ /* 0x000e22000c1e1700 */
        /* <DEDUP_REMOVED lines=38> */
.L_x_2107:
[----:B------:R-:W-:Y:S01]  /*3a50*/  IMAD.U32 R2, RZ, RZ, UR4 ;  /* 0x00000004ff027e24 */ /* 0x000fe2000f8e00ff */
[----:B------:R-:W-:Y:S02]  /*3a60*/  MOV R0, UR5 ;  /* 0x0000000500007c02 */ /* 0x000fe40008000f00 */
[----:B------:R-:W-:-:S07]  /*3a70*/  MOV R7, 0x3a90 ;  /* 0x00003a9000077802 */ /* 0x000fce0000000f00 */
[----:B------:R-:W-:Y:S05]  /*3a80*/  CALL.REL.NOINC `($__internal_48_$__cuda_sm20_div_s64) ;  /* 0x0000001800d07944 */ /* 0x000fea0003c00000 */
.L_x_2108:
[----:B------:R-:W-:Y:S05]  /*3a90*/  BSYNC.RECONVERGENT B1 ;  /* 0x0000000000017941 */ /* 0x000fea0003800200 */
.L_x_2106:
        /* <DEDUP_REMOVED lines=15> */
[----:B------:R-:W-:Y:S02]  /*3b90*/  HFMA2 R3, -RZ, RZ, 0, 0 ;  /* 0x00000000ff037431 */ /* 0x000fe400000001ff */
[----:B------:R-:W-:-:S05]  /*3ba0*/  IMAD.MOV.U32 R2, RZ, RZ, 0x1 ;  /* 0x00000001ff027424 */ /* 0x000fca00078e00ff */
[----:B------:R0:W-:Y:S02]  /*3bb0*/  REDG.E.ADD.64.STRONG.GPU desc[UR10][R8.64], R2 ;  /* 0x000000020800798e */ /* 0x0001e4000c12e50a */
.L_x_2105:
[----:B------:R-:W-:Y:S05]  /*3bc0*/  BSYNC.RECONVERGENT B0 ;  /* 0x0000000000007941 */ /* 0x000fea0003800200 */
.L_x_2104:
[----:B------:R-:W1:Y:S01]  /*3bd0*/  LDCU.64 UR14, c[0x0][0x878] ;  /* 0x00010f00ff0e77ac */ /* 0x000e620008000a00 */
[----:B------:R-:W-:-:S05]  /*3be0*/  IADD3 R6, P0, PT, R4, R6, RZ ;  /* 0x0000000604067210 */ /* 0x000fca0007f1e0ff */
[----:B------:R-:W-:Y:S01]  /*3bf0*/  IMAD.X R5, RZ, RZ, R5, P0 ;  /* 0x000000ffff057224 */ /* 0x000fe200000e0605 */
[----:B-1----:R-:W-:-:S04]  /*3c00*/  ISETP.GE.U32.AND P0, PT, R6, UR14, PT ;  /* 0x0000000e06007c0c */ /* 0x002fc8000bf06070 */
[----:B------:R-:W-:-:S13]  /*3c10*/  ISETP.GE.AND.EX P0, PT, R5, UR15, PT, P0 ;  /* 0x0000000f05007c0c */ /* 0x000fda000bf06300 */
[----:B------:R-:W-:Y:S05]  /*3c20*/  @!P0 BRA `(.L_x_2109) ;  /* 0xffffffc400608947 */ /* 0x000fea000383ffff */
[----:B------:R-:W-:Y:S05]  /*3c30*/  EXIT ;  /* 0x000000000000794d */ /* 0x000fea0003800000 */
.L_x_2053:
        /* <DEDUP_REMOVED lines=15> */
[----:B------:R-:W-:Y:S02]  /*3d30*/  IADD3 R7, PT, PT, RZ, -R4, RZ ;  /* 0x80000004ff077210 */ /* 0x000fe40007ffe0ff */
[----:B------:R-:W-:Y:S02]  /*3d40*/  ISETP.NE.U32.AND P2, PT, R4, RZ, PT ;  /* 0x000000ff0400720c */ /* 0x000fe40003f45070 */
[----:B------:R-:W-:-:S03]  /*3d50*/  MOV R15, RZ ;  /* 0x000000ff000f7202 */ /* 0x000fc60000000f00 */
        /* <DEDUP_REMOVED lines=16> */
.L_x_2111:
[----:B------:R-:W-:-:S07]  /*3e60*/  MOV R0, 0x3e80 ;  /* 0x00003e8000007802 */ /* 0x000fce0000000f00 */
[----:B------:R-:W-:Y:S05]  /*3e70*/  CALL.REL.NOINC `($__internal_49_$__cuda_sm20_div_u64) ;  /* 0x0000001c00247944 */ /* 0x000fea0003c00000 */
.L_x_2112:
[----:B------:R-:W-:Y:S05]  /*3e80*/  BSYNC.RECONVERGENT B0 ;  /* 0x0000000000007941 */ /* 0x000fea0003800200 */
.L_x_2110:
        /* <DEDUP_REMOVED lines=21> */
[----:B------:R-:W-:Y:S02]  /*3fe0*/  IADD3 R15, PT, PT, R21, 0x1, RZ ;  /* 0x00000001150f7810 */ /* 0x000fe40007ffe0ff */
[----:B------:R-:W-:Y:S02]  /*3ff0*/  CS2R R22, SRZ ;  /* 0x0000000000167805 */ /* 0x000fe4000001ff00 */
[----:B------:R-:W-:-:S07]  /*4000*/  LOP3.LUT R15, R15, 0x3, RZ, 0xc0, !PT ;  /* 0x000000030f0f7812 */ /* 0x000fce00078ec0ff */
.L_x_2120:
[----:B----4-:R-:W-:Y:S02]  /*4010*/  IMAD R7, R5, UR6, RZ ;  /* 0x0000000605077c24 */ /* 0x010fe4000f8e02ff */
[----:B0-----:R-:W-:-:S04]  /*4020*/  IMAD.WIDE.U32 R2, R6, UR6, RZ ;  /* 0x0000000606027c25 */ /* 0x001fc8000f8e00ff */
[----:B------:R-:W-:Y:S01]  /*4030*/  IMAD R7, R6, UR7, R7 ;  /* 0x0000000706077c24 */ /* 0x000fe2000f8e0207 */
[----:B0-----:R-:W-:-:S03]  /*4040*/  LEA R8, P0, R2, UR8, 0x1 ;  /* 0x0000000802087c11 */ /* 0x001fc6000f8008ff */
[----:B------:R-:W-:-:S05]  /*4050*/  IMAD.IADD R3, R3, 0x1, R7 ;  /* 0x0000000103037824 */ /* 0x000fca00078e0207 */
[----:B------:R-:W-:-:S06]  /*4060*/  LEA.HI.X R9, R2, UR9, R3, 0x1, P0 ;  /* 0x0000000902097c11 */ /* 0x000fcc00080f0c03 */
[----:B------:R-:W3:Y:S01]  /*4070*/  LDG.E.S16 R9, desc[UR10][R8.64] ;  /* 0x0000000a08097981 */ /* 0x000ee2000c1e1700 */
        /* <DEDUP_REMOVED lines=41> */
.L_x_2118:
[----:B------:R-:W-:Y:S01]  /*4310*/  MOV R2, UR4 ;  /* 0x0000000400027c02 */ /* 0x000fe20008000f00 */
[----:B------:R-:W-:Y:S01]  /*4320*/  IMAD.U32 R0, RZ, RZ, UR5 ;  /* 0x00000005ff007e24 */ /* 0x000fe2000f8e00ff */
[----:B------:R-:W-:-:S07]  /*4330*/  MOV R7, 0x4350 ;  /* 0x0000435000077802 */ /* 0x000fce0000000f00 */
[----:B--2---:R-:W-:Y:S05]  /*4340*/  CALL.REL.NOINC `($__internal_48_$__cuda_sm20_div_s64) ;  /* 0x0000001000a07944 */ /* 0x004fea0003c00000 */
.L_x_2119:
[----:B--2---:R-:W-:Y:S05]  /*4350*/  BSYNC.RECONVERGENT B2 ;  /* 0x0000000000027941 */ /* 0x004fea0003800200 */
.L_x_2117:
[----:B------:R-:W-:Y:S02]  /*4360*/  ISETP.NE.U32.AND P1, PT, R0, UR14, PT ;  /* 0x0000000e00007c0c */ /* 0x000fe4000bf25070 */
[----:B------:R-:W-:-:S04]  /*4370*/  SHF.R.S32.HI R2, RZ, 0x1f, R0 ;  /* 0x0000001fff027819 */ /* 0x000fc80000011400 */
[----:B------:R-:W-:-:S04]  /*4380*/  ISETP.NE.AND.EX P1, PT, R2, UR15, PT, P1 ;  /* 0x0000000f02007c0c */ /* 0x000fc8000bf25310 */
[----:B------:R-:W-:-:S04]  /*4390*/  SEL R3, RZ, 0xffffffff, P1 ;  /* 0xffffffffff037807 */ /* 0x000fc80000800000 */
[----:B------:R-:W-:-:S04]  /*43a0*/  IADD3 R0, P1, PT, R0, R3, RZ ;  /* 0x0000000300007210 */ /* 0x000fc80007f3e0ff */
[----:B------:R-:W-:-:S05]  /*43b0*/  IADD3.X R2, PT, PT, R2, R3, RZ, P1, !PT ;  /* 0x0000000302027210 */ /* 0x000fca0000ffe4ff */
[----:B------:R-:W-:Y:S02]  /*43c0*/  IMAD R7, R2, UR16, RZ ;  /* 0x0000001002077c24 */ /* 0x000fe4000f8e02ff */
[----:B------:R-:W-:-:S04]  /*43d0*/  IMAD.WIDE.U32 R2, R0, UR16, RZ ;  /* 0x0000001000027c25 */ /* 0x000fc8000f8e00ff */
[----:B------:R-:W-:Y:S01]  /*43e0*/  IMAD R7, R0, UR17, R7 ;  /* 0x0000001100077c24 */ /* 0x000fe2000f8e0207 */
[----:B------:R-:W-:-:S03]  /*43f0*/  LEA R8, P1, R2, UR18, 0x3 ;  /* 0x0000001202087c11 */ /* 0x000fc6000f8218ff */
[----:B------:R-:W-:-:S05]  /*4400*/  IMAD.IADD R3, R3, 0x1, R7 ;  /* 0x0000000103037824 */ /* 0x000fca00078e0207 */
[----:B------:R-:W-:Y:S01]  /*4410*/  LEA.HI.X R9, R2, UR19, R3, 0x3, P1 ;  /* 0x0000001302097c11 */ /* 0x000fe200088f1c03 */
[----:B------:R-:W-:Y:S02]  /*4420*/  HFMA2 R2, -RZ, RZ, 0, 5.9604644775390625e-08 ;  /* 0x00000001ff027431 */ /* 0x000fe400000001ff */
[----:B------:R-:W-:-:S05]  /*4430*/  IMAD.MOV.U32 R3, RZ, RZ, 0x0 ;  /* 0x00000000ff037424 */ /* 0x000fca00078e00ff */
[----:B------:R0:W-:Y:S02]  /*4440*/  REDG.E.ADD.64.STRONG.GPU desc[UR10][R8.64], R2 ;  /* 0x000000020800798e */ /* 0x0001e4000c12e50a */
.L_x_2116:
[----:B--2---:R-:W-:Y:S05]  /*4450*/  BSYNC.RECONVERGENT B1 ;  /* 0x0000000000017941 */ /* 0x004fea0003800200 */
.L_x_2115:
[----:B------:R-:W-:-:S04]  /*4460*/  IADD3 R6, P1, PT, R4, R6, RZ ;  /* 0x0000000604067210 */ /* 0x000fc80007f3e0ff */
[----:B------:R-:W-:Y:S01]  /*4470*/  IADD3.X R5, PT, PT, RZ, R5, RZ, P1, !PT ;  /* 0x00000005ff057210 */ /* 0x000fe20000ffe4ff */
[----:B------:R-:W-:Y:S08]  /*4480*/  @P0 BRA `(.L_x_2120) ;  /* 0xfffffff800e00947 */ /* 0x000ff0000383ffff */
.L_x_2114:
[----:B0-234-:R-:W-:Y:S05]  /*4490*/  BSYNC B0 ;  /* 0x0000000000007941 */ /* 0x01dfea0003800000 */
.L_x_2113:
[----:B------:R-:W0:Y:S01]  /*44a0*/  LDC.64 R12, c[0x0][0x868] ;  /* 0x00021a00ff0c7b82 */ /* 0x000e220000000a00 */
[----:B------:R-:W-:-:S04]  /*44b0*/  ISETP.GE.U32.AND P0, PT, R21, 0x3, PT ;  /* 0x000000031500780c */ /* 0x000fc80003f06070 */
[----:B------:R-:W-:-:S13]  /*44c0*/  ISETP.GE.U32.AND.EX P0, PT, R14, RZ, PT, P0 ;  /* 0x000000ff0e00720c */ /* 0x000fda0003f06100 */
[----:B------:R-:W-:Y:S05]  /*44d0*/  @!P0 EXIT ;  /* 0x000000000000894d */ /* 0x000fea0003800000 */
[----:B------:R-:W-:Y:S01]  /*44e0*/  BSSY B0, `(.L_x_2121) ;  /* 0x000010d000007945 */ /* 0x000fe20003800000 */
.L_x_2142:
[----:B------:R-:W-:Y:S02]  /*44f0*/  IMAD R7, R5, UR20, RZ ;  /* 0x0000001405077c24 */ /* 0x000fe4000f8e02ff */
[----:B0-----:R-:W-:-:S04]  /*4500*/  IMAD.WIDE.U32 R2, R6, UR20, RZ ;  /* 0x0000001406027c25 */ /* 0x001fc8000f8e00ff */
[----:B------:R-:W-:Y:S01]  /*4510*/  IMAD R7, R6, UR21, R7 ;  /* 0x0000001506077c24 */ /* 0x000fe2000f8e0207 */
[----:B------:R-:W-:-:S03]  /*4520*/  LEA R8, P0, R2, UR22, 0x1 ;  /* 0x0000001602087c11 */ /* 0x000fc6000f8008ff */
[----:B------:R-:W-:-:S05]  /*4530*/  IMAD.IADD R3, R3, 0x1, R7 ;  /* 0x0000000103037824 */ /* 0x000fca00078e0207 */
[----:B------:R-:W-:-:S06]  /*4540*/  LEA.HI.X R9, R2, UR23, R3, 0x1, P0 ;  /* 0x0000001702097c11 */ /* 0x000fcc00080f0c03 */
[----:B------:R-:W2:Y:S01]  /*4550*/  LDG.E.S16 R9, desc[UR10][R8.64] ;  /* 0x0000000a08097981 */ /* 0x000ea2000c1e1700 */
        /* <DEDUP_REMOVED lines=37> */
.L_x_2125:
[----:B------:R-:W-:Y:S01]  /*47b0*/  IMAD.U32 R2, RZ, RZ, UR4 ;  /* 0x00000004ff027e24 */ /* 0x000fe2000f8e00ff */
[----:B------:R-:W-:Y:S02]  /*47c0*/  MOV R0, UR5 ;  /* 0x0000000500007c02 */ /* 0x000fe40008000f00 */
[----:B------:R-:W-:-:S07]  /*47d0*/  MOV R7, 0x47f0 ;  /* 0x000047f000077802 */ /* 0x000fce0000000f00 */
[----:B------:R-:W-:Y:S05]  /*47e0*/  CALL.REL.NOINC `($__internal_48_$__cuda_sm20_div_s64) ;  /* 0x0000000c00787944 */ /* 0x000fea0003c00000 */
.L_x_2126:
[----:B------:R-:W-:Y:S05]  /*47f0*/  BSYNC.RECONVERGENT B2 ;  /* 0x0000000000027941 */ /* 0x000fea0003800200 */
.L_x_2124:
        /* <DEDUP_REMOVED lines=12> */
[----:B------:R-:W-:Y:S02]  /*48c0*/  HFMA2 R3, -RZ, RZ, 0, 0 ;  /* 0x00000000ff037431 */ /* 0x000fe400000001ff */
[----:B------:R-:W-:-:S05]  /*48d0*/  IMAD.MOV.U32 R2, RZ, RZ, 0x1 ;  /* 0x00000001ff027424 */ /* 0x000fca00078e00ff */
[----:B------:R0:W-:Y:S02]  /*48e0*/  REDG.E.ADD.64.STRONG.GPU desc[UR10][R8.64], R2 ;  /* 0x000000020800798e */ /* 0x0001e4000c12e50a */
.L_x_2123:
[----:B------:R-:W-:Y:S05]  /*48f0*/  BSYNC.RECONVERGENT B1 ;  /* 0x0000000000017941 */ /* 0x000fea0003800200 */
.L_x_2122:
[----:B------:R-:W-:-:S05]  /*4900*/  IADD3 R6, P0, PT, R4, R6, RZ ;  /* 0x0000000604067210 */ /* 0x000fca0007f1e0ff */
[----:B------:R-:W-:Y:S02]  /*4910*/  IMAD.X R5, RZ, RZ, R5, P0 ;  /* 0x000000ffff057224 */ /* 0x000fe400000e0605 */
[----:B0-----:R-:W-:-:S04]  /*4920*/  IMAD.WIDE.U32 R2, R6, UR20, RZ ;  /* 0x0000001406027c25 */ /* 0x001fc8000f8e00ff */
[----:B------:R-:W-:Y:S01]  /*4930*/  IMAD R7, R5, UR20, RZ ;  /* 0x0000001405077c24 */ /* 0x000fe2000f8e02ff */
[----:B------:R-:W-:-:S03]  /*4940*/  LEA R8, P0, R2, UR22, 0x1 ;  /* 0x0000001602087c11 */ /* 0x000fc6000f8008ff */
[----:B------:R-:W-:-:S05]  /*4950*/  IMAD R7, R6, UR21, R7 ;  /* 0x0000001506077c24 */ /* 0x000fca000f8e0207 */
[----:B------:R-:W-:-:S04]  /*4960*/  IADD3 R3, PT, PT, R3, R7, RZ ;  /* 0x0000000703037210 */ /* 0x000fc80007ffe0ff */
[----:B------:R-:W-:-:S06]  /*4970*/  LEA.HI.X R9, R2, UR23, R3, 0x1, P0 ;  /* 0x0000001702097c11 */ /* 0x000fcc00080f0c03 */
[----:B------:R-:W2:Y:S01]  /*4980*/  LDG.E.S16 R9, desc[UR10][R8.64] ;  /* 0x0000000a08097981 */ /* 0x000ea2000c1e1700 */
        /* <DEDUP_REMOVED lines=36> */
.L_x_2130:
[----:B------:R-:W-:Y:S01]  /*4bd0*/  MOV R2, UR4 ;  /* 0x0000000400027c02 */ /* 0x000fe20008000f00 */
[----:B------:R-:W-:Y:S01]  /*4be0*/  IMAD.U32 R0, RZ, RZ, UR5 ;  /* 0x00000005ff007e24 */ /* 0x000fe2000f8e00ff */
[----:B------:R-:W-:-:S07]  /*4bf0*/  MOV R7, 0x4c10 ;  /* 0x00004c1000077802 */ /* 0x000fce0000000f00 */
[----:B------:R-:W-:Y:S05]  /*4c00*/  CALL.REL.NOINC `($__internal_48_$__cuda_sm20_div_s64) ;  /* 0x0000000800707944 */ /* 0x000fea0003c00000 */
.L_x_2131:
[----:B------:R-:W-:Y:S05]  /*4c10*/  BSYNC.RECONVERGENT B2 ;  /* 0x0000000000027941 */ /* 0x000fea0003800200 */
.L_x_2129:
        /* <DEDUP_REMOVED lines=12> */
[----:B------:R-:W-:Y:S01]  /*4ce0*/  IMAD.MOV.U32 R3, RZ, RZ, 0x0 ;  /* 0x00000000ff037424 */ /* 0x000fe200078e00ff */
[----:B------:R-:W-:-:S05]  /*4cf0*/  MOV R2, 0x1 ;  /* 0x0000000100027802 */ /* 0x000fca0000000f00 */
[----:B------:R0:W-:Y:S02]  /*4d00*/  REDG.E.ADD.64.STRONG.GPU desc[UR10][R8.64], R2 ;  /* 0x000000020800798e */ /* 0x0001e4000c12e50a */
.L_x_2128:
[----:B------:R-:W-:Y:S05]  /*4d10*/  BSYNC.RECONVERGENT B1 ;  /* 0x0000000000017941 */ /* 0x000fea0003800200 */
.L_x_2127:
        /* <DEDUP_REMOVED lines=45> */
.L_x_2135:
[----:B------:R-:W-:Y:S01]  /*4ff0*/  IMAD.U32 R2, RZ, RZ, UR4 ;  /* 0x00000004ff027e24 */ /* 0x000fe2000f8e00ff */
[----:B------:R-:W-:Y:S02]  /*5000*/  MOV R0, UR5 ;  /* 0x0000000500007c02 */ /* 0x000fe40008000f00 */
[----:B------:R-:W-:-:S07]  /*5010*/  MOV R7, 0x5030 ;  /* 0x0000503000077802 */ /* 0x000fce0000000f00 */
[----:B------:R-:W-:Y:S05]  /*5020*/  CALL.REL.NOINC `($__internal_48_$__cuda_sm20_div_s64) ;  /* 0x0000000400687944 */ /* 0x000fea0003c00000 */
.L_x_2136:
[----:B------:R-:W-:Y:S05]  /*5030*/  BSYNC.RECONVERGENT B2 ;  /* 0x0000000000027941 */ /* 0x000fea0003800200 */
.L_x_2134:
        /* <DEDUP_REMOVED lines=12> */
[----:B------:R-:W-:Y:S01]  /*5100*/  IMAD.MOV.U32 R2, RZ, RZ, 0x1 ;  /* 0x00000001ff027424 */ /* 0x000fe200078e00ff */
[----:B------:R-:W-:-:S05]  /*5110*/  MOV R3, 0x0 ;  /* 0x0000000000037802 */ /* 0x000fca0000000f00 */
[----:B------:R0:W-:Y:S02]  /*5120*/  REDG.E.ADD.64.STRONG.GPU desc[UR10][R8.64], R2 ;  /* 0x000000020800798e */ /* 0x0001e4000c12e50a */
.L_x_2133:
[----:B------:R-:W-:Y:S05]  /*5130*/  BSYNC.RECONVERGENT B1 ;  /* 0x0000000000017941 */ /* 0x000fea0003800200 */
.L_x_2132:
        /* <DEDUP_REMOVED lines=45> */
.L_x_2140:
[----:B------:R-:W-:Y:S01]  /*5410*/  MOV R2, UR4 ;  /* 0x0000000400027c02 */ /* 0x000fe20008000f00 */
[----:B------:R-:W-:Y:S01]  /*5420*/  IMAD.U32 R0, RZ, RZ, UR5 ;  /* 0x00000005ff007e24 */ /* 0x000fe2000f8e00ff */
[----:B------:R-:W-:-:S07]  /*5430*/  MOV R7, 0x5450 ;  /* 0x0000545000077802 */ /* 0x000fce0000000f00 */
[----:B------:R-:W-:Y:S05]  /*5440*/  CALL.REL.NOINC `($__internal_48_$__cuda_sm20_div_s64) ;  /* 0x0000000000607944 */ /* 0x000fea0003c00000 */
.L_x_2141:
[----:B------:R-:W-:Y:S05]  /*5450*/  BSYNC.RECONVERGENT B2 ;  /* 0x0000000000027941 */ /* 0x000fea0003800200 */
.L_x_2139:
        /* <DEDUP_REMOVED lines=15> */
.L_x_2138:
[----:B------:R-:W-:Y:S05]  /*5550*/  BSYNC.RECONVERGENT B1 ;  /* 0x0000000000017941 */ /* 0x000fea0003800200 */
.L_x_2137:
[----:B------:R-:W-:-:S04]  /*5560*/  IADD3 R6, P0, PT, R4, R6, RZ ;  /* 0x0000000604067210 */ /* 0x000fc80007f1e0ff */
[----:B------:R-:W-:Y:S02]  /*5570*/  IADD3.X R5, PT, PT, RZ, R5, RZ, P0, !PT ;  /* 0x00000005ff057210 */ /* 0x000fe400007fe4ff */
[----:B------:R-:W-:-:S04]  /*5580*/  ISETP.GE.U32.AND P0, PT, R6, UR32, PT ;  /* 0x0000002006007c0c */ /* 0x000fc8000bf06070 */
[----:B------:R-:W-:-:S13]  /*5590*/  ISETP.GE.AND.EX P0, PT, R5, UR33, PT, P0 ;  /* 0x0000002105007c0c */ /* 0x000fda000bf06300 */
[----:B------:R-:W-:Y:S05]  /*55a0*/  @!P0 BRA `(.L_x_2142) ;  /* 0xffffffec00d08947 */ /* 0x000fea000383ffff */
[----:B------:R-:W-:Y:S05]  /*55b0*/  BSYNC B0 ;  /* 0x0000000000007941 */ /* 0x000fea0003800000 */
.L_x_2121:
[----:B------:R-:W-:Y:S05]  /*55c0*/  EXIT ;  /* 0x000000000000794d */ /* 0x000fea0003800000 */
        .weak           $__internal_48_$__cuda_sm20_div_s64
        .type           $__internal_48_$__cuda_sm20_div_s64,@function
        .size           $__internal_48_$__cuda_sm20_div_s64,($__internal_49_$__cuda_sm20_div_u64 - $__internal_48_$__cuda_sm20_div_s64)
$__internal_48_$__cuda_sm20_div_s64:
        /* <DEDUP_REMOVED lines=83> */
[----:B------:R-:W-:Y:S06]  /*5b00*/  RET.REL.NODEC R10 `(_ZN2at4cuda17kernelHistogram1DIlslLi1ELi2ELin1ELNS0_23CUDAHistogramMemoryTypeE1EZNS0_21CUDA_tensor_histogramIlsLb0EEEbNS_6TensorES4_S4_lNS_14AccumulateTypeIT0_Lb1EE4typeES8_NS0_13TensorArgTypeES9_S9_EUllE0_EEvNS0_6detail10TensorInfoIT_T1_EESF_NSC_IKS6_SE_EElS8_S8_SE_T6_) ;  /* 0xffffffa40a3c7950 */ /* 0x000fec0003c3ffff */
        .weak           $__internal_49_$__cuda_sm20_div_u64
        .type           $__internal_49_$__cuda_sm20_div_u64,@function
        .size           $__internal_49_$__cuda_sm20_div_u64,(.L_x_6425 - $__internal_49_$__cuda_sm20_div_u64)
$__internal_49_$__cuda_sm20_div_u64:
        /* <DEDUP_REMOVED lines=66> */
[----:B------:R-:W-:Y:S06]  /*5f30*/  RET.REL.NODEC R2 `(_ZN2at4cuda17kernelHistogram1DIlslLi1ELi2ELin1ELNS0_23CUDAHistogramMemoryTypeE1EZNS0_21CUDA_tensor_histogramIlsLb0EEEbNS_6TensorES4_S4_lNS_14AccumulateTypeIT0_Lb1EE4typeES8_NS0_13TensorArgTypeES9_S9_EUllE0_EEvNS0_6detail10TensorInfoIT_T1_EESF_NSC_IKS6_SE_EElS8_S8_SE_T6_) ;  /* 0xffffffa002307950 */ /* 0x000fec0003c3ffff */
.L_x_2143:
        /* <DEDUP_REMOVED lines=12> */
.L_x_6425:


//--------------------- .text._ZN2at4cuda17kernelHistogram1DIlslLi1ELi2ELin1ELNS0_23CUDAHistogramMemoryTypeE0EZNS0_21CUDA_tensor_histogramIlsLb0EEEbNS_6TensorES4_S4_lNS_14AccumulateTypeIT0_Lb1EE4typeES8_NS0_13TensorArgTypeES9_S9_EUllE0_EEvNS0_6detail10TensorInfoIT_T1_EESF_NSC_IKS6_SE_EElS8_S8_SE_T6_ --------------------------
	.section	.text._ZN2at4cuda17kernelHistogram1DIlslLi1ELi2ELin1ELNS0_23CUDAHistogramMemoryTypeE0EZNS0_21CUDA_tensor_histogramIlsLb0EEEbNS_6TensorES4_S4_lNS_14AccumulateTypeIT0_Lb1EE4typeES8_NS0_13TensorArgTypeES9_S9_EUllE0_EEvNS0_6detail10TensorInfoIT_T1_EESF_NSC_IKS6_SE_EElS8_S8_SE_T6_,"ax",@progbits
	.align	128
        .global         _ZN2at4cuda17kernelHistogram1DIlslLi1ELi2ELin1ELNS0_23CUDAHistogramMemoryTypeE0EZNS0_21CUDA_tensor_histogramIlsLb0EEEbNS_6TensorES4_S4_lNS_14AccumulateTypeIT0_Lb1EE4typeES8_NS0_13TensorArgTypeES9_S9_EUllE0_EEvNS0_6detail10TensorInfoIT_T1_EESF_NSC_IKS6_SE_EElS8_S8_SE_T6_
        .type           _ZN2at4cuda17kernelHistogram1DIlslLi1ELi2ELin1ELNS0_23CUDAHistogramMemoryTypeE0EZNS0_21CUDA_tensor_histogramIlsLb0EEEbNS_6TensorES4_S4_lNS_14AccumulateTypeIT0_Lb1EE4typeES8_NS0_13TensorArgTypeES9_S9_EUllE0_EEvNS0_6detail10TensorInfoIT_T1_EESF_NSC_IKS6_SE_EElS8_S8_SE_T6_,@function
        .size           _ZN2at4cuda17kernelHistogram1DIlslLi1ELi2ELin1ELNS0_23CUDAHistogramMemoryTypeE0EZNS0_21CUDA_tensor_histogramIlsLb0EEEbNS_6TensorES4_S4_lNS_14AccumulateTypeIT0_Lb1EE4typeES8_NS0_13TensorArgTypeES9_S9_EUllE0_EEvNS0_6detail10TensorInfoIT_T1_EESF_NSC_IKS6_SE_EElS8_S8_SE_T6_,(.L_x_6427 - _ZN2at4cuda17kernelHistogram1DIlslLi1ELi2ELin1ELNS0_23CUDAHistogramMemoryTypeE0EZNS0_21CUDA_tensor_histogramIlsLb0EEEbNS_6TensorES4_S4_lNS_14AccumulateTypeIT0_Lb1EE4typeES8_NS0_13TensorArgTypeES9_S9_EUllE0_EEvNS0_6detail10TensorInfoIT_T1_EESF_NSC_IKS6_SE_EElS8_S8_SE_T6_)
        .other          _ZN2at4cuda17kernelHistogram1DIlslLi1ELi2ELin1ELNS0_23CUDAHistogramMemoryTypeE0EZNS0_21CUDA_tensor_histogramIlsLb0EEEbNS_6TensorES4_S4_lNS_14AccumulateTypeIT0_Lb1EE4typeES8_NS0_13TensorArgTypeES9_S9_EUllE0_EEvNS0_6detail10TensorInfoIT_T1_EESF_NSC_IKS6_SE_EElS8_S8_SE_T6_,@"STO_CUDA_ENTRY STV_DEFAULT"
_ZN2at4cuda17kernelHistogram1DIlslLi1ELi2ELin1ELNS0_23CUDAHistogramMemoryTypeE0EZNS0_21CUDA_tensor_histogramIlsLb0EEEbNS_6TensorES4_S4_lNS_14AccumulateTypeIT0_Lb1EE4typeES8_NS0_13TensorArgTypeES9_S9_EUllE0_EEvNS0_6detail10TensorInfoIT_T1_EESF_NSC_IKS6_SE_EElS8_S8_SE_T6_:
.text._ZN2at4cuda17kernelHistogram1DIlslLi1ELi2ELin1ELNS0_23CUDAHistogramMemoryTypeE0EZNS0_21CUDA_tensor_histogramIlsLb0EEEbNS_6TensorES4_S4_lNS_14AccumulateTypeIT0_Lb1EE4typeES8_NS0_13TensorArgTypeES9_S9_EUllE0_EEvNS0_6detail10TensorInfoIT_T1_EESF_NSC_IKS6_SE_EElS8_S8_SE_T6_:
        /* <DEDUP_REMOVED lines=45> */
.L_x_2147:
[----:B------:R-:W-:Y:S01]  /*02d0*/  IMAD.MOV.U32 R3, RZ, RZ, R6 ;  /* 0x000000ffff037224 */ /* 0x000fe200078e0006 */
[----:B------:R-:W-:-:S07]  /*02e0*/  MOV R8, 0x300 ;  /* 0x0000030000087802 */ /* 0x000fce0000000f00 */
[----:B------:R-:W-:Y:S05]  /*02f0*/  CALL.REL.NOINC `($__internal_51_$__cuda_sm20_div_u64) ;  /* 0x00000068002c7944 */ /* 0x000fea0003c00000 */
.L_x_2148:
[----:B------:R-:W-:Y:S05]  /*0300*/  BSYNC.RECONVERGENT B1 ;  /* 0x0000000000017941 */ /* 0x000fea0003800200 */
.L_x_2146:
        /* <DEDUP_REMOVED lines=20> */
.L_x_2151:
[----:B------:R-:W-:Y:S01]  /*0450*/  IMAD R2, R7, 0x8, R0 ;  /* 0x0000000807027824 */ /* 0x000fe200078e0200 */
[----:B------:R-:W-:Y:S02]  /*0460*/  IADD3 R4, P0, PT, R4, 0x1, RZ ;  /* 0x0000000104047810 */ /* 0x000fe40007f1e0ff */
[----:B------:R-:W-:Y:S02]  /*0470*/  IADD3 R7, P2, PT, R10, R7, RZ ;  /* 0x000000070a077210 */ /* 0x000fe40007f5e0ff */
[----:B------:R0:W-:Y:S01]  /*0480*/  STS.64 [R2], RZ ;  /* 0x000000ff02007388 */ /* 0x0001e20000000a00 */
[----:B------:R-:W-:Y:S02]  /*0490*/  IADD3.X R3, PT, PT, RZ, R3, RZ, P0, !PT ;  /* 0x00000003ff037210 */ /* 0x000fe400007fe4ff */
[----:B------:R-:W-:Y:S01]  /*04a0*/  ISETP.NE.U32.AND P0, PT, R4, R5, PT ;  /* 0x000000050400720c */ /* 0x000fe20003f05070 */
[----:B------:R-:W-:-:S03]  /*04b0*/  IMAD.X R9, RZ, RZ, R9, P2 ;  /* 0x000000ffff097224 */ /* 0x000fc600010e0609 */
[----:B------:R-:W-:-:S13]  /*04c0*/  ISETP.NE.AND.EX P0, PT, R3, RZ, PT, P0 ;  /* 0x000000ff0300720c */ /* 0x000fda0003f05300 */
[----:B0-----:R-:W-:Y:S05]  /*04d0*/  @P0 BRA `(.L_x_2151) ;  /* 0xfffffffc00dc0947 */ /* 0x001fea000383ffff */
.L_x_2150:
[----:B------:R-:W-:Y:S05]  /*04e0*/  BSYNC.RECONVERGENT B1 ;  /* 0x0000000000017941 */ /* 0x000fea0003800200 */
.L_x_2149:
[----:B------:R-:W-:Y:S05]  /*04f0*/  @!P1 BRA `(.L_x_2145) ;  /* 0x0000000000409947 */ /* 0x000fea0003800000 */
[----:B------:R-:W0:Y:S01]  /*0500*/  S2R R3, SR_CgaCtaId ;  /* 0x0000000000037919 */ /* 0x000e220000008800 */
[----:B------:R-:W-:-:S04]  /*0510*/  MOV R0, 0x400 ;  /* 0x0000040000007802 */ /* 0x000fc80000000f00 */
[----:B0-----:R-:W-:-:S07]  /*0520*/  LEA R2, R3, R0, 0x18 ;  /* 0x0000000003027211 */ /* 0x001fce00078ec0ff */
.L_x_2152:
[----:B0-----:R-:W-:Y:S01]  /*0530*/  IMAD R11, R7, 0x8, R2 ;  /* 0x00000008070b7824 */ /* 0x001fe200078e0202 */
[----:B------:R-:W-:-:S04]  /*0540*/  LEA R7, P0, R10, R7, 0x2 ;  /* 0x000000070a077211 */ /* 0x000fc800078010ff */
[C---:B------:R-:W-:Y:S01]  /*0550*/  LEA R3, R10.reuse, R11, 0x3 ;  /* 0x0000000b0a037211 */ /* 0x040fe200078e18ff */
[----:B------:R0:W-:Y:S01]  /*0560*/  STS.64 [R11], RZ ;  /* 0x000000ff0b007388 */ /* 0x0001e20000000a00 */
[C---:B------:R-:W-:Y:S02]  /*0570*/  LEA.HI.X R9, R10.reuse, R9, RZ, 0x2, P0 ;  /* 0x000000090a097211 */ /* 0x040fe400000f14ff */
[----:B------:R-:W-:Y:S01]  /*0580*/  ISETP.GE.U32.AND P0, PT, R7, UR8, PT ;  /* 0x0000000807007c0c */ /* 0x000fe2000bf06070 */
[C---:B------:R-:W-:Y:S01]  /*0590*/  IMAD R5, R10.reuse, 0x8, R3 ;  /* 0x000000080a057824 */ /* 0x040fe200078e0203 */
[----:B------:R0:W-:Y:S02]  /*05a0*/  STS.64 [R3], RZ ;  /* 0x000000ff03007388 */ /* 0x0001e40000000a00 */
[----:B------:R-:W-:Y:S01]  /*05b0*/  ISETP.GE.AND.EX P0, PT, R9, UR9, PT, P0 ;  /* 0x0000000909007c0c */ /* 0x000fe2000bf06300 */
[----:B------:R-:W-:Y:S01]  /*05c0*/  IMAD R0, R10, 0x8, R5 ;  /* 0x000000080a007824 */ /* 0x000fe200078e0205 */
[----:B------:R0:W-:Y:S04]  /*05d0*/  STS.64 [R5], RZ ;  /* 0x000000ff05007388 */ /* 0x0001e80000000a00 */
[----:B------:R0:W-:Y:S07]  /*05e0*/  STS.64 [R0], RZ ;  /* 0x000000ff00007388 */ /* 0x0001ee0000000a00 */
[----:B------:R-:W-:Y:S05]  /*05f0*/  @!P0 BRA `(.L_x_2152) ;  /* 0xfffffffc00cc8947 */ /* 0x000fea000383ffff */
.L_x_2145:
[----:B------:R-:W-:Y:S05]  /*0600*/  BSYNC.RECONVERGENT B0 ;  /* 0x0000000000007941 */ /* 0x000fea0003800200 */
.L_x_2144:
        /* <DEDUP_REMOVED lines=11> */
[----:B------:R-:W-:Y:S01]  /*06c0*/  HFMA2 R29, -RZ, RZ, 0, 0 ;  /* 0x00000000ff1d7431 */ /* 0x000fe200000001ff */
[----:B------:R-:W3:Y:S05]  /*06d0*/  LDCU UR5, c[0x0][0x370] ;  /* 0x00006e00ff0577ac */ /* 0x000eea0008000800 */
[----:B0-----:R-:W2:Y:S01]  /*06e0*/  LDC.64 R2, c[0x0][0x868] ;  /* 0x00021a00ff027b82 */ /* 0x001ea20000000a00 */
[----:B---3--:R-:W-:Y:S01]  /*06f0*/  IMAD R32, R30, UR5, RZ ;  /* 0x000000051e207c24 */ /* 0x008fe2000f8e02ff */
[----:B-1----:R-:W-:-:S02]  /*0700*/  ISETP.GE.AND P0, PT, R36, 0x2, PT ;  /* 0x000000022400780c */ /* 0x002fc40003f06270 */
[----:B--2---:R-:W-:-:S04]  /*0710*/  IADD3 R2, P1, PT, -R2, UR6, RZ ;  /* 0x0000000602027c10 */ /* 0x004fc8000ff3e1ff */
[----:B------:R-:W-:-:S07]  /*0720*/  IADD3.X R28, PT, PT, ~R3, UR7, RZ, P1, !PT ;  /* 0x00000007031c7c10 */ /* 0x000fce0008ffe5ff */
[----:B------:R-:W-:Y:S05]  /*0730*/  @!P0 BRA `(.L_x_2154) ;  /* 0x0000003c00008947 */ /* 0x000fea0003800000 */
[C---:B------:R-:W-:Y:S02]  /*0740*/  VIADD R34, R36.reuse, 0xffffffff ;  /* 0xffffffff24227836 */ /* 0x040fe40000000000 */
[C---:B------:R-:W-:Y:S01]  /*0750*/  VIADD R37, R36.reuse, 0xfffffffc ;  /* 0xfffffffc24257836 */ /* 0x040fe20000000000 */
[----:B------:R-:W-:Y:S02]  /*0760*/  IADD3 R36, PT, PT, R36, -0x2, RZ ;  /* 0xfffffffe24247810 */ /* 0x000fe40007ffe0ff */
[----:B------:R-:W-:-:S05]  /*0770*/  LOP3.LUT R35, R34, 0xfffffff8, RZ, 0xc0, !PT ;  /* 0xfffffff822237812 */ /* 0x000fca00078ec0ff */
[----:B------:R-:W-:-:S07]  /*0780*/  IMAD.MOV R35, RZ, RZ, -R35 ;  /* 0x000000ffff237224 */ /* 0x000fce00078e0a23 */
.L_x_2212:
[----:B------:R-:W-:Y:S05]  /*0790*/  YIELD ;  /* 0x0000000000007946 */ /* 0x000fea0003800000 */
[----:B------:R-:W0:Y:S01]  /*07a0*/  LDCU UR5, c[0x0][0x858] ;  /* 0x00010b00ff0577ac */ /* 0x000e220008000800 */
        /* <DEDUP_REMOVED lines=8> */
.L_x_2180:
        /* <DEDUP_REMOVED lines=34> */
.L_x_2157:
[----:B------:R-:W-:Y:S01]  /*0a50*/  IMAD.MOV.U32 R7, RZ, RZ, R15 ;  /* 0x000000ffff077224 */ /* 0x000fe200078e000f */
[----:B------:R-:W-:Y:S01]  /*0a60*/  MOV R5, R12 ;  /* 0x0000000c00057202 */ /* 0x000fe20000000f00 */
[----:B------:R-:W-:Y:S01]  /*0a70*/  IMAD.MOV.U32 R4, RZ, RZ, R13 ;  /* 0x000000ffff047224 */ /* 0x000fe200078e000d */
[----:B------:R-:W-:-:S07]  /*0a80*/  MOV R3, 0xaa0 ;  /* 0x00000aa000037802 */ /* 0x000fce0000000f00 */
[----:B------:R-:W-:Y:S05]  /*0a90*/  CALL.REL.NOINC `($__internal_50_$__cuda_sm20_div_s64) ;  /* 0x0000005800f47944 */ /* 0x000fea0003c00000 */
        /* <DEDUP_REMOVED lines=11> */
.L_x_2158:
[----:B------:R-:W-:Y:S05]  /*0b50*/  BSYNC.RECONVERGENT B0 ;  /* 0x0000000000007941 */ /* 0x000fea0003800200 */
.L_x_2156:
        /* <DEDUP_REMOVED lines=40> */
.L_x_2160:
[----:B------:R-:W-:Y:S01]  /*0de0*/  IMAD.MOV.U32 R7, RZ, RZ, R12 ;  /* 0x000000ffff077224 */ /* 0x000fe200078e000c */
[----:B------:R-:W-:Y:S01]  /*0df0*/  MOV R5, R14 ;  /* 0x0000000e00057202 */ /* 0x000fe20000000f00 */
[----:B------:R-:W-:Y:S01]  /*0e00*/  IMAD.MOV.U32 R6, RZ, RZ, R13 ;  /* 0x000000ffff067224 */ /* 0x000fe200078e000d */
[----:B------:R-:W-:Y:S01]  /*0e10*/  MOV R3, 0xe40 ;  /* 0x00000e4000037802 */ /* 0x000fe20000000f00 */
[----:B------:R-:W-:-:S07]  /*0e20*/  IMAD.MOV.U32 R4, RZ, RZ, R15 ;  /* 0x000000ffff047224 */ /* 0x000fce00078e000f */
[----:B------:R-:W-:Y:S05]  /*0e30*/  CALL.REL.NOINC `($__internal_50_$__cuda_sm20_div_s64) ;  /* 0x00000058000c7944 */ /* 0x000fea0003c00000 */
        /* <DEDUP_REMOVED lines=10> */
.L_x_2161:
[----:B------:R-:W-:Y:S05]  /*0ee0*/  BSYNC.RECONVERGENT B0 ;  /* 0x0000000000007941 */ /* 0x000fea0003800200 */
.L_x_2159:
        /* <DEDUP_REMOVED lines=38> */
.L_x_2163:
[----:B------:R-:W-:Y:S01]  /*1150*/  IMAD.MOV.U32 R7, RZ, RZ, R12 ;  /* 0x000000ffff077224 */ /* 0x000fe200078e000c */
[----:B------:R-:W-:Y:S01]  /*1160*/  MOV R5, R14 ;  /* 0x0000000e00057202 */ /* 0x000fe20000000f00 */
[----:B------:R-:W-:Y:S01]  /*1170*/  IMAD.MOV.U32 R6, RZ, RZ, R13 ;  /* 0x000000ffff067224 */ /* 0x000fe200078e000d */
[----:B------:R-:W-:Y:S01]  /*1180*/  MOV R3, 0x11b0 ;  /* 0x000011b000037802 */ /* 0x000fe20000000f00 */
[----:B------:R-:W-:-:S07]  /*1190*/  IMAD.MOV.U32 R4, RZ, RZ, R15 ;  /* 0x000000ffff047224 */ /* 0x000fce00078e000f */
[----:B------:R-:W-:Y:S05]  /*11a0*/  CALL.REL.NOINC `($__internal_50_$__cuda_sm20_div_s64) ;  /* 0x0000005400307944 */ /* 0x000fea0003c00000 */
        /* <DEDUP_REMOVED lines=11> */
.L_x_2164:
[----:B------:R-:W-:Y:S05]  /*1260*/  BSYNC.RECONVERGENT B0 ;  /* 0x0000000000007941 */ /* 0x000fea0003800200 */
.L_x_2162:
        /* <DEDUP_REMOVED lines=37> */
.L_x_2166:
        /* <DEDUP_REMOVED lines=16> */
.L_x_2167:
[----:B------:R-:W-:Y:S05]  /*15c0*/  BSYNC.RECONVERGENT B0 ;  /* 0x0000000000007941 */ /* 0x000fea0003800200 */
.L_x_2165:
        /* <DEDUP_REMOVED lines=38> */
.L_x_2169:
        /* <DEDUP_REMOVED lines=16> */
.L_x_2170:
[----:B------:R-:W-:Y:S05]  /*1930*/  BSYNC.RECONVERGENT B0 ;  /* 0x0000000000007941 */ /* 0x000fea0003800200 */
.L_x_2168:
        /* <DEDUP_REMOVED lines=38> */
.L_x_2172:
        /* <DEDUP_REMOVED lines=16> */
.L_x_2173:
[----:B------:R-:W-:Y:S05]  /*1ca0*/  BSYNC.RECONVERGENT B0 ;  /* 0x0000000000007941 */ /* 0x000fea0003800200 */
.L_x_2171:
        /* <DEDUP_REMOVED lines=38> */
.L_x_2175:
        /* <DEDUP_REMOVED lines=16> */
.L_x_2176:
[----:B------:R-:W-:Y:S05]  /*2010*/  BSYNC.RECONVERGENT B0 ;  /* 0x0000000000007941 */ /* 0x000fea0003800200 */
.L_x_2174:
        /* <DEDUP_REMOVED lines=37> */
.L_x_2178:
[----:B------:R-:W-:Y:S01]  /*2270*/  MOV R7, R12 ;  /* 0x0000000c00077202 */ /* 0x000fe20000000f00 */
[----:B------:R-:W-:Y:S01]  /*2280*/  IMAD.MOV.U32 R6, RZ, RZ, R13 ;  /* 0x000000ffff067224 */ /* 0x000fe200078e000d */
[----:B------:R-:W-:Y:S01]  /*2290*/  MOV R4, R15 ;  /* 0x0000000f00047202 */ /* 0x000fe20000000f00 */
[----:B------:R-:W-:Y:S01]  /*22a0*/  IMAD.MOV.U32 R5, RZ, RZ, R14 ;  /* 0x000000ffff057224 */ /* 0x000fe200078e000e */
[----:B------:R-:W-:-:S07]  /*22b0*/  MOV R3, 0x22d0 ;  /* 0x000022d000037802 */ /* 0x000fce0000000f00 */
[----:B------:R-:W-:Y:S05]  /*22c0*/  CALL.REL.NOINC `($__internal_50_$__cuda_sm20_div_s64) ;  /* 0x0000004000e87944 */ /* 0x000fea0003c00000 */
        /* <DEDUP_REMOVED lines=11> */
.L_x_2179:
[----:B------:R-:W-:Y:S05]  /*2380*/  BSYNC.RECONVERGENT B0 ;  /* 0x0000000000007941 */ /* 0x000fea0003800200 */
.L_x_2177:
        /* <DEDUP_REMOVED lines=11> */
.L_x_2155:
        /* <DEDUP_REMOVED lines=41> */
.L_x_2185:
        /* <DEDUP_REMOVED lines=16> */
.L_x_2186:
[----:B------:R-:W-:Y:S05]  /*27d0*/  BSYNC.RECONVERGENT B1 ;  /* 0x0000000000017941 */ /* 0x000fea0003800200 */
.L_x_2184:
        /* <DEDUP_REMOVED lines=40> */
.L_x_2188:
        /* <DEDUP_REMOVED lines=16> */
.L_x_2189:
[----:B------:R-:W-:Y:S05]  /*2b60*/  BSYNC.RECONVERGENT B1 ;  /* 0x0000000000017941 */ /* 0x000fea0003800200 */
.L_x_2187:
        /* <DEDUP_REMOVED lines=38> */
.L_x_2191:
        /* <DEDUP_REMOVED lines=17> */
.L_x_2192:
[----:B------:R-:W-:Y:S05]  /*2ee0*/  BSYNC.RECONVERGENT B1 ;  /* 0x0000000000017941 */ /* 0x000fea0003800200 */
.L_x_2190:
        /* <DEDUP_REMOVED lines=37> */
.L_x_2194:
        /* <DEDUP_REMOVED lines=17> */
.L_x_2195:
[----:B------:R-:W-:Y:S05]  /*3250*/  BSYNC.RECONVERGENT B1 ;  /* 0x0000000000017941 */ /* 0x000fea0003800200 */
.L_x_2193:
[----:B------:R0:W1:Y:S02]  /*3260*/  LDC.64 R4, c[0x0][R20+0x450] ;  /* 0x0001140014047b82 */ /* 0x0000640000000a00 */
[----:B0-----:R-:W-:Y:S01]  /*3270*/  MOV R20, R18 ;  /* 0x0000001200147202 */ /* 0x001fe20000000f00 */
[----:B-1----:R-:W-:-:S04]  /*3280*/  IMAD R5, R5, R9, RZ ;  /* 0x0000000905057224 */ /* 0x002fc800078e02ff */
[----:B------:R-:W-:-:S04]  /*3290*/  IMAD.WIDE.U32 R8, R4, R9, R20 ;  /* 0x0000000904087225 */ /* 0x000fc800078e0014 */
[----:B------:R-:W-:Y:S02]  /*32a0*/  IMAD R5, R4, R3, R5 ;  /* 0x0000000304057224 */ /* 0x000fe400078e0205 */
[----:B------:R-:W-:Y:S02]  /*32b0*/  IMAD.MOV.U32 R19, RZ, RZ, R8 ;  /* 0x000000ffff137224 */ /* 0x000fe400078e0008 */
[----:B------:R-:W-:-:S07]  /*32c0*/  IMAD.IADD R18, R9, 0x1, R5 ;  /* 0x0000000109127824 */ /* 0x000fce00078e0205 */
.L_x_2183:
        /* <DEDUP_REMOVED lines=39> */
.L_x_2198:
        /* <DEDUP_REMOVED lines=16> */
.L_x_2199:
[----:B------:R-:W-:Y:S05]  /*3640*/  BSYNC.RECONVERGENT B1 ;  /* 0x0000000000017941 */ /* 0x000fea0003800200 */
.L_x_2197:
        /* <DEDUP_REMOVED lines=39> */
.L_x_2201:
[----:B------:R-:W-:Y:S01]  /*38c0*/  IMAD.MOV.U32 R7, RZ, RZ, R12 ;  /* 0x000000ffff077224 */ /* 0x000fe200078e000c */
[----:B------:R-:W-:Y:S01]  /*38d0*/  MOV R6, R13 ;  /* 0x0000000d00067202 */ /* 0x000fe20000000f00 */
[----:B------:R-:W-:Y:S01]  /*38e0*/  IMAD.MOV.U32 R5, RZ, RZ, R14 ;  /* 0x000000ffff057224 */ /* 0x000fe200078e000e */
[----:B------:R-:W-:Y:S01]  /*38f0*/  MOV R3, 0x3920 ;  /* 0x0000392000037802 */ /* 0x000fe20000000f00 */
[----:B------:R-:W-:-:S07]  /*3900*/  IMAD.MOV.U32 R4, RZ, RZ, R15 ;  /* 0x000000ffff047224 */ /* 0x000fce00078e000f */
[----:B------:R-:W-:Y:S05]  /*3910*/  CALL.REL.NOINC `($__internal_50_$__cuda_sm20_div_s64) ;  /* 0x0000002c00547944 */ /* 0x000fea0003c00000 */
        /* <DEDUP_REMOVED lines=11> */
.L_x_2202:
[----:B------:R-:W-:Y:S05]  /*39d0*/  BSYNC.RECONVERGENT B1 ;  /* 0x0000000000017941 */ /* 0x000fea0003800200 */
.L_x_2200:
[----:B------:R0:W1:Y:S02]  /*39e0*/  LDC.64 R4, c[0x0][R20+0x450] ;  /* 0x0001140014047b82 */ /* 0x0000640000000a00 */
[----:B0-----:R-:W-:Y:S02]  /*39f0*/  IMAD.MOV.U32 R20, RZ, RZ, R18 ;  /* 0x000000ffff147224 */ /* 0x001fe400078e0012 */
[-C--:B-1----:R-:W-:Y:S02]  /*3a00*/  IMAD R5, R5, R9.reuse, RZ ;  /* 0x0000000905057224 */ /* 0x082fe400078e02ff */
[----:B------:R-:W-:-:S04]  /*3a10*/  IMAD.WIDE.U32 R8, R4, R9, R20 ;  /* 0x0000000904087225 */ /* 0x000fc800078e0014 */
[----:B------:R-:W-:Y:S02]  /*3a20*/  IMAD R5, R4, R3, R5 ;  /* 0x0000000304057224 */ /* 0x000fe400078e0205 */
[----:B------:R-:W-:-:S03]  /*3a30*/  IMAD.MOV.U32 R19, RZ, RZ, R8 ;  /* 0x000000ffff137224 */ /* 0x000fc600078e0008 */
[----:B------:R-:W-:-:S07]  /*3a40*/  IADD3 R18, PT, PT, R9, R5, RZ ;  /* 0x0000000509127210 */ /* 0x000fce0007ffe0ff */
.L_x_2196:
        /* <DEDUP_REMOVED lines=36> */
.L_x_2204:
[----:B------:R-:W-:Y:S01]  /*3c90*/  IMAD.MOV.U32 R7, RZ, RZ, R15 ;  /* 0x000000ffff077224 */ /* 0x000fe200078e000f */
[----:B------:R-:W-:Y:S01]  /*3ca0*/  MOV R4, R13 ;  /* 0x0000000d00047202 */ /* 0x000fe20000000f00 */
[----:B------:R-:W-:Y:S01]  /*3cb0*/  IMAD.MOV.U32 R5, RZ, RZ, R12 ;  /* 0x000000ffff057224 */ /* 0x000fe200078e000c */
[----:B------:R-:W-:-:S07]  /*3cc0*/  MOV R3, 0x3ce0 ;  /* 0x00003ce000037802 */ /* 0x000fce0000000f00 */
[----:B------:R-:W-:Y:S05]  /*3cd0*/  CALL.REL.NOINC `($__internal_50_$__cuda_sm20_div_s64) ;  /* 0x0000002800647944 */ /* 0x000fea0003c00000 */
        /* <DEDUP_REMOVED lines=11> */
.L_x_2205:
[----:B------:R-:W-:Y:S05]  /*3d90*/  BSYNC.RECONVERGENT B1 ;  /* 0x0000000000017941 */ /* 0x000fea0003800200 */
.L_x_2203:
        /* <DEDUP_REMOVED lines=9> */
.L_x_2182:
[----:B------:R-:W-:Y:S05]  /*3e30*/  BSYNC.RECONVERGENT B0 ;  /* 0x0000000000007941 */ /* 0x000fea0003800200 */
.L_x_2181:
        /* <DEDUP_REMOVED lines=51> */
.L_x_2209:
[----:B------:R-:W-:Y:S01]  /*4170*/  IMAD.MOV.U32 R7, RZ, RZ, R4 ;  /* 0x000000ffff077224 */ /* 0x000fe200078e0004 */
[----:B------:R-:W-:Y:S01]  /*4180*/  MOV R5, R2 ;  /* 0x0000000200057202 */ /* 0x000fe20000000f00 */
[----:B------:R-:W-:Y:S01]  /*4190*/  IMAD.MOV.U32 R4, RZ, RZ, R28 ;  /* 0x000000ffff047224 */ /* 0x000fe200078e001c */
[----:B------:R-:W-:-:S07]  /*41a0*/  MOV R3, 0x41c0 ;  /* 0x000041c000037802 */ /* 0x000fce0000000f00 */
[----:B------:R-:W-:Y:S05]  /*41b0*/  CALL.REL.NOINC `($__internal_50_$__cuda_sm20_div_s64) ;  /* 0x00000024002c7944 */ /* 0x000fea0003c00000 */
.L_x_2210:
[----:B------:R-:W-:Y:S05]  /*41c0*/  BSYNC.RECONVERGENT B1 ;  /* 0x0000000000017941 */ /* 0x000fea0003800200 */
.L_x_2208:
        /* <DEDUP_REMOVED lines=9> */
[----:B------:R-:W-:-:S07]  /*4260*/  LEA R3, R5, UR5, 0x3 ;  /* 0x0000000505037c11 */ /* 0x000fce000f8e18ff */
.L_x_2211:
[----:B------:R-:W0:Y:S02]  /*4270*/  LDS.64 R4, [R3] ;  /* 0x0000000003047984 */ /* 0x000e240000000a00 */
[----:B0-----:R-:W-:-:S04]  /*4280*/  IADD3 R6, P0, PT, R4, 0x1, RZ ;  /* 0x0000000104067810 */ /* 0x001fc80007f1e0ff */
[----:B------:R-:W-:-:S08]  /*4290*/  IADD3.X R7, PT, PT, RZ, R5, RZ, P0, !PT ;  /* 0x00000005ff077210 */ /* 0x000fd000007fe4ff */
[----:B------:R-:W0:Y:S02]  /*42a0*/  ATOMS.CAST.SPIN.64 P0, [R3], R4, R6 ;  /* 0x000000040300758d */ /* 0x000e240001800406 */
[----:B0-----:R-:W-:Y:S05]  /*42b0*/  @!P0 BRA `(.L_x_2211) ;  /* 0xfffffffc00ec8947 */ /* 0x001fea000383ffff */
.L_x_2207:
[----:B------:R-:W-:Y:S05]  /*42c0*/  BSYNC.RECONVERGENT B0 ;  /* 0x0000000000007941 */ /* 0x000fea0003800200 */
.L_x_2206:
[----:B------:R-:W0:Y:S01]  /*42d0*/  LDCU.64 UR6, c[0x0][0x878] ;  /* 0x00010f00ff0677ac */ /* 0x000e220008000a00 */
[----:B------:R-:W-:-:S05]  /*42e0*/  IADD3 R27, P0, PT, R32, R27, RZ ;  /* 0x0000001b201b7210 */ /* 0x000fca0007f1e0ff */
[----:B------:R-:W-:Y:S01]  /*42f0*/  IMAD.X R29, RZ, RZ, R29, P0 ;  /* 0x000000ffff1d7224 */ /* 0x000fe200000e061d */
[----:B0-----:R-:W-:-:S04]  /*4300*/  ISETP.GE.U32.AND P0, PT, R27, UR6, PT ;  /* 0x000000061b007c0c */ /* 0x001fc8000bf06070 */
[----:B------:R-:W-:-:S13]  /*4310*/  ISETP.GE.AND.EX P0, PT, R29, UR7, PT, P0 ;  /* 0x000000071d007c0c */ /* 0x000fda000bf06300 */
[----:B------:R-:W-:Y:S05]  /*4320*/  @!P0 BRA `(.L_x_2212) ;  /* 0xffffffc400188947 */ /* 0x000fea000383ffff */
[----:B------:R-:W-:Y:S05]  /*4330*/  BRA `(.L_x_2153) ;  /* 0x0000001800947947 */ /* 0x000fea0003800000 */
.L_x_2154:
        /* <DEDUP_REMOVED lines=34> */
.L_x_2214:
[----:B------:R-:W-:Y:S01]  /*4560*/  IMAD.MOV.U32 R3, RZ, RZ, R6 ;  /* 0x000000ffff037224 */ /* 0x000fe200078e0006 */
[----:B------:R-:W-:Y:S02]  /*4570*/  MOV R10, R32 ;  /* 0x00000020000a7202 */ /* 0x000fe40000000f00 */
[----:B------:R-:W-:-:S07]  /*4580*/  MOV R8, 0x45a0 ;  /* 0x000045a000087802 */ /* 0x000fce0000000f00 */
[----:B------:R-:W-:Y:S05]  /*4590*/  CALL.REL.NOINC `($__internal_51_$__cuda_sm20_div_u64) ;  /* 0x0000002400847944 */ /* 0x000fea0003c00000 */
.L_x_2215:
[----:B------:R-:W-:Y:S05]  /*45a0*/  BSYNC.RECONVERGENT B0 ;  /* 0x0000000000007941 */ /* 0x000fea0003800200 */
.L_x_2213:
        /* <DEDUP_REMOVED lines=8> */
[----:B------:R-:W-:Y:S01]  /*4630*/  VIADD R13, R14, 0x1 ;  /* 0x000000010e0d7836 */ /* 0x000fe20000000000 */
[----:B------:R-:W-:Y:S01]  /*4640*/  MOV R18, 0x400 ;  /* 0x0000040000127802 */ /* 0x000fe20000000f00 */
[----:B------:R-:W-:Y:S02]  /*4650*/  HFMA2 R12, -RZ, RZ, 0, 0 ;  /* 0x00000000ff0c7431 */ /* 0x000fe400000001ff */
[----:B------:R-:W-:Y:S01]  /*4660*/  IMAD.MOV.U32 R0, RZ, RZ, RZ ;  /* 0x000000ffff007224 */ /* 0x000fe200078e00ff */
[----:B------:R-:W-:Y:S02]  /*4670*/  LOP3.LUT R13, R13, 0x3, RZ, 0xc0, !PT ;  /* 0x000000030d0d7812 */ /* 0x000fe400078ec0ff */
[----:B0-----:R-:W-:-:S07]  /*4680*/  LEA R18, R3, R18, 0x18 ;  /* 0x0000001203127211 */ /* 0x001fce00078ec0ff */
.L_x_2224:
[----:B------:R-:W-:Y:S05]  /*4690*/  YIELD ;  /* 0x0000000000007946 */ /* 0x000fea0003800000 */
[----:B------:R-:W0:Y:S01]  /*46a0*/  LDCU.64 UR6, c[0x0][0x790] ;  /* 0x0000f200ff0677ac */ /* 0x000e220008000a00 */
[----:B------:R-:W1:Y:S01]  /*46b0*/  LDC.64 R8, c[0x0][0x868] ;  /* 0x00021a00ff087b82 */ /* 0x000e620000000a00 */
        /* <DEDUP_REMOVED lines=8> */
[----:B------:R-:W0:Y:S01]  /*4740*/  LDG.E.S16 R7, desc[UR8][R6.64] ;  /* 0x0000000806077981 */ /* 0x000e22000c1e1700 */
[----:B------:R-:W-:Y:S01]  /*4750*/  IADD3 R12, P0, PT, R12, 0x1, RZ ;  /* 0x000000010c0c7810 */ /* 0x000fe20007f1e0ff */
[----:B------:R-:W-:Y:S03]  /*4760*/  BSSY.RECONVERGENT B1, `(.L_x_2218) ;  /* 0x000003b000017945 */ /* 0x000fe60003800200 */
[----:B------:R-:W-:Y:S02]  /*4770*/  IADD3.X R0, PT, PT, RZ, R0, RZ, P0, !PT ;  /* 0x00000000ff007210 */ /* 0x000fe400007fe4ff */
[----:B------:R-:W-:-:S04]  /*4780*/  ISETP.NE.U32.AND P0, PT, R12, R13, PT ;  /* 0x0000000d0c00720c */ /* 0x000fc80003f05070 */
[----:B------:R-:W-:Y:S02]  /*4790*/  ISETP.NE.AND.EX P0, PT, R0, RZ, PT, P0 ;  /* 0x000000ff0000720c */ /* 0x000fe40003f05300 */
        /* <DEDUP_REMOVED lines=36> */
.L_x_2221:
[----:B------:R-:W-:Y:S01]  /*49e0*/  IMAD.MOV.U32 R7, RZ, RZ, R4 ;  /* 0x000000ffff077224 */ /* 0x000fe200078e0004 */
[----:B------:R-:W-:Y:S01]  /*49f0*/  MOV R4, R28 ;  /* 0x0000001c00047202 */ /* 0x000fe20000000f00 */
[----:B------:R-:W-:Y:S01]  /*4a00*/  IMAD.MOV.U32 R5, RZ, RZ, R2 ;  /* 0x000000ffff057224 */ /* 0x000fe200078e0002 */
[----:B------:R-:W-:-:S07]  /*4a10*/  MOV R3, 0x4a30 ;  /* 0x00004a3000037802 */ /* 0x000fce0000000f00 */
[----:B------:R-:W-:Y:S05]  /*4a20*/  CALL.REL.NOINC `($__internal_50_$__cuda_sm20_div_s64) ;  /* 0x0000001c00107944 */ /* 0x000fea0003c00000 */
[----:B------:R-:W-:-:S07]  /*4a30*/  IMAD.MOV.U32 R3, RZ, RZ, R5 ;  /* 0x000000ffff037224 */ /* 0x000fce00078e0005 */
.L_x_2222:
[----:B------:R-:W-:Y:S05]  /*4a40*/  BSYNC.RECONVERGENT B2 ;  /* 0x0000000000027941 */ /* 0x000fea0003800200 */
.L_x_2220:
[----:B------:R-:W0:Y:S01]  /*4a50*/  LDCU.64 UR6, c[0x0][0x860] ;  /* 0x00010c00ff0677ac */ /* 0x000e220008000a00 */
[----:B------:R-:W-:Y:S02]  /*4a60*/  SHF.R.S32.HI R4, RZ, 0x1f, R3 ;  /* 0x0000001fff047819 */ /* 0x000fe40000011403 */
[----:B0-----:R-:W-:-:S04]  /*4a70*/  ISETP.NE.U32.AND P1, PT, R3, UR6, PT ;  /* 0x0000000603007c0c */ /* 0x001fc8000bf25070 */
[----:B------:R-:W-:-:S04]  /*4a80*/  ISETP.NE.AND.EX P1, PT, R4, UR7, PT, P1 ;  /* 0x0000000704007c0c */ /* 0x000fc8000bf25310 */
[----:B------:R-:W-:-:S05]  /*4a90*/  SEL R4, RZ, 0xffffffff, P1 ;  /* 0xffffffffff047807 */ /* 0x000fca0000800000 */
[----:B------:R-:W-:-:S05]  /*4aa0*/  IMAD.IADD R3, R3, 0x1, R4 ;  /* 0x0000000103037824 */ /* 0x000fca00078e0204 */
[----:B------:R-:W-:-:S07]  /*4ab0*/  LEA R3, R3, R18, 0x3 ;  /* 0x0000001203037211 */ /* 0x000fce00078e18ff */
.L_x_2223:
[----:B------:R-:W0:Y:S02]  /*4ac0*/  LDS.64 R4, [R3] ;  /* 0x0000000003047984 */ /* 0x000e240000000a00 */
[----:B0-----:R-:W-:-:S05]  /*4ad0*/  IADD3 R6, P1, PT, R4, 0x1, RZ ;  /* 0x0000000104067810 */ /* 0x001fca0007f3e0ff */
[----:B------:R-:W-:-:S07]  /*4ae0*/  IMAD.X R7, RZ, RZ, R5, P1 ;  /* 0x000000ffff077224 */ /* 0x000fce00008e0605 */
[----:B------:R-:W0:Y:S02]  /*4af0*/  ATOMS.CAST.SPIN.64 P1, [R3], R4, R6 ;  /* 0x000000040300758d */ /* 0x000e240001820406 */
[----:B0-----:R-:W-:Y:S05]  /*4b00*/  @!P1 BRA `(.L_x_2223) ;  /* 0xfffffffc00ec9947 */ /* 0x001fea000383ffff */
.L_x_2219:
[----:B------:R-:W-:Y:S05]  /*4b10*/  BSYNC.RECONVERGENT B1 ;  /* 0x0000000000017941 */ /* 0x000fea0003800200 */
.L_x_2218:
[----:B------:R-:W-:-:S05]  /*4b20*/  IADD3 R27, P1, PT, R32, R27, RZ ;  /* 0x0000001b201b7210 */ /* 0x000fca0007f3e0ff */
[----:B------:R-:W-:Y:S01]  /*4b30*/  IMAD.X R29, RZ, RZ, R29, P1 ;  /* 0x000000ffff1d7224 */ /* 0x000fe200008e061d */
[----:B------:R-:W-:Y:S07]  /*4b40*/  @P0 BRA `(.L_x_2224) ;  /* 0xfffffff800d00947 */ /* 0x000fee000383ffff */
.L_x_2217:
[----:B------:R-:W-:Y:S05]  /*4b50*/  BSYNC B0 ;  /* 0x0000000000007941 */ /* 0x000fea0003800000 */
.L_x_2216:
[----:B------:R-:W-:-:S04]  /*4b60*/  ISETP.GE.U32.AND P0, PT, R14, 0x3, PT ;  /* 0x000000030e00780c */ /* 0x000fc80003f06070 */
[----:B------:R-:W-:-:S13]  /*4b70*/  ISETP.GE.U32.AND.EX P0, PT, R15, RZ, PT, P0 ;  /* 0x000000ff0f00720c */ /* 0x000fda0003f06100 */
[----:B------:R-:W-:Y:S05]  /*4b80*/  @!P0 BRA `(.L_x_2153) ;  /* 0x0000001000808947 */ /* 0x000fea0003800000 */
[----:B------:R-:W0:Y:S01]  /*4b90*/  S2R R3, SR_CgaCtaId ;  /* 0x0000000000037919 */ /* 0x000e220000008800 */
[----:B------:R-:W-:-:S04]  /*4ba0*/  MOV R0, 0x400 ;  /* 0x0000040000007802 */ /* 0x000fc80000000f00 */
[----:B0-----:R-:W-:-:S07]  /*4bb0*/  LEA R0, R3, R0, 0x18 ;  /* 0x0000000003007211 */ /* 0x001fce00078ec0ff */
.L_x_2249:
        /* <DEDUP_REMOVED lines=49> */
.L_x_2228:
[----:B------:R-:W-:Y:S01]  /*4ed0*/  IMAD.MOV.U32 R7, RZ, RZ, R4 ;  /* 0x000000ffff077224 */ /* 0x000fe200078e0004 */
[----:B------:R-:W-:Y:S01]  /*4ee0*/  MOV R4, R28 ;  /* 0x0000001c00047202 */ /* 0x000fe20000000f00 */
[----:B------:R-:W-:Y:S01]  /*4ef0*/  IMAD.MOV.U32 R5, RZ, RZ, R2 ;  /* 0x000000ffff057224 */ /* 0x000fe200078e0002 */
[----:B------:R-:W-:-:S07]  /*4f00*/  MOV R3, 0x4f20 ;  /* 0x00004f2000037802 */ /* 0x000fce0000000f00 */
[----:B------:R-:W-:Y:S05]  /*4f10*/  CALL.REL.NOINC `($__internal_50_$__cuda_sm20_div_s64) ;  /* 0x0000001400d47944 */ /* 0x000fea0003c00000 */
[----:B------:R-:W-:-:S07]  /*4f20*/  IMAD.MOV.U32 R3, RZ, RZ, R5 ;  /* 0x000000ffff037224 */ /* 0x000fce00078e0005 */
.L_x_2229:
[----:B------:R-:W-:Y:S05]  /*4f30*/  BSYNC.RECONVERGENT B1 ;  /* 0x0000000000017941 */ /* 0x000fea0003800200 */
.L_x_2227:
[----:B------:R-:W0:Y:S01]  /*4f40*/  LDCU.64 UR6, c[0x0][0x860] ;  /* 0x00010c00ff0677ac */ /* 0x000e220008000a00 */
[----:B------:R-:W-:Y:S02]  /*4f50*/  SHF.R.S32.HI R4, RZ, 0x1f, R3 ;  /* 0x0000001fff047819 */ /* 0x000fe40000011403 */
[----:B0-----:R-:W-:-:S04]  /*4f60*/  ISETP.NE.U32.AND P0, PT, R3, UR6, PT ;  /* 0x0000000603007c0c */ /* 0x001fc8000bf05070 */
[----:B------:R-:W-:-:S04]  /*4f70*/  ISETP.NE.AND.EX P0, PT, R4, UR7, PT, P0 ;  /* 0x0000000704007c0c */ /* 0x000fc8000bf05300 */
[----:B------:R-:W-:-:S05]  /*4f80*/  SEL R4, RZ, 0xffffffff, P0 ;  /* 0xffffffffff047807 */ /* 0x000fca0000000000 */
[----:B------:R-:W-:-:S05]  /*4f90*/  IMAD.IADD R3, R3, 0x1, R4 ;  /* 0x0000000103037824 */ /* 0x000fca00078e0204 */
[----:B------:R-:W-:-:S07]  /*4fa0*/  LEA R3, R3, R0, 0x3 ;  /* 0x0000000003037211 */ /* 0x000fce00078e18ff */
.L_x_2230:
[----:B------:R-:W0:Y:S02]  /*4fb0*/  LDS.64 R4, [R3] ;  /* 0x0000000003047984 */ /* 0x000e240000000a00 */
[----:B0-----:R-:W-:-:S05]  /*4fc0*/  IADD3 R6, P0, PT, R4, 0x1, RZ ;  /* 0x0000000104067810 */ /* 0x001fca0007f1e0ff */
[----:B------:R-:W-:-:S07]  /*4fd0*/  IMAD.X R7, RZ, RZ, R5, P0 ;  /* 0x000000ffff077224 */ /* 0x000fce00000e0605 */
[----:B------:R-:W0:Y:S02]  /*4fe0*/  ATOMS.CAST.SPIN.64 P0, [R3], R4, R6 ;  /* 0x000000040300758d */ /* 0x000e240001800406 */
[----:B0-----:R-:W-:Y:S05]  /*4ff0*/  @!P0 BRA `(.L_x_2230) ;  /* 0xfffffffc00ec8947 */ /* 0x001fea000383ffff */
.L_x_2226:
[----:B------:R-:W-:Y:S05]  /*5000*/  BSYNC.RECONVERGENT B0 ;  /* 0x0000000000007941 */ /* 0x000fea0003800200 */
.L_x_2225:
[----:B------:R-:W0:Y:S01]  /*5010*/  LDCU.64 UR6, c[0x0][0x790] ;  /* 0x0000f200ff0677ac */ /* 0x000e220008000a00 */
[----:B------:R-:W-:Y:S01]  /*5020*/  IADD3 R27, P0, PT, R32, R27, RZ ;  /* 0x0000001b201b7210 */ /* 0x000fe20007f1e0ff */
[----:B------:R-:W1:Y:S01]  /*5030*/  LDC.64 R8, c[0x0][0x868] ;  /* 0x00021a00ff087b82 */ /* 0x000e620000000a00 */
[----:B------:R-:W2:Y:S03]  /*5040*/  LDCU.64 UR12, c[0x0][0x6c0] ;  /* 0x0000d800ff0c77ac */ /* 0x000ea60008000a00 */
[----:B------:R-:W-:-:S04]  /*5050*/  IMAD.X R29, RZ, RZ, R29, P0 ;  /* 0x000000ffff1d7224 */ /* 0x000fc800000e061d */
        /* <DEDUP_REMOVED lines=45> */
.L_x_2234:
[----:B------:R-:W-:Y:S01]  /*5330*/  IMAD.MOV.U32 R7, RZ, RZ, R4 ;  /* 0x000000ffff077224 */ /* 0x000fe200078e0004 */
[----:B------:R-:W-:Y:S01]  /*5340*/  MOV R4, R28 ;  /* 0x0000001c00047202 */ /* 0x000fe20000000f00 */
[----:B------:R-:W-:Y:S01]  /*5350*/  IMAD.MOV.U32 R5, RZ, RZ, R2 ;  /* 0x000000ffff057224 */ /* 0x000fe200078e0002 */
[----:B------:R-:W-:-:S07]  /*5360*/  MOV R3, 0x5380 ;  /* 0x0000538000037802 */ /* 0x000fce0000000f00 */
[----:B------:R-:W-:Y:S05]  /*5370*/  CALL.REL.NOINC `($__internal_50_$__cuda_sm20_div_s64) ;  /* 0x0000001000bc7944 */ /* 0x000fea0003c00000 */
[----:B------:R-:W-:-:S07]  /*5380*/  IMAD.MOV.U32 R3, RZ, RZ, R5 ;  /* 0x000000ffff037224 */ /* 0x000fce00078e0005 */
.L_x_2235:
[----:B------:R-:W-:Y:S05]  /*5390*/  BSYNC.RECONVERGENT B1 ;  /* 0x0000000000017941 */ /* 0x000fea0003800200 */
.L_x_2233:
[----:B------:R-:W0:Y:S01]  /*53a0*/  LDCU.64 UR6, c[0x0][0x860] ;  /* 0x00010c00ff0677ac */ /* 0x000e220008000a00 */
[----:B------:R-:W-:Y:S02]  /*53b0*/  SHF.R.S32.HI R4, RZ, 0x1f, R3 ;  /* 0x0000001fff047819 */ /* 0x000fe40000011403 */
[----:B0-----:R-:W-:-:S04]  /*53c0*/  ISETP.NE.U32.AND P0, PT, R3, UR6, PT ;  /* 0x0000000603007c0c */ /* 0x001fc8000bf05070 */
[----:B------:R-:W-:-:S04]  /*53d0*/  ISETP.NE.AND.EX P0, PT, R4, UR7, PT, P0 ;  /* 0x0000000704007c0c */ /* 0x000fc8000bf05300 */
[----:B------:R-:W-:-:S05]  /*53e0*/  SEL R4, RZ, 0xffffffff, P0 ;  /* 0xffffffffff047807 */ /* 0x000fca0000000000 */
[----:B------:R-:W-:-:S05]  /*53f0*/  IMAD.IADD R3, R3, 0x1, R4 ;  /* 0x0000000103037824 */ /* 0x000fca00078e0204 */
[----:B------:R-:W-:-:S07]  /*5400*/  LEA R3, R3, R0, 0x3 ;  /* 0x0000000003037211 */ /* 0x000fce00078e18ff */
.L_x_2236:
[----:B------:R-:W0:Y:S02]  /*5410*/  LDS.64 R4, [R3] ;  /* 0x0000000003047984 */ /* 0x000e240000000a00 */
[----:B0-----:R-:W-:-:S05]  /*5420*/  IADD3 R6, P0, PT, R4, 0x1, RZ ;  /* 0x0000000104067810 */ /* 0x001fca0007f1e0ff */
[----:B------:R-:W-:-:S07]  /*5430*/  IMAD.X R7, RZ, RZ, R5, P0 ;  /* 0x000000ffff077224 */ /* 0x000fce00000e0605 */
[----:B------:R-:W0:Y:S02]  /*5440*/  ATOMS.CAST.SPIN.64 P0, [R3], R4, R6 ;  /* 0x000000040300758d */ /* 0x000e240001800406 */
[----:B0-----:R-:W-:Y:S05]  /*5450*/  @!P0 BRA `(.L_x_2236) ;  /* 0xfffffffc00ec8947 */ /* 0x001fea000383ffff */
.L_x_2232:
[----:B------:R-:W-:Y:S05]  /*5460*/  BSYNC.RECONVERGENT B0 ;  /* 0x0000000000007941 */ /* 0x000fea0003800200 */
.L_x_2231:
        /* <DEDUP_REMOVED lines=50> */
.L_x_2240:
[----:B------:R-:W-:Y:S01]  /*5790*/  MOV R7, R4 ;  /* 0x0000000400077202 */ /* 0x000fe20000000f00 */
[----:B------:R-:W-:Y:S01]  /*57a0*/  IMAD.MOV.U32 R5, RZ, RZ, R2 ;  /* 0x000000ffff057224 */ /* 0x000fe200078e0002 */
[----:B------:R-:W-:Y:S02]  /*57b0*/  MOV R4, R28 ;  /* 0x0000001c00047202 */ /* 0x000fe40000000f00 */
[----:B------:R-:W-:-:S07]  /*57c0*/  MOV R3, 0x57e0 ;  /* 0x000057e000037802 */ /* 0x000fce0000000f00 */
[----:B------:R-:W-:Y:S05]  /*57d0*/  CALL.REL.NOINC `($__internal_50_$__cuda_sm20_div_s64) ;  /* 0x0000000c00a47944 */ /* 0x000fea0003c00000 */
[----:B------:R-:W-:-:S07]  /*57e0*/  IMAD.MOV.U32 R3, RZ, RZ, R5 ;  /* 0x000000ffff037224 */ /* 0x000fce00078e0005 */
.L_x_2241:
[----:B------:R-:W-:Y:S05]  /*57f0*/  BSYNC.RECONVERGENT B1 ;  /* 0x0000000000017941 */ /* 0x000fea0003800200 */
.L_x_2239:
[----:B------:R-:W0:Y:S01]  /*5800*/  LDCU.64 UR6, c[0x0][0x860] ;  /* 0x00010c00ff0677ac */ /* 0x000e220008000a00 */
[----:B------:R-:W-:Y:S02]  /*5810*/  SHF.R.S32.HI R4, RZ, 0x1f, R3 ;  /* 0x0000001fff047819 */ /* 0x000fe40000011403 */
[----:B0-----:R-:W-:-:S04]  /*5820*/  ISETP.NE.U32.AND P0, PT, R3, UR6, PT ;  /* 0x0000000603007c0c */ /* 0x001fc8000bf05070 */
[----:B------:R-:W-:-:S04]  /*5830*/  ISETP.NE.AND.EX P0, PT, R4, UR7, PT, P0 ;  /* 0x0000000704007c0c */ /* 0x000fc8000bf05300 */
[----:B------:R-:W-:-:S04]  /*5840*/  SEL R4, RZ, 0xffffffff, P0 ;  /* 0xffffffffff047807 */ /* 0x000fc80000000000 */
[----:B------:R-:W-:-:S05]  /*5850*/  IADD3 R3, PT, PT, R3, R4, RZ ;  /* 0x0000000403037210 */ /* 0x000fca0007ffe0ff */
[----:B------:R-:W-:-:S07]  /*5860*/  IMAD R3, R3, 0x8, R0 ;  /* 0x0000000803037824 */ /* 0x000fce00078e0200 */
.L_x_2242:
[----:B------:R-:W0:Y:S02]  /*5870*/  LDS.64 R4, [R3] ;  /* 0x0000000003047984 */ /* 0x000e240000000a00 */
[----:B0-----:R-:W-:-:S04]  /*5880*/  IADD3 R6, P0, PT, R4, 0x1, RZ ;  /* 0x0000000104067810 */ /* 0x001fc80007f1e0ff */
[----:B------:R-:W-:-:S08]  /*5890*/  IADD3.X R7, PT, PT, RZ, R5, RZ, P0, !PT ;  /* 0x00000005ff077210 */ /* 0x000fd000007fe4ff */
[----:B------:R-:W0:Y:S02]  /*58a0*/  ATOMS.CAST.SPIN.64 P0, [R3], R4, R6 ;  /* 0x000000040300758d */ /* 0x000e240001800406 */
[----:B0-----:R-:W-:Y:S05]  /*58b0*/  @!P0 BRA `(.L_x_2242) ;  /* 0xfffffffc00ec8947 */ /* 0x001fea000383ffff */
.L_x_2238:
[----:B------:R-:W-:Y:S05]  /*58c0*/  BSYNC.RECONVERGENT B0 ;  /* 0x0000000000007941 */ /* 0x000fea0003800200 */
.L_x_2237:
        /* <DEDUP_REMOVED lines=50> */
.L_x_2246:
[----:B------:R-:W-:Y:S01]  /*5bf0*/  MOV R7, R4 ;  /* 0x0000000400077202 */ /* 0x000fe20000000f00 */
[----:B------:R-:W-:Y:S01]  /*5c00*/  IMAD.MOV.U32 R5, RZ, RZ, R2 ;  /* 0x000000ffff057224 */ /* 0x000fe200078e0002 */
[----:B------:R-:W-:Y:S02]  /*5c10*/  MOV R4, R28 ;  /* 0x0000001c00047202 */ /* 0x000fe40000000f00 */
[----:B------:R-:W-:-:S07]  /*5c20*/  MOV R3, 0x5c40 ;  /* 0x00005c4000037802 */ /* 0x000fce0000000f00 */
[----:B------:R-:W-:Y:S05]  /*5c30*/  CALL.REL.NOINC `($__internal_50_$__cuda_sm20_div_s64) ;  /* 0x00000008008c7944 */ /* 0x000fea0003c00000 */
[----:B------:R-:W-:-:S07]  /*5c40*/  IMAD.MOV.U32 R3, RZ, RZ, R5 ;  /* 0x000000ffff037224 */ /* 0x000fce00078e0005 */
.L_x_2247:
[----:B------:R-:W-:Y:S05]  /*5c50*/  BSYNC.RECONVERGENT B1 ;  /* 0x0000000000017941 */ /* 0x000fea0003800200 */
.L_x_2245:
[----:B------:R-:W0:Y:S01]  /*5c60*/  LDCU.64 UR6, c[0x0][0x860] ;  /* 0x00010c00ff0677ac */ /* 0x000e220008000a00 */
[----:B------:R-:W-:Y:S02]  /*5c70*/  SHF.R.S32.HI R4, RZ, 0x1f, R3 ;  /* 0x0000001fff047819 */ /* 0x000fe40000011403 */
[----:B0-----:R-:W-:-:S04]  /*5c80*/  ISETP.NE.U32.AND P0, PT, R3, UR6, PT ;  /* 0x0000000603007c0c */ /* 0x001fc8000bf05070 */
[----:B------:R-:W-:-:S04]  /*5c90*/  ISETP.NE.AND.EX P0, PT, R4, UR7, PT, P0 ;  /* 0x0000000704007c0c */ /* 0x000fc8000bf05300 */
[----:B------:R-:W-:-:S04]  /*5ca0*/  SEL R4, RZ, 0xffffffff, P0 ;  /* 0xffffffffff047807 */ /* 0x000fc80000000000 */
[----:B------:R-:W-:-:S05]  /*5cb0*/  IADD3 R3, PT, PT, R3, R4, RZ ;  /* 0x0000000403037210 */ /* 0x000fca0007ffe0ff */
[----:B------:R-:W-:-:S07]  /*5cc0*/  IMAD R3, R3, 0x8, R0 ;  /* 0x0000000803037824 */ /* 0x000fce00078e0200 */
.L_x_2248:
[----:B------:R-:W0:Y:S02]  /*5cd0*/  LDS.64 R4, [R3] ;  /* 0x0000000003047984 */ /* 0x000e240000000a00 */
[----:B0-----:R-:W-:-:S04]  /*5ce0*/  IADD3 R6, P0, PT, R4, 0x1, RZ ;  /* 0x0000000104067810 */ /* 0x001fc80007f1e0ff */
[----:B------:R-:W-:-:S08]  /*5cf0*/  IADD3.X R7, PT, PT, RZ, R5, RZ, P0, !PT ;  /* 0x00000005ff077210 */ /* 0x000fd000007fe4ff */
[----:B------:R-:W0:Y:S02]  /*5d00*/  ATOMS.CAST.SPIN.64 P0, [R3], R4, R6 ;  /* 0x000000040300758d */ /* 0x000e240001800406 */
[----:B0-----:R-:W-:Y:S05]  /*5d10*/  @!P0 BRA `(.L_x_2248) ;  /* 0xfffffffc00ec8947 */ /* 0x001fea000383ffff */
.L_x_2244:
[----:B------:R-:W-:Y:S05]  /*5d20*/  BSYNC.RECONVERGENT B0 ;  /* 0x0000000000007941 */ /* 0x000fea0003800200 */
.L_x_2243:
[----:B------:R-:W0:Y:S01]  /*5d30*/  LDCU.64 UR6, c[0x0][0x878] ;  /* 0x00010f00ff0677ac */ /* 0x000e220008000a00 */
[----:B------:R-:W-:-:S05]  /*5d40*/  IADD3 R27, P0, PT, R32, R27, RZ ;  /* 0x0000001b201b7210 */ /* 0x000fca0007f1e0ff */
[----:B------:R-:W-:Y:S01]  /*5d50*/  IMAD.X R29, RZ, RZ, R29, P0 ;  /* 0x000000ffff1d7224 */ /* 0x000fe200000e061d */
[----:B0-----:R-:W-:-:S04]  /*5d60*/  ISETP.GE.U32.AND P0, PT, R27, UR6, PT ;  /* 0x000000061b007c0c */ /* 0x001fc8000bf06070 */
[----:B------:R-:W-:-:S13]  /*5d70*/  ISETP.GE.AND.EX P0, PT, R29, UR7, PT, P0 ;  /* 0x000000071d007c0c */ /* 0x000fda000bf06300 */
[----:B------:R-:W-:Y:S05]  /*5d80*/  @!P0 BRA `(.L_x_2249) ;  /* 0xffffffec008c8947 */ /* 0x000fea000383ffff */
.L_x_2153:
        /* <DEDUP_REMOVED lines=40> */
.L_x_2251:
[----:B------:R-:W-:Y:S01]  /*6010*/  IMAD.MOV.U32 R3, RZ, RZ, R6 ;  /* 0x000000ffff037224 */ /* 0x000fe200078e0006 */
[----:B------:R-:W-:Y:S02]  /*6020*/  MOV R10, R30 ;  /* 0x0000001e000a7202 */ /* 0x000fe40000000f00 */
[----:B------:R-:W-:-:S07]  /*6030*/  MOV R8, 0x6050 ;  /* 0x0000605000087802 */ /* 0x000fce0000000f00 */
[----:B------:R-:W-:Y:S05]  /*6040*/  CALL.REL.NOINC `($__internal_51_$__cuda_sm20_div_u64) ;  /* 0x0000000800d87944 */ /* 0x000fea0003c00000 */
.L_x_2252:
[----:B------:R-:W-:Y:S05]  /*6050*/  BSYNC.RECONVERGENT B0 ;  /* 0x0000000000007941 */ /* 0x000fea0003800200 */
.L_x_2250:
        /* <DEDUP_REMOVED lines=15> */
[----:B------:R-:W-:-:S04]  /*6150*/  IADD3 R0, P2, PT, RZ, -R0, RZ ;  /* 0x80000000ff007210 */ /* 0x000fc80007f5e0ff */
[----:B------:R-:W-:Y:S01]  /*6160*/  IADD3.X R8, PT, PT, RZ, -0x1, RZ, P2, !PT ;  /* 0xffffffffff087810 */ /* 0x000fe200017fe4ff */
[----:B0-----:R-:W-:Y:S02]  /*6170*/  IMAD R6, R33, UR6, RZ ;  /* 0x0000000621067c24 */ /* 0x001fe4000f8e02ff */
[----:B------:R-:W-:-:S04]  /*6180*/  IMAD.WIDE.U32 R2, R30, UR6, RZ ;  /* 0x000000061e027c25 */ /* 0x000fc8000f8e00ff */
[----:B------:R-:W-:Y:S01]  /*6190*/  IMAD.WIDE.U32 R4, R31, UR6, RZ ;  /* 0x000000061f047c25 */ /* 0x000fe2000f8e00ff */
[----:B-1----:R-:W-:-:S03]  /*61a0*/  ULEA UR4, UR5, UR4, 0x18 ;  /* 0x0000000405047291 */ /* 0x002fc6000f8ec0ff */
[C---:B------:R-:W-:Y:S01]  /*61b0*/  IMAD R7, R31.reuse, UR7, R6 ;  /* 0x000000071f077c24 */ /* 0x040fe2000f8e0206 */
[----:B--2---:R-:W-:Y:S01]  /*61c0*/  LEA R11, P1, R4, UR10, 0x3 ;  /* 0x0000000a040b7c11 */ /* 0x004fe2000f8218ff */
[----:B------:R-:W-:Y:S01]  /*61d0*/  IMAD R13, R30, UR7, R3 ;  /* 0x000000071e0d7c24 */ /* 0x000fe2000f8e0203 */
[----:B------:R-:W-:Y:S01]  /*61e0*/  LEA R9, R31, UR4, 0x3 ;  /* 0x000000041f097c11 */ /* 0x000fe2000f8e18ff */
[----:B------:R-:W-:-:S03]  /*61f0*/  IMAD.IADD R5, R5, 0x1, R7 ;  /* 0x0000000105057824 */ /* 0x000fc600078e0207 */
[----:B------:R-:W-:Y:S02]  /*6200*/  SHF.L.U64.HI R13, R2, 0x3, R13 ;  /* 0x00000003020d7819 */ /* 0x000fe4000001020d */
[----:B------:R-:W-:-:S07]  /*6210*/  LEA.HI.X R10, R4, UR11, R5, 0x3, P1 ;  /* 0x0000000b040a7c11 */ /* 0x000fce00088f1c05 */
.L_x_2255:
[----:B0-----:R0:W1:Y:S01]  /*6220*/  LDS.64 R4, [R9] ;  /* 0x0000000009047984 */ /* 0x0010620000000a00 */
        /* <DEDUP_REMOVED lines=11> */
[----:B-1----:R0:W-:Y:S04]  /*62e0*/  REDG.E.ADD.64.STRONG.GPU desc[UR8][R6.64], R4 ;  /* 0x000000040600798e */ /* 0x0021e8000c12e508 */
[----:B------:R-:W-:Y:S05]  /*62f0*/  @P1 BRA `(.L_x_2255) ;  /* 0xfffffffc00c81947 */ /* 0x000fea000383ffff */
.L_x_2254:
[----:B------:R-:W-:Y:S05]  /*6300*/  BSYNC.RECONVERGENT B0 ;  /* 0x0000000000007941 */ /* 0x000fea0003800200 */
.L_x_2253:
[----:B------:R-:W-:Y:S05]  /*6310*/  @!P0 EXIT ;  /* 0x000000000000894d */ /* 0x000fea0003800000 */
[----:B------:R-:W1:Y:S01]  /*6320*/  S2UR UR5, SR_CgaCtaId ;  /* 0x00000000000579c3 */ /* 0x000e620000008800 */
[----:B------:R-:W-:Y:S01]  /*6330*/  UMOV UR4, 0x400 ;  /* 0x0000040000047882 */ /* 0x000fe20000000000 */
[----:B------:R-:W2:Y:S01]  /*6340*/  LDCU.64 UR6, c[0x0][0x450] ;  /* 0x00008a00ff0677ac */ /* 0x000ea20008000a00 */
[----:B------:R-:W3:Y:S02]  /*6350*/  LDCU.128 UR12, c[0x0][0x380] ;  /* 0x00007000ff0c77ac */ /* 0x000ee40008000c00 */
[----:B-123--:R-:W-:-:S12]  /*6360*/  ULEA UR4, UR5, UR4, 0x18 ;  /* 0x0000000405047291 */ /* 0x00efd8000f8ec0ff */
.L_x_2256:
[----:B----4-:R-:W-:Y:S01]  /*6370*/  LEA R3, R31, UR4, 0x3 ;  /* 0x000000041f037c11 */ /* 0x010fe2000f8e18ff */
[----:B------:R-:W-:Y:S01]  /*6380*/  IMAD R0, R33, UR6, RZ ;  /* 0x0000000621007c24 */ /* 0x000fe2000f8e02ff */
[----:B------:R-:W-:Y:S01]  /*6390*/  IADD3 R14, P0, PT, R30, R31, RZ ;  /* 0x0000001f1e0e7210 */ /* 0x000fe20007f1e0ff */
[----:B------:R-:W-:-:S03]  /*63a0*/  IMAD.WIDE.U32 R12, R31, UR6, RZ ;  /* 0x000000061f0c7c25 */ /* 0x000fc6000f8e00ff */
[----:B------:R-:W-:Y:S01]  /*63b0*/  IADD3.X R33, PT, PT, RZ, R33, RZ, P0, !PT ;  /* 0x00000021ff217210 */ /* 0x000fe200007fe4ff */
[C---:B0-----:R-:W-:Y:S01]  /*63c0*/  IMAD R5, R30.reuse, 0x8, R3 ;  /* 0x000000081e057824 */ /* 0x041fe200078e0203 */
[----:B------:R-:W-:Y:S01]  /*63d0*/  IADD3 R17, P1, PT, R30, R14, RZ ;  /* 0x0000000e1e117210 */ /* 0x000fe20007f3e0ff */
[----:B------:R-:W0:Y:S01]  /*63e0*/  LDS.64 R2, [R3] ;  /* 0x0000000003027984 */ /* 0x000e220000000a00 */
[----:B------:R-:W-:Y:S01]  /*63f0*/  IMAD R11, R31, UR7, R0 ;  /* 0x000000071f0b7c24 */ /* 0x000fe2000f8e0200 */
[----:B------:R-:W-:Y:S02]  /*6400*/  LEA R10, P0, R12, UR12, 0x3 ;  /* 0x0000000c0c0a7c11 */ /* 0x000fe4000f8018ff */
[C---:B------:R-:W-:Y:S01]  /*6410*/  LEA R7, R30.reuse, R5, 0x3 ;  /* 0x000000051e077211 */ /* 0x040fe200078e18ff */
[----:B------:R-:W-:Y:S01]  /*6420*/  IMAD.IADD R11, R13, 0x1, R11 ;  /* 0x000000010d0b7824 */ /* 0x000fe200078e020b */
[----:B------:R-:W1:Y:S01]  /*6430*/  LDS.64 R4, [R5] ;  /* 0x0000000005047984 */ /* 0x000e620000000a00 */
[----:B------:R-:W-:Y:S01]  /*6440*/  IADD3.X R0, PT, PT, RZ, R33, RZ, P1, !PT ;  /* 0x00000021ff007210 */ /* 0x000fe20000ffe4ff */
[----:B------:R-:W-:Y:S01]  /*6450*/  IMAD R13, R33, UR6, RZ ;  /* 0x00000006210d7c24 */ /* 0x000fe2000f8e02ff */
[C---:B------:R-:W-:Y:S01]  /*6460*/  IADD3 R31, P1, PT, R30.reuse, R17, RZ ;  /* 0x000000111e1f7210 */ /* 0x040fe20007f3e0ff */
[----:B------:R-:W-:Y:S01]  /*6470*/  IMAD R8, R30, 0x8, R7 ;  /* 0x000000081e087824 */ /* 0x000fe200078e0207 */
[----:B------:R-:W-:Y:S01]  /*6480*/  LEA.HI.X R11, R12, UR13, R11, 0x3, P0 ;  /* 0x0000000d0c0b7c11 */ /* 0x000fe200080f1c0b */
[----:B------:R-:W2:Y:S01]  /*6490*/  LDS.64 R6, [R7] ;  /* 0x0000000007067984 */ /* 0x000ea20000000a00 */
[----:B------:R-:W-:-:S02]  /*64a0*/  IMAD R19, R14, UR7, R13 ;  /* 0x000000070e137c24 */ /* 0x000fc4000f8e020d */
[----:B------:R-:W-:Y:S01]  /*64b0*/  IMAD.WIDE.U32 R12, R14, UR6, RZ ;  /* 0x000000060e0c7c25 */ /* 0x000fe2000f8e00ff */
[----:B------:R-:W3:Y:S03]  /*64c0*/  LDS.64 R8, [R8] ;  /* 0x0000000008087984 */ /* 0x000ee60000000a00 */
[----:B------:R-:W-:Y:S01]  /*64d0*/  IMAD.X R33, RZ, RZ, R0, P1 ;  /* 0x000000ffff217224 */ /* 0x000fe200008e0600 */
[----:B------:R-:W-:Y:S01]  /*64e0*/  LEA R18, P0, R12, UR12, 0x3 ;  /* 0x0000000c0c127c11 */ /* 0x000fe2000f8018ff */
[----:B------:R-:W-:Y:S01]  /*64f0*/  IMAD R0, R0, UR6, RZ ;  /* 0x0000000600007c24 */ /* 0x000fe2000f8e02ff */
[----:B------:R-:W-:Y:S01]  /*6500*/  IADD3 R19, PT, PT, R13, R19, RZ ;  /* 0x000000130d137210 */ /* 0x000fe20007ffe0ff */
[----:B------:R-:W-:Y:S02]  /*6510*/  IMAD R20, R33, UR6, RZ ;  /* 0x0000000621147c24 */ /* 0x000fe4000f8e02ff */
[----:B------:R-:W-:Y:S01]  /*6520*/  IMAD.WIDE.U32 R14, R17, UR6, RZ ;  /* 0x00000006110e7c25 */ /* 0x000fe2000f8e00ff */
[----:B------:R-:W-:-:S03]  /*6530*/  LEA.HI.X R19, R12, UR13, R19, 0x3, P0 ;  /* 0x0000000d0c137c11 */ /* 0x000fc600080f1c13 */
[----:B------:R-:W-:Y:S02]  /*6540*/  IMAD R21, R17, UR7, R0 ;  /* 0x0000000711157c24 */ /* 0x000fe4000f8e0200 */
[----:B------:R-:W-:-:S04]  /*6550*/  IMAD.WIDE.U32 R16, R31, UR6, RZ ;  /* 0x000000061f107c25 */ /* 0x000fc8000f8e00ff */
[----:B------:R-:W-:Y:S01]  /*6560*/  IMAD R23, R31, UR7, R20 ;  /* 0x000000071f177c24 */ /* 0x000fe2000f8e0214 */
[----:B------:R-:W-:Y:S01]  /*6570*/  IADD3 R31, P0, PT, R30, R31, RZ ;  /* 0x0000001f1e1f7210 */ /* 0x000fe20007f1e0ff */
[----:B------:R-:W-:Y:S01]  /*6580*/  IMAD.IADD R15, R15, 0x1, R21 ;  /* 0x000000010f0f7824 */ /* 0x000fe200078e0215 */
[----:B------:R-:W-:Y:S02]  /*6590*/  LEA R20, P1, R14, UR12, 0x3 ;  /* 0x0000000c0e147c11 */ /* 0x000fe4000f8218ff */
[----:B------:R-:W-:Y:S01]  /*65a0*/  LEA R22, P2, R16, UR12, 0x3 ;  /* 0x0000000c10167c11 */ /* 0x000fe2000f8418ff */
[----:B------:R-:W-:Y:S01]  /*65b0*/  IMAD.X R33, RZ, RZ, R33, P0 ;  /* 0x000000ffff217224 */ /* 0x000fe200000e0621 */
[----:B------:R-:W-:Y:S01]  /*65c0*/  ISETP.GE.U32.AND P0, PT, R31, UR14, PT ;  /* 0x0000000e1f007c0c */ /* 0x000fe2000bf06070 */
[----:B0-----:R4:W-:Y:S01]  /*65d0*/  REDG.E.ADD.64.STRONG.GPU desc[UR8][R10.64], R2 ;  /* 0x000000020a00798e */ /* 0x0019e2000c12e508 */
[----:B------:R-:W-:Y:S02]  /*65e0*/  IADD3 R13, PT, PT, R17, R23, RZ ;  /* 0x00000017110d7210 */ /* 0x000fe40007ffe0ff */
[----:B------:R-:W-:Y:S01]  /*65f0*/  ISETP.GE.AND.EX P0, PT, R33, UR15, PT, P0 ;  /* 0x0000000f21007c0c */ /* 0x000fe2000bf06300 */
[----:B-1----:R4:W-:Y:S01]  /*6600*/  REDG.E.ADD.64.STRONG.GPU desc[UR8][R18.64], R4 ;  /* 0x000000041200798e */ /* 0x0029e2000c12e508 */
[----:B------:R-:W-:-:S02]  /*6610*/  LEA.HI.X R21, R14, UR13, R15, 0x3, P1 ;  /* 0x0000000d0e157c11 */ /* 0x000fc400088f1c0f */
[----:B------:R-:W-:-:S03]  /*6620*/  LEA.HI.X R23, R16, UR13, R13, 0x3, P2 ;  /* 0x0000000d10177c11 */ /* 0x000fc600090f1c0d */
[----:B--2---:R4:W-:Y:S04]  /*6630*/  REDG.E.ADD.64.STRONG.GPU desc[UR8][R20.64], R6 ;  /* 0x000000061400798e */ /* 0x0049e8000c12e508 */
[----:B---3--:R4:W-:Y:S02]  /*6640*/  REDG.E.ADD.64.STRONG.GPU desc[UR8][R22.64], R8 ;  /* 0x000000081600798e */ /* 0x0089e4000c12e508 */
[----:B------:R-:W-:Y:S05]  /*6650*/  @!P0 BRA `(.L_x_2256) ;  /* 0xfffffffc00448947 */ /* 0x000fea000383ffff */
[----:B------:R-:W-:Y:S05]  /*6660*/  EXIT ;  /* 0x000000000000794d */ /* 0x000fea0003800000 */
        .weak           $__internal_50_$__cuda_sm20_div_s64
        .type           $__internal_50_$__cuda_sm20_div_s64,@function
        .size           $__internal_50_$__cuda_sm20_div_s64,($__internal_51_$__cuda_sm20_div_u64 - $__internal_50_$__cuda_sm20_div_s64)
$__internal_50_$__cuda_sm20_div_s64:
        /* <DEDUP_REMOVED lines=83> */
[----:B------:R-:W-:Y:S06]  /*6ba0*/  RET.REL.NODEC R8 `(_ZN2at4cuda17kernelHistogram1DIlslLi1ELi2ELin1ELNS0_23CUDAHistogramMemoryTypeE0EZNS0_21CUDA_tensor_histogramIlsLb0EEEbNS_6TensorES4_S4_lNS_14AccumulateTypeIT0_Lb1EE4typeES8_NS0_13TensorArgTypeES9_S9_EUllE0_EEvNS0_6detail10TensorInfoIT_T1_EESF_NSC_IKS6_SE_EElS8_S8_SE_T6_) ;  /* 0xffffff9408147950 */ /* 0x000fec0003c3ffff */
        .weak           $__internal_51_$__cuda_sm20_div_u64
        .type           $__internal_51_$__cuda_sm20_div_u64,@function
        .size           $__internal_51_$__cuda_sm20_div_u64,(.L_x_6427 - $__internal_51_$__cuda_sm20_div_u64)
$__internal_51_$__cuda_sm20_div_u64:
        /* <DEDUP_REMOVED lines=68> */
[----:B------:R-:W-:Y:S06]  /*6ff0*/  RET.REL.NODEC R8 `(_ZN2at4cuda17kernelHistogram1DIlslLi1ELi2ELin1ELNS0_23CUDAHistogramMemoryTypeE0EZNS0_21CUDA_tensor_histogramIlsLb0EEEbNS_6TensorES4_S4_lNS_14AccumulateTypeIT0_Lb1EE4typeES8_NS0_13TensorArgTypeES9_S9_EUllE0_EEvNS0_6detail10TensorInfoIT_T1_EESF_NSC_IKS6_SE_EElS8_S8_SE_T6_) ;  /* 0xffffff9008007950 */ /* 0x000fec0003c3ffff */
.L_x_2257:
        /* <DEDUP_REMOVED lines=16> */
.L_x_6427:


//--------------------- .text._ZN2at4cuda17kernelHistogram1DIlslLi1ELi2ELin1ELNS0_23CUDAHistogramMemoryTypeE1EZNS0_21CUDA_tensor_histogramIlsLb0EEEbNS_6TensorES4_S4_lNS_14AccumulateTypeIT0_Lb1EE4typeES8_NS0_13TensorArgTypeES9_S9_EUllE_EEvNS0_6detail10TensorInfoIT_T1_EESF_NSC_IKS6_SE_EElS8_S8_SE_T6_ --------------------------
	.section	.text._ZN2at4cuda17kernelHistogram1DIlslLi1ELi2ELin1ELNS0_23CUDAHistogramMemoryTypeE1EZNS0_21CUDA_tensor_histogramIlsLb0EEEbNS_6TensorES4_S4_lNS_14AccumulateTypeIT0_Lb1EE4typeES8_NS0_13TensorArgTypeES9_S9_EUllE_EEvNS0_6detail10TensorInfoIT_T1_EESF_NSC_IKS6_SE_EElS8_S8_SE_T6_,"ax",@progbits
	.align	128
        .global         _ZN2at4cuda17kernelHistogram1DIlslLi1ELi2ELin1ELNS0_23CUDAHistogramMemoryTypeE1EZNS0_21CUDA_tensor_histogramIlsLb0EEEbNS_6TensorES4_S4_lNS_14AccumulateTypeIT0_Lb1EE4typeES8_NS0_13TensorArgTypeES9_S9_EUllE_EEvNS0_6detail10TensorInfoIT_T1_EESF_NSC_IKS6_SE_EElS8_S8_SE_T6_
        .type           _ZN2at4cuda17kernelHistogram1DIlslLi1ELi2ELin1ELNS0_23CUDAHistogramMemoryTypeE1EZNS0_21CUDA_tensor_histogramIlsLb0EEEbNS_6TensorES4_S4_lNS_14AccumulateTypeIT0_Lb1EE4typeES8_NS0_13TensorArgTypeES9_S9_EUllE_EEvNS0_6detail10TensorInfoIT_T1_EESF_NSC_IKS6_SE_EElS8_S8_SE_T6_,@function
        .size           _ZN2at4cuda17kernelHistogram1DIlslLi1ELi2ELin1ELNS0_23CUDAHistogramMemoryTypeE1EZNS0_21CUDA_tensor_histogramIlsLb0EEEbNS_6TensorES4_S4_lNS_14AccumulateTypeIT0_Lb1EE4typeES8_NS0_13TensorArgTypeES9_S9_EUllE_EEvNS0_6detail10TensorInfoIT_T1_EESF_NSC_IKS6_SE_EElS8_S8_SE_T6_,(.L_x_6429 - _ZN2at4cuda17kernelHistogram1DIlslLi1ELi2ELin1ELNS0_23CUDAHistogramMemoryTypeE1EZNS0_21CUDA_tensor_histogramIlsLb0EEEbNS_6TensorES4_S4_lNS_14AccumulateTypeIT0_Lb1EE4typeES8_NS0_13TensorArgTypeES9_S9_EUllE_EEvNS0_6detail10TensorInfoIT_T1_EESF_NSC_IKS6_SE_EElS8_S8_SE_T6_)
        .other          _ZN2at4cuda17kernelHistogram1DIlslLi1ELi2ELin1ELNS0_23CUDAHistogramMemoryTypeE1EZNS0_21CUDA_tensor_histogramIlsLb0EEEbNS_6TensorES4_S4_lNS_14AccumulateTypeIT0_Lb1EE4typeES8_NS0_13TensorArgTypeES9_S9_EUllE_EEvNS0_6detail10TensorInfoIT_T1_EESF_NSC_IKS6_SE_EElS8_S8_SE_T6_,@"STO_CUDA_ENTRY STV_DEFAULT"
_ZN2at4cuda17kernelHistogram1DIlslLi1ELi2ELin1ELNS0_23CUDAHistogramMemoryTypeE1EZNS0_21CUDA_tensor_histogramIlsLb0EEEbNS_6TensorES4_S4_lNS_14AccumulateTypeIT0_Lb1EE4typeES8_NS0_13TensorArgTypeES9_S9_EUllE_EEvNS0_6detail10TensorInfoIT_T1_EESF_NSC_IKS6_SE_EElS8_S8_SE_T6_:
.text._ZN2at4cuda17kernelHistogram1DIlslLi1ELi2ELin1ELNS0_23CUDAHistogramMemoryTypeE1EZNS0_21CUDA_tensor_histogramIlsLb0EEEbNS_6TensorES4_S4_lNS_14AccumulateTypeIT0_Lb1EE4typeES8_NS0_13TensorArgTypeES9_S9_EUllE_EEvNS0_6detail10TensorInfoIT_T1_EESF_NSC_IKS6_SE_EElS8_S8_SE_T6_:
        /* <DEDUP_REMOVED lines=26> */
.L_x_2315:
        /* <DEDUP_REMOVED lines=10> */
.L_x_2284:
        /* <DEDUP_REMOVED lines=33> */
.L_x_2261:
[----:B------:R-:W-:Y:S01]  /*0450*/  MOV R10, R26 ;  /* 0x0000001a000a7202 */ /* 0x000fe20000000f00 */
[----:B------:R-:W-:Y:S01]  /*0460*/  IMAD.MOV.U32 R0, RZ, RZ, R22 ;  /* 0x000000ffff007224 */ /* 0x000fe200078e0016 */
[----:B------:R-:W-:Y:S01]  /*0470*/  MOV R6, 0x4a0 ;  /* 0x000004a000067802 */ /* 0x000fe20000000f00 */
[----:B------:R-:W-:-:S07]  /*0480*/  IMAD.MOV.U32 R3, RZ, RZ, R23 ;  /* 0x000000ffff037224 */ /* 0x000fce00078e0017 */
[----:B------:R-:W-:Y:S05]  /*0490*/  CALL.REL.NOINC `($__internal_52_$__cuda_sm20_div_s64) ;  /* 0x0000005000cc7944 */ /* 0x000fea0003c00000 */
        /* <DEDUP_REMOVED lines=9> */
.L_x_2262:
[----:B------:R-:W-:Y:S05]  /*0530*/  BSYNC.RECONVERGENT B0 ;  /* 0x0000000000007941 */ /* 0x000fea0003800200 */
.L_x_2260:
        /* <DEDUP_REMOVED lines=37> */
.L_x_2264:
[----:B------:R-:W-:Y:S01]  /*0790*/  MOV R10, R30 ;  /* 0x0000001e000a7202 */ /* 0x000fe20000000f00 */
[----:B------:R-:W-:Y:S01]  /*07a0*/  IMAD.MOV.U32 R5, RZ, RZ, R31 ;  /* 0x000000ffff057224 */ /* 0x000fe200078e001f */
[----:B------:R-:W-:Y:S01]  /*07b0*/  MOV R3, R27 ;  /* 0x0000001b00037202 */ /* 0x000fe20000000f00 */
[----:B------:R-:W-:Y:S01]  /*07c0*/  IMAD.MOV.U32 R0, RZ, RZ, R26 ;  /* 0x000000ffff007224 */ /* 0x000fe200078e001a */
[----:B------:R-:W-:-:S07]  /*07d0*/  MOV R6, 0x7f0 ;  /* 0x000007f000067802 */ /* 0x000fce0000000f00 */
[----:B------:R-:W-:Y:S05]  /*07e0*/  CALL.REL.NOINC `($__internal_52_$__cuda_sm20_div_s64) ;  /* 0x0000004c00f87944 */ /* 0x000fea0003c00000 */
        /* <DEDUP_REMOVED lines=10> */
.L_x_2265:
[----:B------:R-:W-:Y:S05]  /*0890*/  BSYNC.RECONVERGENT B0 ;  /* 0x0000000000007941 */ /* 0x000fea0003800200 */
.L_x_2263:
        /* <DEDUP_REMOVED lines=38> */
.L_x_2267:
        /* <DEDUP_REMOVED lines=16> */
.L_x_2268:
[----:B------:R-:W-:Y:S05]  /*0c00*/  BSYNC.RECONVERGENT B0 ;  /* 0x0000000000007941 */ /* 0x000fea0003800200 */
.L_x_2266:
        /* <DEDUP_REMOVED lines=37> */
.L_x_2270:
[----:B------:R-:W-:Y:S01]  /*0e60*/  IMAD.MOV.U32 R10, RZ, RZ, R26 ;  /* 0x000000ffff0a7224 */ /* 0x000fe200078e001a */
[----:B------:R-:W-:Y:S01]  /*0e70*/  MOV R5, R27 ;  /* 0x0000001b00057202 */ /* 0x000fe20000000f00 */
[----:B------:R-:W-:Y:S01]  /*0e80*/  IMAD.MOV.U32 R0, RZ, RZ, R16 ;  /* 0x000000ffff007224 */ /* 0x000fe200078e0010 */
[----:B------:R-:W-:Y:S01]  /*0e90*/  MOV R6, 0xec0 ;  /* 0x00000ec000067802 */ /* 0x000fe20000000f00 */
[----:B------:R-:W-:-:S07]  /*0ea0*/  IMAD.MOV.U32 R3, RZ, RZ, R17 ;  /* 0x000000ffff037224 */ /* 0x000fce00078e0011 */
[----:B------:R-:W-:Y:S05]  /*0eb0*/  CALL.REL.NOINC `($__internal_52_$__cuda_sm20_div_s64) ;  /* 0x0000004800447944 */ /* 0x000fea0003c00000 */
        /* <DEDUP_REMOVED lines=10> */
.L_x_2271:
[----:B------:R-:W-:Y:S05]  /*0f60*/  BSYNC.RECONVERGENT B0 ;  /* 0x0000000000007941 */ /* 0x000fea0003800200 */
.L_x_2269:
        /* <DEDUP_REMOVED lines=38> */
.L_x_2273:
        /* <DEDUP_REMOVED lines=16> */
.L_x_2274:
[----:B------:R-:W-:Y:S05]  /*12d0*/  BSYNC.RECONVERGENT B0 ;  /* 0x0000000000007941 */ /* 0x000fea0003800200 */
.L_x_2272:
        /* <DEDUP_REMOVED lines=38> */
.L_x_2276:
        /* <DEDUP_REMOVED lines=16> */
.L_x_2277:
[----:B------:R-:W-:Y:S05]  /*1640*/  BSYNC.RECONVERGENT B0 ;  /* 0x0000000000007941 */ /* 0x000fea0003800200 */
.L_x_2275:
        /* <DEDUP_REMOVED lines=38> */
.L_x_2279:
        /* <DEDUP_REMOVED lines=16> */
.L_x_2280:
[----:B------:R-:W-:Y:S05]  /*19b0*/  BSYNC.RECONVERGENT B0 ;  /* 0x0000000000007941 */ /* 0x000fea0003800200 */
.L_x_2278:
        /* <DEDUP_REMOVED lines=38> */
.L_x_2282:
[----:B------:R-:W-:Y:S01]  /*1c20*/  IMAD.MOV.U32 R10, RZ, RZ, R26 ;  /* 0x000000ffff0a7224 */ /* 0x000fe200078e001a */
        /* <DEDUP_REMOVED lines=15> */
.L_x_2283:
[----:B------:R-:W-:Y:S05]  /*1d20*/  BSYNC.RECONVERGENT B0 ;  /* 0x0000000000007941 */ /* 0x000fea0003800200 */
.L_x_2281:
        /* <DEDUP_REMOVED lines=9> */
.L_x_2259:
        /* <DEDUP_REMOVED lines=40> */
.L_x_2289:
        /* <DEDUP_REMOVED lines=14> */
.L_x_2290:
[----:B------:R-:W-:Y:S05]  /*2120*/  BSYNC.RECONVERGENT B1 ;  /* 0x0000000000017941 */ /* 0x000fea0003800200 */
.L_x_2288:
        /* <DEDUP_REMOVED lines=37> */
.L_x_2292:
[----:B------:R-:W-:Y:S01]  /*2380*/  MOV R10, R24 ;  /* 0x00000018000a7202 */ /* 0x000fe20000000f00 */
[----:B------:R-:W-:Y:S01]  /*2390*/  IMAD.MOV.U32 R5, RZ, RZ, R25 ;  /* 0x000000ffff057224 */ /* 0x000fe200078e0019 */
[----:B------:R-:W-:Y:S01]  /*23a0*/  MOV R0, R22 ;  /* 0x0000001600007202 */ /* 0x000fe20000000f00 */
[----:B------:R-:W-:Y:S01]  /*23b0*/  IMAD.MOV.U32 R3, RZ, RZ, R23 ;  /* 0x000000ffff037224 */ /* 0x000fe200078e0017 */
[----:B------:R-:W-:-:S07]  /*23c0*/  MOV R6, 0x23e0 ;  /* 0x000023e000067802 */ /* 0x000fce0000000f00 */
[----:B------:R-:W-:Y:S05]  /*23d0*/  CALL.REL.NOINC `($__internal_52_$__cuda_sm20_div_s64) ;  /* 0x0000003000fc7944 */ /* 0x000fea0003c00000 */
        /* <DEDUP_REMOVED lines=10> */
.L_x_2293:
[----:B------:R-:W-:Y:S05]  /*2480*/  BSYNC.RECONVERGENT B1 ;  /* 0x0000000000017941 */ /* 0x000fea0003800200 */
.L_x_2291:
        /* <DEDUP_REMOVED lines=38> */
.L_x_2295:
        /* <DEDUP_REMOVED lines=16> */
.L_x_2296:
[----:B------:R-:W-:Y:S05]  /*27f0*/  BSYNC.RECONVERGENT B1 ;  /* 0x0000000000017941 */ /* 0x000fea0003800200 */
.L_x_2294:
        /* <DEDUP_REMOVED lines=37> */
.L_x_2298:
[----:B------:R-:W-:Y:S01]  /*2a50*/  IMAD.MOV.U32 R10, RZ, RZ, R24 ;  /* 0x000000ffff0a7224 */ /* 0x000fe200078e0018 */
[----:B------:R-:W-:Y:S01]  /*2a60*/  MOV R5, R25 ;  /* 0x0000001900057202 */ /* 0x000fe20000000f00 */
[----:B------:R-:W-:Y:S01]  /*2a70*/  IMAD.MOV.U32 R0, RZ, RZ, R22 ;  /* 0x000000ffff007224 */ /* 0x000fe200078e0016 */
[----:B------:R-:W-:Y:S02]  /*2a80*/  MOV R3, R23 ;  /* 0x0000001700037202 */ /* 0x000fe40000000f00 */
[----:B------:R-:W-:-:S07]  /*2a90*/  MOV R6, 0x2ab0 ;  /* 0x00002ab000067802 */ /* 0x000fce0000000f00 */
[----:B------:R-:W-:Y:S05]  /*2aa0*/  CALL.REL.NOINC `($__internal_52_$__cuda_sm20_div_s64) ;  /* 0x0000002c00487944 */ /* 0x000fea0003c00000 */
        /* <DEDUP_REMOVED lines=10> */
.L_x_2299:
[----:B------:R-:W-:Y:S05]  /*2b50*/  BSYNC.RECONVERGENT B1 ;  /* 0x0000000000017941 */ /* 0x000fea0003800200 */
.L_x_2297:
        /* <DEDUP_REMOVED lines=8> */
.L_x_2287:
        /* <DEDUP_REMOVED lines=38> */
.L_x_2302:
[----:B------:R-:W-:Y:S01]  /*2e40*/  IMAD.MOV.U32 R10, RZ, RZ, R26 ;  /* 0x000000ffff0a7224 */ /* 0x000fe200078e001a */
[----:B------:R-:W-:Y:S01]  /*2e50*/  MOV R0, R22 ;  /* 0x0000001600007202 */ /* 0x000fe20000000f00 */
[----:B------:R-:W-:Y:S01]  /*2e60*/  IMAD.MOV.U32 R3, RZ, RZ, R23 ;  /* 0x000000ffff037224 */ /* 0x000fe200078e0017 */
[----:B------:R-:W-:-:S07]  /*2e70*/  MOV R6, 0x2e90 ;  /* 0x00002e9000067802 */ /* 0x000fce0000000f00 */
[----:B------:R-:W-:Y:S05]  /*2e80*/  CALL.REL.NOINC `($__internal_52_$__cuda_sm20_div_s64) ;  /* 0x0000002800507944 */ /* 0x000fea0003c00000 */
        /* <DEDUP_REMOVED lines=9> */
.L_x_2303:
[----:B------:R-:W-:Y:S05]  /*2f20*/  BSYNC.RECONVERGENT B1 ;  /* 0x0000000000017941 */ /* 0x000fea0003800200 */
.L_x_2301:
        /* <DEDUP_REMOVED lines=36> */
.L_x_2305:
        /* <DEDUP_REMOVED lines=16> */
.L_x_2306:
[----:B------:R-:W-:Y:S05]  /*3270*/  BSYNC.RECONVERGENT B1 ;  /* 0x0000000000017941 */ /* 0x000fea0003800200 */
.L_x_2304:
        /* <DEDUP_REMOVED lines=8> */
.L_x_2300:
        /* <DEDUP_REMOVED lines=36> */
.L_x_2308:
[----:B------:R-:W-:Y:S01]  /*3540*/  IMAD.MOV.U32 R10, RZ, RZ, R26 ;  /* 0x000000ffff0a7224 */ /* 0x000fe200078e001a */
[----:B------:R-:W-:Y:S01]  /*3550*/  MOV R0, R22 ;  /* 0x0000001600007202 */ /* 0x000fe20000000f00 */
[----:B------:R-:W-:Y:S01]  /*3560*/  IMAD.MOV.U32 R3, RZ, RZ, R23 ;  /* 0x000000ffff037224 */ /* 0x000fe200078e0017 */
[----:B------:R-:W-:-:S07]  /*3570*/  MOV R6, 0x3590 ;  /* 0x0000359000067802 */ /* 0x000fce0000000f00 */
[----:B------:R-:W-:Y:S05]  /*3580*/  CALL.REL.NOINC `($__internal_52_$__cuda_sm20_div_s64) ;  /* 0x0000002000907944 */ /* 0x000fea0003c00000 */
        /* <DEDUP_REMOVED lines=9> */
.L_x_2309:
[----:B------:R-:W-:Y:S05]  /*3620*/  BSYNC.RECONVERGENT B1 ;  /* 0x0000000000017941 */ /* 0x000fea0003800200 */
.L_x_2307:
[----:B------:R-:W0:Y:S02]  /*3630*/  LDC.64 R20, c[0x0][R20+0x450] ;  /* 0x0001140014147b82 */ /* 0x000e240000000a00 */
[-C--:B0-----:R-:W-:Y:S02]  /*3640*/  IMAD R0, R21, R10.reuse, RZ ;  /* 0x0000000a15007224 */ /* 0x081fe400078e02ff */
[----:B------:R-:W-:-:S04]  /*3650*/  IMAD.WIDE.U32 R16, R20, R10, R16 ;  /* 0x0000000a14107225 */ /* 0x000fc800078e0010 */
[----:B------:R-:W-:-:S04]  /*3660*/  IMAD R3, R20, R3, R0 ;  /* 0x0000000314037224 */ /* 0x000fc800078e0200 */
[----:B------:R-:W-:-:S07]  /*3670*/  IMAD.IADD R17, R17, 0x1, R3 ;  /* 0x0000000111117824 */ /* 0x000fce00078e0203 */
.L_x_2286:
[----:B------:R-:W-:Y:S05]  /*3680*/  BSYNC.RECONVERGENT B0 ;  /* 0x0000000000007941 */ /* 0x000fea0003800200 */
.L_x_2285:
        /* <DEDUP_REMOVED lines=49> */
.L_x_2313:
[----:B------:R-:W-:Y:S01]  /*39a0*/  IMAD.U32 R0, RZ, RZ, UR4 ;  /* 0x00000004ff007e24 */ /* 0x000fe2000f8e00ff */
[----:B------:R-:W-:Y:S02]  /*39b0*/  MOV R3, UR5 ;  /* 0x0000000500037c02 */ /* 0x000fe40008000f00 */
[----:B------:R-:W-:-:S07]  /*39c0*/  MOV R6, 0x39e0 ;  /* 0x000039e000067802 */ /* 0x000fce0000000f00 */
[----:B------:R-:W-:Y:S05]  /*39d0*/  CALL.REL.NOINC `($__internal_52_$__cuda_sm20_div_s64) ;  /* 0x0000001c007c7944 */ /* 0x000fea0003c00000 */
[----:B------:R-:W-:-:S07]  /*39e0*/  IMAD.MOV.U32 R0, RZ, RZ, R8 ;  /* 0x000000ffff007224 */ /* 0x000fce00078e0008 */
.L_x_2314:
[----:B------:R-:W-:Y:S05]  /*39f0*/  BSYNC.RECONVERGENT B1 ;  /* 0x0000000000017941 */ /* 0x000fea0003800200 */
.L_x_2312:
        /* <DEDUP_REMOVED lines=16> */
[----:B------:R-:W-:-:S05]  /*3b00*/  IADD3 R0, P0, PT, R0, R5, RZ ;  /* 0x0000000500007210 */ /* 0x000fca0007f1e0ff */
[----:B------:R-:W-:Y:S02]  /*3b10*/  IMAD.X R3, R3, 0x1, R5, P0 ;  /* 0x0000000103037824 */ /* 0x000fe400000e0605 */
[----:B0-----:R-:W-:-:S04]  /*3b20*/  IMAD.WIDE.U32 R10, R0, UR12, RZ ;  /* 0x0000000c000a7c25 */ /* 0x001fc8000f8e00ff */
[----:B------:R-:W-:Y:S01]  /*3b30*/  IMAD R3, R3, UR12, RZ ;  /* 0x0000000c03037c24 */ /* 0x000fe2000f8e02ff */
[----:B-1----:R-:W-:-:S03]  /*3b40*/  LEA R12, P0, R10, UR14, 0x3 ;  /* 0x0000000e0a0c7c11 */ /* 0x002fc6000f8018ff */
[----:B------:R-:W-:-:S05]  /*3b50*/  IMAD R3, R0, UR13, R3 ;  /* 0x0000000d00037c24 */ /* 0x000fca000f8e0203 */
[----:B------:R-:W-:-:S04]  /*3b60*/  IADD3 R3, PT, PT, R11, R3, RZ ;  /* 0x000000030b037210 */ /* 0x000fc80007ffe0ff */
[----:B------:R-:W-:-:S05]  /*3b70*/  LEA.HI.X R13, R10, UR15, R3, 0x3, P0 ;  /* 0x0000000f0a0d7c11 */ /* 0x000fca00080f1c03 */
[----:B--2---:R0:W-:Y:S02]  /*3b80*/  REDG.E.ADD.64.STRONG.GPU desc[UR10][R12.64], R8 ;  /* 0x000000080c00798e */ /* 0x0041e4000c12e50a */
.L_x_2311:
[----:B------:R-:W-:Y:S05]  /*3b90*/  BSYNC.RECONVERGENT B0 ;  /* 0x0000000000007941 */ /* 0x000fea0003800200 */
.L_x_2310:
[----:B------:R-:W1:Y:S01]  /*3ba0*/  LDCU.64 UR12, c[0x0][0x878] ;  /* 0x00010f00ff0c77ac */ /* 0x000e620008000a00 */
[----:B------:R-:W-:-:S05]  /*3bb0*/  IADD3 R7, P0, PT, R2, R7, RZ ;  /* 0x0000000702077210 */ /* 0x000fca0007f1e0ff */
[----:B------:R-:W-:Y:S01]  /*3bc0*/  IMAD.X R4, RZ, RZ, R4, P0 ;  /* 0x000000ffff047224 */ /* 0x000fe200000e0604 */
[----:B-1----:R-:W-:-:S04]  /*3bd0*/  ISETP.GE.U32.AND P0, PT, R7, UR12, PT ;  /* 0x0000000c07007c0c */ /* 0x002fc8000bf06070 */
[----:B------:R-:W-:-:S13]  /*3be0*/  ISETP.GE.AND.EX P0, PT, R4, UR13, PT, P0 ;  /* 0x0000000d04007c0c */ /* 0x000fda000bf06300 */
[----:B------:R-:W-:Y:S05]  /*3bf0*/  @!P0 BRA `(.L_x_2315) ;  /* 0xffffffc400688947 */ /* 0x000fea000383ffff */
[----:B------:R-:W-:Y:S05]  /*3c00*/  EXIT ;  /* 0x000000000000794d */ /* 0x000fea0003800000 */
.L_x_2258:
        /* <DEDUP_REMOVED lines=34> */
.L_x_2317:
[----:B------:R-:W-:-:S07]  /*3e30*/  MOV R0, 0x3e50 ;  /* 0x00003e5000007802 */ /* 0x000fce0000000f00 */
[----:B------:R-:W-:Y:S05]  /*3e40*/  CALL.REL.NOINC `($__internal_53_$__cuda_sm20_div_u64) ;  /* 0x0000001c00b07944 */ /* 0x000fea0003c00000 */
.L_x_2318:
[----:B------:R-:W-:Y:S05]  /*3e50*/  BSYNC.RECONVERGENT B0 ;  /* 0x0000000000007941 */ /* 0x000fea0003800200 */
.L_x_2316:
        /* <DEDUP_REMOVED lines=29> */
.L_x_2326:
        /* <DEDUP_REMOVED lines=48> */
.L_x_2324:
[----:B------:R-:W-:Y:S01]  /*4330*/  MOV R0, UR4 ;  /* 0x0000000400007c02 */ /* 0x000fe20008000f00 */
[----:B------:R-:W-:Y:S01]  /*4340*/  IMAD.U32 R3, RZ, RZ, UR5 ;  /* 0x00000005ff037e24 */ /* 0x000fe2000f8e00ff */
[----:B------:R-:W-:-:S07]  /*4350*/  MOV R6, 0x4370 ;  /* 0x0000437000067802 */ /* 0x000fce0000000f00 */
[----:B------:R-:W-:Y:S05]  /*4360*/  CALL.REL.NOINC `($__internal_52_$__cuda_sm20_div_s64) ;  /* 0x0000001400187944 */ /* 0x000fea0003c00000 */
[----:B------:R-:W-:-:S07]  /*4370*/  MOV R0, R8 ;  /* 0x0000000800007202 */ /* 0x000fce0000000f00 */
.L_x_2325:
[----:B------:R-:W-:Y:S05]  /*4380*/  BSYNC.RECONVERGENT B2 ;  /* 0x0000000000027941 */ /* 0x000fea0003800200 */
.L_x_2323:
[----:B------:R-:W-:Y:S02]  /*4390*/  IMAD R6, R4, UR20, RZ ;  /* 0x0000001404067c24 */ /* 0x000fe4000f8e02ff */
[----:B------:R-:W-:-:S04]  /*43a0*/  IMAD.WIDE.U32 R8, R7, UR20, RZ ;  /* 0x0000001407087c25 */ /* 0x000fc8000f8e00ff */
[----:B------:R-:W-:Y:S01]  /*43b0*/  IMAD R3, R7, UR21, R6 ;  /* 0x0000001507037c24 */ /* 0x000fe2000f8e0206 */
[----:B------:R-:W-:-:S03]  /*43c0*/  LEA R12, P1, R8, UR22, 0x3 ;  /* 0x00000016080c7c11 */ /* 0x000fc6000f8218ff */
[----:B------:R-:W-:-:S05]  /*43d0*/  IMAD.IADD R3, R9, 0x1, R3 ;  /* 0x0000000109037824 */ /* 0x000fca00078e0203 */
[----:B------:R-:W-:-:S05]  /*43e0*/  LEA.HI.X R13, R8, UR23, R3, 0x3, P1 ;  /* 0x00000017080d7c11 */ /* 0x000fca00088f1c03 */
[----:B------:R-:W2:Y:S01]  /*43f0*/  LDG.E.64 R8, desc[UR10][R12.64] ;  /* 0x0000000a0c087981 */ /* 0x000ea2000c1e1b00 */
        /* <DEDUP_REMOVED lines=12> */
[----:B--2---:R0:W-:Y:S02]  /*44c0*/  REDG.E.ADD.64.STRONG.GPU desc[UR10][R14.64], R8 ;  /* 0x000000080e00798e */ /* 0x0041e4000c12e50a */
.L_x_2322:
[----:B------:R-:W-:Y:S05]  /*44d0*/  BSYNC.RECONVERGENT B1 ;  /* 0x0000000000017941 */ /* 0x000fea0003800200 */
.L_x_2321:
[----:B------:R-:W-:-:S04]  /*44e0*/  IADD3 R7, P1, PT, R2, R7, RZ ;  /* 0x0000000702077210 */ /* 0x000fc80007f3e0ff */
[----:B------:R-:W-:Y:S01]  /*44f0*/  IADD3.X R4, PT, PT, RZ, R4, RZ, P1, !PT ;  /* 0x00000004ff047210 */ /* 0x000fe20000ffe4ff */
[----:B------:R-:W-:Y:S08]  /*4500*/  @P0 BRA `(.L_x_2326) ;  /* 0xfffffff800c80947 */ /* 0x000ff0000383ffff */
.L_x_2320:
[----:B0--34-:R-:W-:Y:S05]  /*4510*/  BSYNC B0 ;  /* 0x0000000000007941 */ /* 0x019fea0003800000 */
.L_x_2319:
[----:B------:R-:W0:Y:S01]  /*4520*/  LDC.64 R16, c[0x0][0x868] ;  /* 0x00021a00ff107b82 */ /* 0x000e220000000a00 */
[----:B------:R-:W-:-:S04]  /*4530*/  ISETP.GE.U32.AND P0, PT, R20, 0x3, PT ;  /* 0x000000031400780c */ /* 0x000fc80003f06070 */
[----:B------:R-:W-:-:S13]  /*4540*/  ISETP.GE.U32.AND.EX P0, PT, R18, RZ, PT, P0 ;  /* 0x000000ff1200720c */ /* 0x000fda0003f06100 */
[----:B------:R-:W-:Y:S05]  /*4550*/  @!P0 EXIT ;  /* 0x000000000000894d */ /* 0x000fea0003800000 */
[----:B------:R-:W-:Y:S01]  /*4560*/  BSSY B0, `(.L_x_2327) ;  /* 0x0000125000007945 */ /* 0x000fe20003800000 */
.L_x_2348:
        /* <DEDUP_REMOVED lines=44> */
.L_x_2331:
[----:B------:R-:W-:Y:S01]  /*4830*/  IMAD.U32 R0, RZ, RZ, UR4 ;  /* 0x00000004ff007e24 */ /* 0x000fe2000f8e00ff */
[----:B------:R-:W-:Y:S02]  /*4840*/  MOV R3, UR5 ;  /* 0x0000000500037c02 */ /* 0x000fe40008000f00 */
[----:B------:R-:W-:-:S07]  /*4850*/  MOV R6, 0x4870 ;  /* 0x0000487000067802 */ /* 0x000fce0000000f00 */
[----:B------:R-:W-:Y:S05]  /*4860*/  CALL.REL.NOINC `($__internal_52_$__cuda_sm20_div_s64) ;  /* 0x0000000c00d87944 */ /* 0x000fea0003c00000 */
[----:B------:R-:W-:-:S07]  /*4870*/  IMAD.MOV.U32 R0, RZ, RZ, R8 ;  /* 0x000000ffff007224 */ /* 0x000fce00078e0008 */
.L_x_2332:
[----:B------:R-:W-:Y:S05]  /*4880*/  BSYNC.RECONVERGENT B2 ;  /* 0x0000000000027941 */ /* 0x000fea0003800200 */
.L_x_2330:
[----:B------:R-:W-:Y:S02]  /*4890*/  IMAD R6, R4, UR34, RZ ;  /* 0x0000002204067c24 */ /* 0x000fe4000f8e02ff */
[----:B------:R-:W-:-:S04]  /*48a0*/  IMAD.WIDE.U32 R8, R7, UR34, RZ ;  /* 0x0000002207087c25 */ /* 0x000fc8000f8e00ff */
[----:B------:R-:W-:Y:S01]  /*48b0*/  IMAD R3, R7, UR35, R6 ;  /* 0x0000002307037c24 */ /* 0x000fe2000f8e0206 */
[----:B------:R-:W-:-:S04]  /*48c0*/  LEA R12, P0, R8, UR36, 0x3 ;  /* 0x00000024080c7c11 */ /* 0x000fc8000f8018ff */
[----:B------:R-:W-:-:S04]  /*48d0*/  IADD3 R3, PT, PT, R9, R3, RZ ;  /* 0x0000000309037210 */ /* 0x000fc80007ffe0ff */
[----:B------:R-:W-:-:S05]  /*48e0*/  LEA.HI.X R13, R8, UR37, R3, 0x3, P0 ;  /* 0x00000025080d7c11 */ /* 0x000fca00080f1c03 */
[----:B------:R-:W2:Y:S01]  /*48f0*/  LDG.E.64 R8, desc[UR10][R12.64] ;  /* 0x0000000a0c087981 */ /* 0x000ea2000c1e1b00 */
        /* <DEDUP_REMOVED lines=12> */
[----:B--2---:R0:W-:Y:S02]  /*49c0*/  REDG.E.ADD.64.STRONG.GPU desc[UR10][R14.64], R8 ;  /* 0x000000080e00798e */ /* 0x0041e4000c12e50a */
.L_x_2329:
[----:B------:R-:W-:Y:S05]  /*49d0*/  BSYNC.RECONVERGENT B1 ;  /* 0x0000000000017941 */ /* 0x000fea0003800200 */
.L_x_2328:
        /* <DEDUP_REMOVED lines=45> */
.L_x_2336:
[----:B------:R-:W-:Y:S01]  /*4cb0*/  MOV R0, UR4 ;  /* 0x0000000400007c02 */ /* 0x000fe20008000f00 */
[----:B------:R-:W-:Y:S01]  /*4cc0*/  IMAD.U32 R3, RZ, RZ, UR5 ;  /* 0x00000005ff037e24 */ /* 0x000fe2000f8e00ff */
[----:B------:R-:W-:-:S07]  /*4cd0*/  MOV R6, 0x4cf0 ;  /* 0x00004cf000067802 */ /* 0x000fce0000000f00 */
[----:B------:R-:W-:Y:S05]  /*4ce0*/  CALL.REL.NOINC `($__internal_52_$__cuda_sm20_div_s64) ;  /* 0x0000000800b87944 */ /* 0x000fea0003c00000 */
[----:B------:R-:W-:-:S07]  /*4cf0*/  MOV R0, R8 ;  /* 0x0000000800007202 */ /* 0x000fce0000000f00 */
.L_x_2337:
[----:B------:R-:W-:Y:S05]  /*4d00*/  BSYNC.RECONVERGENT B2 ;  /* 0x0000000000027941 */ /* 0x000fea0003800200 */
.L_x_2335:
        /* <DEDUP_REMOVED lines=20> */
.L_x_2334:
[----:B------:R-:W-:Y:S05]  /*4e50*/  BSYNC.RECONVERGENT B1 ;  /* 0x0000000000017941 */ /* 0x000fea0003800200 */
.L_x_2333:
        /* <DEDUP_REMOVED lines=45> */
.L_x_2341:
[----:B------:R-:W-:Y:S01]  /*5130*/  IMAD.U32 R0, RZ, RZ, UR4 ;  /* 0x00000004ff007e24 */ /* 0x000fe2000f8e00ff */
[----:B------:R-:W-:Y:S02]  /*5140*/  MOV R3, UR5 ;  /* 0x0000000500037c02 */ /* 0x000fe40008000f00 */
[----:B------:R-:W-:-:S07]  /*5150*/  MOV R6, 0x5170 ;  /* 0x0000517000067802 */ /* 0x000fce0000000f00 */
[----:B------:R-:W-:Y:S05]  /*5160*/  CALL.REL.NOINC `($__internal_52_$__cuda_sm20_div_s64) ;  /* 0x0000000400987944 */ /* 0x000fea0003c00000 */
[----:B------:R-:W-:-:S07]  /*5170*/  IMAD.MOV.U32 R0, RZ, RZ, R8 ;  /* 0x000000ffff007224 */ /* 0x000fce00078e0008 */
.L_x_2342:
[----:B------:R-:W-:Y:S05]  /*5180*/  BSYNC.RECONVERGENT B2 ;  /* 0x0000000000027941 */ /* 0x000fea0003800200 */
.L_x_2340:
        /* <DEDUP_REMOVED lines=20> */
.L_x_2339:
[----:B------:R-:W-:Y:S05]  /*52d0*/  BSYNC.RECONVERGENT B1 ;  /* 0x0000000000017941 */ /* 0x000fea0003800200 */
.L_x_2338:
        /* <DEDUP_REMOVED lines=45> */
.L_x_2346:
[----:B------:R-:W-:Y:S01]  /*55b0*/  MOV R0, UR4 ;  /* 0x0000000400007c02 */ /* 0x000fe20008000f00 */
[----:B------:R-:W-:Y:S01]  /*55c0*/  IMAD.U32 R3, RZ, RZ, UR5 ;  /* 0x00000005ff037e24 */ /* 0x000fe2000f8e00ff */
[----:B------:R-:W-:-:S07]  /*55d0*/  MOV R6, 0x55f0 ;  /* 0x000055f000067802 */ /* 0x000fce0000000f00 */
[----:B------:R-:W-:Y:S05]  /*55e0*/  CALL.REL.NOINC `($__internal_52_$__cuda_sm20_div_s64) ;  /* 0x0000000000787944 */ /* 0x000fea0003c00000 */
[----:B------:R-:W-:-:S07]  /*55f0*/  MOV R0, R8 ;  /* 0x0000000800007202 */ /* 0x000fce0000000f00 */
.L_x_2347:
[----:B------:R-:W-:Y:S05]  /*5600*/  BSYNC.RECONVERGENT B2 ;  /* 0x0000000000027941 */ /* 0x000fea0003800200 */
.L_x_2345:
        /* <DEDUP_REMOVED lines=20> */
.L_x_2344:
[----:B------:R-:W-:Y:S05]  /*5750*/  BSYNC.RECONVERGENT B1 ;  /* 0x0000000000017941 */ /* 0x000fea0003800200 */
.L_x_2343:
[----:B------:R-:W-:-:S04]  /*5760*/  IADD3 R7, P0, PT, R2, R7, RZ ;  /* 0x0000000702077210 */ /* 0x000fc80007f1e0ff */
[----:B------:R-:W-:Y:S02]  /*5770*/  IADD3.X R4, PT, PT, RZ, R4, RZ, P0, !PT ;  /* 0x00000004ff047210 */ /* 0x000fe400007fe4ff */
[----:B------:R-:W-:-:S04]  /*5780*/  ISETP.GE.U32.AND P0, PT, R7, UR40, PT ;  /* 0x0000002807007c0c */ /* 0x000fc8000bf06070 */
[----:B------:R-:W-:-:S13]  /*5790*/  ISETP.GE.AND.EX P0, PT, R4, UR41, PT, P0 ;  /* 0x0000002904007c0c */ /* 0x000fda000bf06300 */
[----:B------:R-:W-:Y:S05]  /*57a0*/  @!P0 BRA `(.L_x_2348) ;  /* 0xffffffec00708947 */ /* 0x000fea000383ffff */
[----:B------:R-:W-:Y:S05]  /*57b0*/  BSYNC B0 ;  /* 0x0000000000007941 */ /* 0x000fea0003800000 */
.L_x_2327:
[----:B------:R-:W-:Y:S05]  /*57c0*/  EXIT ;  /* 0x000000000000794d */ /* 0x000fea0003800000 */
        .weak           $__internal_52_$__cuda_sm20_div_s64
        .type           $__internal_52_$__cuda_sm20_div_s64,@function
        .size           $__internal_52_$__cuda_sm20_div_s64,($__internal_53_$__cuda_sm20_div_u64 - $__internal_52_$__cuda_sm20_div_s64)
$__internal_52_$__cuda_sm20_div_s64:
        /* <DEDUP_REMOVED lines=83> */
[----:B------:R-:W-:Y:S06]  /*5d00*/  RET.REL.NODEC R10 `(_ZN2at4cuda17kernelHistogram1DIlslLi1ELi2ELin1ELNS0_23CUDAHistogramMemoryTypeE1EZNS0_21CUDA_tensor_histogramIlsLb0EEEbNS_6TensorES4_S4_lNS_14AccumulateTypeIT0_Lb1EE4typeES8_NS0_13TensorArgTypeES9_S9_EUllE_EEvNS0_6detail10TensorInfoIT_T1_EESF_NSC_IKS6_SE_EElS8_S8_SE_T6_) ;  /* 0xffffffa00abc7950 */ /* 0x000fec0003c3ffff */
        .weak           $__internal_53_$__cuda_sm20_div_u64
        .type           $__internal_53_$__cuda_sm20_div_u64,@function
        .size           $__internal_53_$__cuda_sm20_div_u64,(.L_x_6429 - $__internal_53_$__cuda_sm20_div_u64)
$__internal_53_$__cuda_sm20_div_u64:
        /* <DEDUP_REMOVED lines=66> */
[----:B------:R-:W-:Y:S06]  /*6130*/  RET.REL.NODEC R8 `(_ZN2at4cuda17kernelHistogram1DIlslLi1ELi2ELin1ELNS0_23CUDAHistogramMemoryTypeE1EZNS0_21CUDA_tensor_histogramIlsLb0EEEbNS_6TensorES4_S4_lNS_14AccumulateTypeIT0_Lb1EE4typeES8_NS0_13TensorArgTypeES9_S9_EUllE_EEvNS0_6detail10TensorInfoIT_T1_EESF_NSC_IKS6_SE_EElS8_S8_SE_T6_) ;  /* 0xffffff9c08b07950 */ /* 0x000fec0003c3ffff */
.L_x_2349:
        /* <DEDUP_REMOVED lines=12> */
.L_x_6429:


//--------------------- .text._ZN2at4cuda17kernelHistogram1DIlslLi1ELi2ELin1ELNS0_23CUDAHistogramMemoryTypeE0EZNS0_21CUDA_tensor_histogramIlsLb0EEEbNS_6TensorES4_S4_lNS_14AccumulateTypeIT0_Lb1EE4typeES8_NS0_13TensorArgTypeES9_S9_EUllE_EEvNS0_6detail10TensorInfoIT_T1_EESF_NSC_IKS6_SE_EElS8_S8_SE_T6_ --------------------------
	.section	.text._ZN2at4cuda17kernelHistogram1DIlslLi1ELi2ELin1ELNS0_23CUDAHistogramMemoryTypeE0EZNS0_21CUDA_tensor_histogramIlsLb0EEEbNS_6TensorES4_S4_lNS_14AccumulateTypeIT0_Lb1EE4typeES8_NS0_13TensorArgTypeES9_S9_EUllE_EEvNS0_6detail10TensorInfoIT_T1_EESF_NSC_IKS6_SE_EElS8_S8_SE_T6_,"ax",@progbits
	.align	128
        .global         _ZN2at4cuda17kernelHistogram1DIlslLi1ELi2ELin1ELNS0_23CUDAHistogramMemoryTypeE0EZNS0_21CUDA_tensor_histogramIlsLb0EEEbNS_6TensorES4_S4_lNS_14AccumulateTypeIT0_Lb1EE4typeES8_NS0_13TensorArgTypeES9_S9_EUllE_EEvNS0_6detail10TensorInfoIT_T1_EESF_NSC_IKS6_SE_EElS8_S8_SE_T6_
        .type           _ZN2at4cuda17kernelHistogram1DIlslLi1ELi2ELin1ELNS0_23CUDAHistogramMemoryTypeE0EZNS0_21CUDA_tensor_histogramIlsLb0EEEbNS_6TensorES4_S4_lNS_14AccumulateTypeIT0_Lb1EE4typeES8_NS0_13TensorArgTypeES9_S9_EUllE_EEvNS0_6detail10TensorInfoIT_T1_EESF_NSC_IKS6_SE_EElS8_S8_SE_T6_,@function
        .size           _ZN2at4cuda17kernelHistogram1DIlslLi1ELi2ELin1ELNS0_23CUDAHistogramMemoryTypeE0EZNS0_21CUDA_tensor_histogramIlsLb0EEEbNS_6TensorES4_S4_lNS_14AccumulateTypeIT0_Lb1EE4typeES8_NS0_13TensorArgTypeES9_S9_EUllE_EEvNS0_6detail10TensorInfoIT_T1_EESF_NSC_IKS6_SE_EElS8_S8_SE_T6_,(.L_x_6431 - _ZN2at4cuda17kernelHistogram1DIlslLi1ELi2ELin1ELNS0_23CUDAHistogramMemoryTypeE0EZNS0_21CUDA_tensor_histogramIlsLb0EEEbNS_6TensorES4_S4_lNS_14AccumulateTypeIT0_Lb1EE4typeES8_NS0_13TensorArgTypeES9_S9_EUllE_EEvNS0_6detail10TensorInfoIT_T1_EESF_NSC_IKS6_SE_EElS8_S8_SE_T6_)
        .other          _ZN2at4cuda17kernelHistogram1DIlslLi1ELi2ELin1ELNS0_23CUDAHistogramMemoryTypeE0EZNS0_21CUDA_tensor_histogramIlsLb0EEEbNS_6TensorES4_S4_lNS_14AccumulateTypeIT0_Lb1EE4typeES8_NS0_13TensorArgTypeES9_S9_EUllE_EEvNS0_6detail10TensorInfoIT_T1_EESF_NSC_IKS6_SE_EElS8_S8_SE_T6_,@"STO_CUDA_ENTRY STV_DEFAULT"
_ZN2at4cuda17kernelHistogram1DIlslLi1ELi2ELin1ELNS0_23CUDAHistogramMemoryTypeE0EZNS0_21CUDA_tensor_histogramIlsLb0EEEbNS_6TensorES4_S4_lNS_14AccumulateTypeIT0_Lb1EE4typeES8_NS0_13TensorArgTypeES9_S9_EUllE_EEvNS0_6detail10TensorInfoIT_T1_EESF_NSC_IKS6_SE_EElS8_S8_SE_T6_:
.text._ZN2at4cuda17kernelHistogram1DIlslLi1ELi2ELin1ELNS0_23CUDAHistogramMemoryTypeE0EZNS0_21CUDA_tensor_histogramIlsLb0EEEbNS_6TensorES4_S4_lNS_14AccumulateTypeIT0_Lb1EE4typeES8_NS0_13TensorArgTypeES9_S9_EUllE_EEvNS0_6detail10TensorInfoIT_T1_EESF_NSC_IKS6_SE_EElS8_S8_SE_T6_:
        /* <DEDUP_REMOVED lines=45> */
.L_x_2353:
[----:B------:R-:W-:Y:S01]  /*02d0*/  IMAD.MOV.U32 R3, RZ, RZ, R8 ;  /* 0x000000ffff037224 */ /* 0x000fe200078e0008 */
[----:B------:R-:W-:-:S07]  /*02e0*/  MOV R8, 0x300 ;  /* 0x0000030000087802 */ /* 0x000fce0000000f00 */
[----:B------:R-:W-:Y:S05]  /*02f0*/  CALL.REL.NOINC `($__internal_55_$__cuda_sm20_div_u64) ;  /* 0x0000006c00207944 */ /* 0x000fea0003c00000 */
[----:B------:R-:W-:Y:S01]  /*0300*/  MOV R4, R0 ;  /* 0x0000000000047202 */ /* 0x000fe20000000f00 */
[----:B------:R-:W-:-:S07]  /*0310*/  IMAD.MOV.U32 R5, RZ, RZ, R3 ;  /* 0x000000ffff057224 */ /* 0x000fce00078e0003 */
.L_x_2354:
[----:B------:R-:W-:Y:S05]  /*0320*/  BSYNC.RECONVERGENT B1 ;  /* 0x0000000000017941 */ /* 0x000fea0003800200 */
.L_x_2352:
        /* <DEDUP_REMOVED lines=20> */
.L_x_2357:
[----:B------:R-:W-:Y:S01]  /*0470*/  IMAD R2, R6, 0x8, R0 ;  /* 0x0000000806027824 */ /* 0x000fe200078e0200 */
[----:B------:R-:W-:Y:S02]  /*0480*/  IADD3 R4, P0, PT, R4, 0x1, RZ ;  /* 0x0000000104047810 */ /* 0x000fe40007f1e0ff */
[----:B------:R-:W-:Y:S02]  /*0490*/  IADD3 R6, P2, PT, R9, R6, RZ ;  /* 0x0000000609067210 */ /* 0x000fe40007f5e0ff */
[----:B------:R0:W-:Y:S01]  /*04a0*/  STS.64 [R2], RZ ;  /* 0x000000ff02007388 */ /* 0x0001e20000000a00 */
[----:B------:R-:W-:Y:S01]  /*04b0*/  IMAD.X R3, RZ, RZ, R3, P0 ;  /* 0x000000ffff037224 */ /* 0x000fe200000e0603 */
[----:B------:R-:W-:Y:S02]  /*04c0*/  ISETP.NE.U32.AND P0, PT, R4, R5, PT ;  /* 0x000000050400720c */ /* 0x000fe40003f05070 */
[----:B------:R-:W-:Y:S02]  /*04d0*/  IADD3.X R8, PT, PT, RZ, R8, RZ, P2, !PT ;  /* 0x00000008ff087210 */ /* 0x000fe400017fe4ff */
[----:B------:R-:W-:-:S13]  /*04e0*/  ISETP.NE.AND.EX P0, PT, R3, RZ, PT, P0 ;  /* 0x000000ff0300720c */ /* 0x000fda0003f05300 */
[----:B0-----:R-:W-:Y:S05]  /*04f0*/  @P0 BRA `(.L_x_2357) ;  /* 0xfffffffc00dc0947 */ /* 0x001fea000383ffff */
.L_x_2356:
[----:B------:R-:W-:Y:S05]  /*0500*/  BSYNC.RECONVERGENT B1 ;  /* 0x0000000000017941 */ /* 0x000fea0003800200 */
.L_x_2355:
[----:B------:R-:W-:Y:S05]  /*0510*/  @!P1 BRA `(.L_x_2351) ;  /* 0x0000000000409947 */ /* 0x000fea0003800000 */
[----:B------:R-:W0:Y:S01]  /*0520*/  S2R R3, SR_CgaCtaId ;  /* 0x0000000000037919 */ /* 0x000e220000008800 */
[----:B------:R-:W-:-:S04]  /*0530*/  MOV R0, 0x400 ;  /* 0x0000040000007802 */ /* 0x000fc80000000f00 */
[----:B0-----:R-:W-:-:S07]  /*0540*/  LEA R5, R3, R0, 0x18 ;  /* 0x0000000003057211 */ /* 0x001fce00078ec0ff */
.L_x_2358:
[----:B0-----:R-:W-:Y:S01]  /*0550*/  IMAD R4, R6, 0x8, R5 ;  /* 0x0000000806047824 */ /* 0x001fe200078e0205 */
[----:B------:R-:W-:-:S03]  /*0560*/  LEA R6, P0, R9, R6, 0x2 ;  /* 0x0000000609067211 */ /* 0x000fc600078010ff */
[C---:B------:R-:W-:Y:S01]  /*0570*/  IMAD R0, R9.reuse, 0x8, R4 ;  /* 0x0000000809007824 */ /* 0x040fe200078e0204 */
[----:B------:R0:W-:Y:S01]  /*0580*/  STS.64 [R4], RZ ;  /* 0x000000ff04007388 */ /* 0x0001e20000000a00 */
[C---:B------:R-:W-:Y:S02]  /*0590*/  LEA.HI.X R8, R9.reuse, R8, RZ, 0x2, P0 ;  /* 0x0000000809087211 */ /* 0x040fe400000f14ff */
[----:B------:R-:W-:Y:S01]  /*05a0*/  ISETP.GE.U32.AND P0, PT, R6, UR8, PT ;  /* 0x0000000806007c0c */ /* 0x000fe2000bf06070 */
[----:B------:R0:W-:Y:S01]  /*05b0*/  STS.64 [R0], RZ ;  /* 0x000000ff00007388 */ /* 0x0001e20000000a00 */
[----:B------:R-:W-:Y:S02]  /*05c0*/  LEA R2, R9, R0, 0x3 ;  /* 0x0000000009027211 */ /* 0x000fe400078e18ff */
[----:B------:R-:W-:-:S03]  /*05d0*/  ISETP.GE.AND.EX P0, PT, R8, UR9, PT, P0 ;  /* 0x0000000908007c0c */ /* 0x000fc6000bf06300 */
[----:B------:R-:W-:Y:S01]  /*05e0*/  IMAD R3, R9, 0x8, R2 ;  /* 0x0000000809037824 */ /* 0x000fe200078e0202 */
[----:B------:R0:W-:Y:S04]  /*05f0*/  STS.64 [R2], RZ ;  /* 0x000000ff02007388 */ /* 0x0001e80000000a00 */
[----:B------:R0:W-:Y:S05]  /*0600*/  STS.64 [R3], RZ ;  /* 0x000000ff03007388 */ /* 0x0001ea0000000a00 */
[----:B------:R-:W-:Y:S05]  /*0610*/  @!P0 BRA `(.L_x_2358) ;  /* 0xfffffffc00cc8947 */ /* 0x000fea000383ffff */
.L_x_2351:
[----:B------:R-:W-:Y:S05]  /*0620*/  BSYNC.RECONVERGENT B0 ;  /* 0x0000000000007941 */ /* 0x000fea0003800200 */
.L_x_2350:
        /* <DEDUP_REMOVED lines=15> */
[----:B-1----:R-:W-:-:S02]  /*0720*/  ISETP.GE.AND P0, PT, R35, 0x2, PT ;  /* 0x000000022300780c */ /* 0x002fc40003f06270 */
[----:B--2---:R-:W-:-:S04]  /*0730*/  IADD3 R2, P1, PT, -R2, UR6, RZ ;  /* 0x0000000602027c10 */ /* 0x004fc8000ff3e1ff */
[----:B------:R-:W-:-:S07]  /*0740*/  IADD3.X R28, PT, PT, ~R3, UR7, RZ, P1, !PT ;  /* 0x00000007031c7c10 */ /* 0x000fce0008ffe5ff */
[----:B------:R-:W-:Y:S05]  /*0750*/  @!P0 BRA `(.L_x_2360) ;  /* 0x0000003c00288947 */ /* 0x000fea0003800000 */
[C---:B------:R-:W-:Y:S01]  /*0760*/  IADD3 R33, PT, PT, R35.reuse, -0x1, RZ ;  /* 0xffffffff23217810 */ /* 0x040fe20007ffe0ff */
[C---:B------:R-:W-:Y:S02]  /*0770*/  VIADD R36, R35.reuse, 0xfffffffc ;  /* 0xfffffffc23247836 */ /* 0x040fe40000000000 */
[----:B------:R-:W-:Y:S01]  /*0780*/  VIADD R35, R35, 0xfffffffe ;  /* 0xfffffffe23237836 */ /* 0x000fe20000000000 */
[----:B------:R-:W-:-:S04]  /*0790*/  LOP3.LUT R34, R33, 0xfffffff8, RZ, 0xc0, !PT ;  /* 0xfffffff821227812 */ /* 0x000fc800078ec0ff */
[----:B------:R-:W-:-:S07]  /*07a0*/  IADD3 R34, PT, PT, -R34, RZ, RZ ;  /* 0x000000ff22227210 */ /* 0x000fce0007ffe1ff */
.L_x_2418:
[----:B------:R-:W-:Y:S05]  /*07b0*/  YIELD ;  /* 0x0000000000007946 */ /* 0x000fea0003800000 */
[----:B------:R-:W0:Y:S01]  /*07c0*/  LDCU UR5, c[0x0][0x858] ;  /* 0x00010b00ff0577ac */ /* 0x000e220008000800 */
        /* <DEDUP_REMOVED lines=8> */
.L_x_2386:
        /* <DEDUP_REMOVED lines=34> */
.L_x_2363:
[----:B------:R-:W-:Y:S01]  /*0a70*/  IMAD.MOV.U32 R7, RZ, RZ, R15 ;  /* 0x000000ffff077224 */ /* 0x000fe200078e000f */
[----:B------:R-:W-:Y:S01]  /*0a80*/  MOV R4, R13 ;  /* 0x0000000d00047202 */ /* 0x000fe20000000f00 */
[----:B------:R-:W-:Y:S01]  /*0a90*/  IMAD.MOV.U32 R5, RZ, RZ, R12 ;  /* 0x000000ffff057224 */ /* 0x000fe200078e000c */
[----:B------:R-:W-:-:S07]  /*0aa0*/  MOV R3, 0xac0 ;  /* 0x00000ac000037802 */ /* 0x000fce0000000f00 */
[----:B------:R-:W-:Y:S05]  /*0ab0*/  CALL.REL.NOINC `($__internal_54_$__cuda_sm20_div_s64) ;  /* 0x0000005c00e07944 */ /* 0x000fea0003c00000 */
        /* <DEDUP_REMOVED lines=11> */
.L_x_2364:
[----:B------:R-:W-:Y:S05]  /*0b70*/  BSYNC.RECONVERGENT B0 ;  /* 0x0000000000007941 */ /* 0x000fea0003800200 */
.L_x_2362:
        /* <DEDUP_REMOVED lines=40> */
.L_x_2366:
[----:B------:R-:W-:Y:S01]  /*0e00*/  MOV R7, R12 ;  /* 0x0000000c00077202 */ /* 0x000fe20000000f00 */
[----:B------:R-:W-:Y:S01]  /*0e10*/  IMAD.MOV.U32 R6, RZ, RZ, R13 ;  /* 0x000000ffff067224 */ /* 0x000fe200078e000d */
[----:B------:R-:W-:Y:S01]  /*0e20*/  MOV R4, R15 ;  /* 0x0000000f00047202 */ /* 0x000fe20000000f00 */
[----:B------:R-:W-:Y:S01]  /*0e30*/  IMAD.MOV.U32 R5, RZ, RZ, R14 ;  /* 0x000000ffff057224 */ /* 0x000fe200078e000e */
[----:B------:R-:W-:-:S07]  /*0e40*/  MOV R3, 0xe60 ;  /* 0x00000e6000037802 */ /* 0x000fce0000000f00 */
[----:B------:R-:W-:Y:S05]  /*0e50*/  CALL.REL.NOINC `($__internal_54_$__cuda_sm20_div_s64) ;  /* 0x0000005800f87944 */ /* 0x000fea0003c00000 */
        /* <DEDUP_REMOVED lines=10> */
.L_x_2367:
[----:B------:R-:W-:Y:S05]  /*0f00*/  BSYNC.RECONVERGENT B0 ;  /* 0x0000000000007941 */ /* 0x000fea0003800200 */
.L_x_2365:
        /* <DEDUP_REMOVED lines=38> */
.L_x_2369:
        /* <DEDUP_REMOVED lines=17> */
.L_x_2370:
[----:B------:R-:W-:Y:S05]  /*1280*/  BSYNC.RECONVERGENT B0 ;  /* 0x0000000000007941 */ /* 0x000fea0003800200 */
.L_x_2368:
        /* <DEDUP_REMOVED lines=37> */
.L_x_2372:
        /* <DEDUP_REMOVED lines=16> */
.L_x_2373:
[----:B------:R-:W-:Y:S05]  /*15e0*/  BSYNC.RECONVERGENT B0 ;  /* 0x0000000000007941 */ /* 0x000fea0003800200 */
.L_x_2371:
        /* <DEDUP_REMOVED lines=38> */
.L_x_2375:
        /* <DEDUP_REMOVED lines=16> */
.L_x_2376:
[----:B------:R-:W-:Y:S05]  /*1950*/  BSYNC.RECONVERGENT B0 ;  /* 0x0000000000007941 */ /* 0x000fea0003800200 */
.L_x_2374:
        /* <DEDUP_REMOVED lines=38> */
.L_x_2378:
        /* <DEDUP_REMOVED lines=16> */
.L_x_2379:
[----:B------:R-:W-:Y:S05]  /*1cc0*/  BSYNC.RECONVERGENT B0 ;  /* 0x0000000000007941 */ /* 0x000fea0003800200 */
.L_x_2377:
        /* <DEDUP_REMOVED lines=38> */
.L_x_2381:
        /* <DEDUP_REMOVED lines=16> */
.L_x_2382:
[----:B------:R-:W-:Y:S05]  /*2030*/  BSYNC.RECONVERGENT B0 ;  /* 0x0000000000007941 */ /* 0x000fea0003800200 */
.L_x_2380:
        /* <DEDUP_REMOVED lines=37> */
.L_x_2384:
[----:B------:R-:W-:Y:S01]  /*2290*/  IMAD.MOV.U32 R7, RZ, RZ, R12 ;  /* 0x000000ffff077224 */ /* 0x000fe200078e000c */
[----:B------:R-:W-:Y:S01]  /*22a0*/  MOV R6, R13 ;  /* 0x0000000d00067202 */ /* 0x000fe20000000f00 */
[----:B------:R-:W-:Y:S01]  /*22b0*/  IMAD.MOV.U32 R5, RZ, RZ, R14 ;  /* 0x000000ffff057224 */ /* 0x000fe200078e000e */
[----:B------:R-:W-:Y:S01]  /*22c0*/  MOV R3, 0x22f0 ;  /* 0x000022f000037802 */ /* 0x000fe20000000f00 */
[----:B------:R-:W-:-:S07]  /*22d0*/  IMAD.MOV.U32 R4, RZ, RZ, R15 ;  /* 0x000000ffff047224 */ /* 0x000fce00078e000f */
[----:B------:R-:W-:Y:S05]  /*22e0*/  CALL.REL.NOINC `($__internal_54_$__cuda_sm20_div_s64) ;  /* 0x0000004400d47944 */ /* 0x000fea0003c00000 */
        /* <DEDUP_REMOVED lines=11> */
.L_x_2385:
[----:B------:R-:W-:Y:S05]  /*23a0*/  BSYNC.RECONVERGENT B0 ;  /* 0x0000000000007941 */ /* 0x000fea0003800200 */
.L_x_2383:
        /* <DEDUP_REMOVED lines=11> */
.L_x_2361:
        /* <DEDUP_REMOVED lines=41> */
.L_x_2391:
        /* <DEDUP_REMOVED lines=16> */
.L_x_2392:
[----:B------:R-:W-:Y:S05]  /*27f0*/  BSYNC.RECONVERGENT B1 ;  /* 0x0000000000017941 */ /* 0x000fea0003800200 */
.L_x_2390:
        /* <DEDUP_REMOVED lines=40> */
.L_x_2394:
        /* <DEDUP_REMOVED lines=17> */
.L_x_2395:
[----:B------:R-:W-:Y:S05]  /*2b90*/  BSYNC.RECONVERGENT B1 ;  /* 0x0000000000017941 */ /* 0x000fea0003800200 */
.L_x_2393:
        /* <DEDUP_REMOVED lines=38> */
.L_x_2397:
[----:B------:R-:W-:Y:S01]  /*2e00*/  IMAD.MOV.U32 R7, RZ, RZ, R12 ;  /* 0x000000ffff077224 */ /* 0x000fe200078e000c */
[----:B------:R-:W-:Y:S01]  /*2e10*/  MOV R5, R14 ;  /* 0x0000000e00057202 */ /* 0x000fe20000000f00 */
[----:B------:R-:W-:Y:S01]  /*2e20*/  IMAD.MOV.U32 R6, RZ, RZ, R13 ;  /* 0x000000ffff067224 */ /* 0x000fe200078e000d */
[----:B------:R-:W-:Y:S01]  /*2e30*/  MOV R3, 0x2e60 ;  /* 0x00002e6000037802 */ /* 0x000fe20000000f00 */
[----:B------:R-:W-:-:S07]  /*2e40*/  IMAD.MOV.U32 R4, RZ, RZ, R15 ;  /* 0x000000ffff047224 */ /* 0x000fce00078e000f */
[----:B------:R-:W-:Y:S05]  /*2e50*/  CALL.REL.NOINC `($__internal_54_$__cuda_sm20_div_s64) ;  /* 0x0000003800f87944 */ /* 0x000fea0003c00000 */
        /* <DEDUP_REMOVED lines=11> */
.L_x_2398:
[----:B------:R-:W-:Y:S05]  /*2f10*/  BSYNC.RECONVERGENT B1 ;  /* 0x0000000000017941 */ /* 0x000fea0003800200 */
.L_x_2396:
        /* <DEDUP_REMOVED lines=37> */
.L_x_2400:
        /* <DEDUP_REMOVED lines=17> */
.L_x_2401:
[----:B------:R-:W-:Y:S05]  /*3280*/  BSYNC.RECONVERGENT B1 ;  /* 0x0000000000017941 */ /* 0x000fea0003800200 */
.L_x_2399:
[----:B------:R0:W1:Y:S02]  /*3290*/  LDC.64 R4, c[0x0][R20+0x450] ;  /* 0x0001140014047b82 */ /* 0x0000640000000a00 */
[----:B0-----:R-:W-:Y:S01]  /*32a0*/  MOV R20, R18 ;  /* 0x0000001200147202 */ /* 0x001fe20000000f00 */
[----:B-1----:R-:W-:-:S04]  /*32b0*/  IMAD R5, R5, R9, RZ ;  /* 0x0000000905057224 */ /* 0x002fc800078e02ff */
[----:B------:R-:W-:-:S04]  /*32c0*/  IMAD.WIDE.U32 R8, R4, R9, R20 ;  /* 0x0000000904087225 */ /* 0x000fc800078e0014 */
[----:B------:R-:W-:Y:S02]  /*32d0*/  IMAD R5, R4, R3, R5 ;  /* 0x0000000304057224 */ /* 0x000fe400078e0205 */
[----:B------:R-:W-:Y:S02]  /*32e0*/  IMAD.MOV.U32 R19, RZ, RZ, R8 ;  /* 0x000000ffff137224 */ /* 0x000fe400078e0008 */
[----:B------:R-:W-:-:S07]  /*32f0*/  IMAD.IADD R18, R9, 0x1, R5 ;  /* 0x0000000109127824 */ /* 0x000fce00078e0205 */
.L_x_2389:
        /* <DEDUP_REMOVED lines=39> */
.L_x_2404:
        /* <DEDUP_REMOVED lines=16> */
.L_x_2405:
[----:B------:R-:W-:Y:S05]  /*3670*/  BSYNC.RECONVERGENT B1 ;  /* 0x0000000000017941 */ /* 0x000fea0003800200 */
.L_x_2403:
        /* <DEDUP_REMOVED lines=39> */
.L_x_2407:
        /* <DEDUP_REMOVED lines=17> */
.L_x_2408:
[----:B------:R-:W-:Y:S05]  /*3a00*/  BSYNC.RECONVERGENT B1 ;  /* 0x0000000000017941 */ /* 0x000fea0003800200 */
.L_x_2406:
[----:B------:R0:W1:Y:S02]  /*3a10*/  LDC.64 R4, c[0x0][R20+0x450] ;  /* 0x0001140014047b82 */ /* 0x0000640000000a00 */
[----:B0-----:R-:W-:Y:S02]  /*3a20*/  IMAD.MOV.U32 R20, RZ, RZ, R18 ;  /* 0x000000ffff147224 */ /* 0x001fe400078e0012 */
[-C--:B-1----:R-:W-:Y:S02]  /*3a30*/  IMAD R5, R5, R9.reuse, RZ ;  /* 0x0000000905057224 */ /* 0x082fe400078e02ff */
[----:B------:R-:W-:-:S04]  /*3a40*/  IMAD.WIDE.U32 R8, R4, R9, R20 ;  /* 0x0000000904087225 */ /* 0x000fc800078e0014 */
[----:B------:R-:W-:Y:S02]  /*3a50*/  IMAD R5, R4, R3, R5 ;  /* 0x0000000304057224 */ /* 0x000fe400078e0205 */
[----:B------:R-:W-:-:S03]  /*3a60*/  IMAD.MOV.U32 R19, RZ, RZ, R8 ;  /* 0x000000ffff137224 */ /* 0x000fc600078e0008 */
[----:B------:R-:W-:-:S07]  /*3a70*/  IADD3 R18, PT, PT, R9, R5, RZ ;  /* 0x0000000509127210 */ /* 0x000fce0007ffe0ff */
.L_x_2402:
        /* <DEDUP_REMOVED lines=36> */
.L_x_2410:
        /* <DEDUP_REMOVED lines=16> */
.L_x_2411:
[----:B------:R-:W-:Y:S05]  /*3dc0*/  BSYNC.RECONVERGENT B1 ;  /* 0x0000000000017941 */ /* 0x000fea0003800200 */
.L_x_2409:
        /* <DEDUP_REMOVED lines=9> */
.L_x_2388:
[----:B------:R-:W-:Y:S05]  /*3e60*/  BSYNC.RECONVERGENT B0 ;  /* 0x0000000000007941 */ /* 0x000fea0003800200 */
.L_x_2387:
        /* <DEDUP_REMOVED lines=50> */
.L_x_2415:
[----:B------:R-:W-:Y:S01]  /*4190*/  IMAD.MOV.U32 R7, RZ, RZ, R4 ;  /* 0x000000ffff077224 */ /* 0x000fe200078e0004 */
[----:B------:R-:W-:Y:S01]  /*41a0*/  MOV R4, R28 ;  /* 0x0000001c00047202 */ /* 0x000fe20000000f00 */
[----:B------:R-:W-:Y:S01]  /*41b0*/  IMAD.MOV.U32 R5, RZ, RZ, R2 ;  /* 0x000000ffff057224 */ /* 0x000fe200078e0002 */
[----:B------:R-:W-:-:S07]  /*41c0*/  MOV R3, 0x41e0 ;  /* 0x000041e000037802 */ /* 0x000fce0000000f00 */
[----:B------:R-:W-:Y:S05]  /*41d0*/  CALL.REL.NOINC `($__internal_54_$__cuda_sm20_div_s64) ;  /* 0x0000002800187944 */ /* 0x000fea0003c00000 */
[----:B------:R-:W-:-:S07]  /*41e0*/  IMAD.MOV.U32 R7, RZ, RZ, R5 ;  /* 0x000000ffff077224 */ /* 0x000fce00078e0005 */
.L_x_2416:
[----:B------:R-:W-:Y:S05]  /*41f0*/  BSYNC.RECONVERGENT B1 ;  /* 0x0000000000017941 */ /* 0x000fea0003800200 */
.L_x_2414:
        /* <DEDUP_REMOVED lines=19> */
.L_x_2417:
[----:B------:R-:W0:Y:S02]  /*4330*/  LDS.64 R4, [R3] ;  /* 0x0000000003047984 */ /* 0x000e240000000a00 */
[----:B0----5:R-:W-:-:S05]  /*4340*/  IADD3 R6, P0, PT, R8, R4, RZ ;  /* 0x0000000408067210 */ /* 0x021fca0007f1e0ff */
[----:B------:R-:W-:-:S07]  /*4350*/  IMAD.X R7, R9, 0x1, R5, P0 ;  /* 0x0000000109077824 */ /* 0x000fce00000e0605 */
[----:B------:R-:W0:Y:S02]  /*4360*/  ATOMS.CAST.SPIN.64 P0, [R3], R4, R6 ;  /* 0x000000040300758d */ /* 0x000e240001800406 */
[----:B0-----:R-:W-:Y:S05]  /*4370*/  @!P0 BRA `(.L_x_2417) ;  /* 0xfffffffc00ec8947 */ /* 0x001fea000383ffff */
.L_x_2413:
[----:B------:R-:W-:Y:S05]  /*4380*/  BSYNC.RECONVERGENT B0 ;  /* 0x0000000000007941 */ /* 0x000fea0003800200 */
.L_x_2412:
[----:B------:R-:W0:Y:S01]  /*4390*/  LDCU.64 UR6, c[0x0][0x878] ;  /* 0x00010f00ff0677ac */ /* 0x000e220008000a00 */
[----:B------:R-:W-:-:S05]  /*43a0*/  IADD3 R23, P0, PT, R31, R23, RZ ;  /* 0x000000171f177210 */ /* 0x000fca0007f1e0ff */
[----:B------:R-:W-:Y:S01]  /*43b0*/  IMAD.X R27, RZ, RZ, R27, P0 ;  /* 0x000000ffff1b7224 */ /* 0x000fe200000e061b */
[----:B0-----:R-:W-:-:S04]  /*43c0*/  ISETP.GE.U32.AND P0, PT, R23, UR6, PT ;  /* 0x0000000617007c0c */ /* 0x001fc8000bf06070 */
[----:B------:R-:W-:-:S13]  /*43d0*/  ISETP.GE.AND.EX P0, PT, R27, UR7, PT, P0 ;  /* 0x000000071b007c0c */ /* 0x000fda000bf06300 */
[----:B------:R-:W-:Y:S05]  /*43e0*/  @!P0 BRA `(.L_x_2418) ;  /* 0xffffffc000f08947 */ /* 0x000fea000383ffff */
[----:B------:R-:W-:Y:S05]  /*43f0*/  BRA `(.L_x_2359) ;  /* 0x0000001c00507947 */ /* 0x000fea0003800000 */
.L_x_2360:
        /* <DEDUP_REMOVED lines=34> */
.L_x_2420:
[----:B------:R-:W-:Y:S01]  /*4620*/  MOV R3, R8 ;  /* 0x0000000800037202 */ /* 0x000fe20000000f00 */
[----:B------:R-:W-:Y:S01]  /*4630*/  IMAD.MOV.U32 R9, RZ, RZ, R31 ;  /* 0x000000ffff097224 */ /* 0x000fe200078e001f */
[----:B------:R-:W-:-:S07]  /*4640*/  MOV R8, 0x4660 ;  /* 0x0000466000087802 */ /* 0x000fce0000000f00 */
[----:B------:R-:W-:Y:S05]  /*4650*/  CALL.REL.NOINC `($__internal_55_$__cuda_sm20_div_u64) ;  /* 0x0000002800487944 */ /* 0x000fea0003c00000 */
[----:B------:R-:W-:Y:S01]  /*4660*/  IMAD.MOV.U32 R4, RZ, RZ, R0 ;  /* 0x000000ffff047224 */ /* 0x000fe200078e0000 */
[----:B------:R-:W-:-:S07]  /*4670*/  MOV R5, R3 ;  /* 0x0000000300057202 */ /* 0x000fce0000000f00 */
.L_x_2421:
[----:B------:R-:W-:Y:S05]  /*4680*/  BSYNC.RECONVERGENT B0 ;  /* 0x0000000000007941 */ /* 0x000fea0003800200 */
.L_x_2419:
        /* <DEDUP_REMOVED lines=14> */
.L_x_2430:
        /* <DEDUP_REMOVED lines=53> */
.L_x_2427:
[----:B------:R-:W-:Y:S01]  /*4ac0*/  IMAD.MOV.U32 R7, RZ, RZ, R4 ;  /* 0x000000ffff077224 */ /* 0x000fe200078e0004 */
[----:B------:R-:W-:Y:S01]  /*4ad0*/  MOV R4, R28 ;  /* 0x0000001c00047202 */ /* 0x000fe20000000f00 */
[----:B------:R-:W-:Y:S01]  /*4ae0*/  IMAD.MOV.U32 R5, RZ, RZ, R2 ;  /* 0x000000ffff057224 */ /* 0x000fe200078e0002 */
[----:B------:R-:W-:-:S07]  /*4af0*/  MOV R3, 0x4b10 ;  /* 0x00004b1000037802 */ /* 0x000fce0000000f00 */
[----:B------:R-:W-:Y:S05]  /*4b00*/  CALL.REL.NOINC `($__internal_54_$__cuda_sm20_div_s64) ;  /* 0x0000001c00cc7944 */ /* 0x000fea0003c00000 */
[----:B------:R-:W-:-:S07]  /*4b10*/  IMAD.MOV.U32 R3, RZ, RZ, R5 ;  /* 0x000000ffff037224 */ /* 0x000fce00078e0005 */
.L_x_2428:
[----:B------:R-:W-:Y:S05]  /*4b20*/  BSYNC.RECONVERGENT B2 ;  /* 0x0000000000027941 */ /* 0x000fea0003800200 */
.L_x_2426:
        /* <DEDUP_REMOVED lines=8> */
[----:B------:R-:W-:-:S06]  /*4bb0*/  LEA.HI.X R9, R4, UR13, R5, 0x3, P1 ;  /* 0x0000000d04097c11 */ /* 0x000fcc00088f1c05 */
[----:B------:R-:W5:Y:S01]  /*4bc0*/  LDG.E.64 R8, desc[UR8][R8.64] ;  /* 0x0000000808087981 */ /* 0x000f62000c1e1b00 */
[----:B------:R-:W-:Y:S02]  /*4bd0*/  SHF.R.S32.HI R4, RZ, 0x1f, R3 ;  /* 0x0000001fff047819 */ /* 0x000fe40000011403 */
[----:B0-----:R-:W-:-:S04]  /*4be0*/  ISETP.NE.U32.AND P1, PT, R3, UR6, PT ;  /* 0x0000000603007c0c */ /* 0x001fc8000bf25070 */
[----:B------:R-:W-:-:S04]  /*4bf0*/  ISETP.NE.AND.EX P1, PT, R4, UR7, PT, P1 ;  /* 0x0000000704007c0c */ /* 0x000fc8000bf25310 */
[----:B------:R-:W-:-:S04]  /*4c00*/  SEL R4, RZ, 0xffffffff, P1 ;  /* 0xffffffffff047807 */ /* 0x000fc80000800000 */
[----:B------:R-:W-:-:S05]  /*4c10*/  IADD3 R3, PT, PT, R3, R4, RZ ;  /* 0x0000000403037210 */ /* 0x000fca0007ffe0ff */
[----:B------:R-:W-:-:S07]  /*4c20*/  IMAD R3, R3, 0x8, R18 ;  /* 0x0000000803037824 */ /* 0x000fce00078e0212 */
.L_x_2429:
[----:B------:R-:W0:Y:S02]  /*4c30*/  LDS.64 R4, [R3] ;  /* 0x0000000003047984 */ /* 0x000e240000000a00 */
[----:B0----5:R-:W-:-:S05]  /*4c40*/  IADD3 R6, P1, PT, R8, R4, RZ ;  /* 0x0000000408067210 */ /* 0x021fca0007f3e0ff */
[----:B------:R-:W-:-:S07]  /*4c50*/  IMAD.X R7, R9, 0x1, R5, P1 ;  /* 0x0000000109077824 */ /* 0x000fce00008e0605 */
[----:B------:R-:W0:Y:S02]  /*4c60*/  ATOMS.CAST.SPIN.64 P1, [R3], R4, R6 ;  /* 0x000000040300758d */ /* 0x000e240001820406 */
[----:B0-----:R-:W-:Y:S05]  /*4c70*/  @!P1 BRA `(.L_x_2429) ;  /* 0xfffffffc00ec9947 */ /* 0x001fea000383ffff */
.L_x_2425:
[----:B------:R-:W-:Y:S05]  /*4c80*/  BSYNC.RECONVERGENT B1 ;  /* 0x0000000000017941 */ /* 0x000fea0003800200 */
.L_x_2424:
[----:B------:R-:W-:-:S04]  /*4c90*/  IADD3 R23, P1, PT, R31, R23, RZ ;  /* 0x000000171f177210 */ /* 0x000fc80007f3e0ff */
[----:B------:R-:W-:Y:S01]  /*4ca0*/  IADD3.X R27, PT, PT, RZ, R27, RZ, P1, !PT ;  /* 0x0000001bff1b7210 */ /* 0x000fe20000ffe4ff */
[----:B------:R-:W-:Y:S08]  /*4cb0*/  @P0 BRA `(.L_x_2430) ;  /* 0xfffffff800ac0947 */ /* 0x000ff0000383ffff */
.L_x_2423:
[----:B------:R-:W-:Y:S05]  /*4cc0*/  BSYNC B0 ;  /* 0x0000000000007941 */ /* 0x000fea0003800000 */
.L_x_2422:
[----:B------:R-:W-:-:S04]  /*4cd0*/  ISETP.GE.U32.AND P0, PT, R14, 0x3, PT ;  /* 0x000000030e00780c */ /* 0x000fc80003f06070 */
[----:B------:R-:W-:-:S13]  /*4ce0*/  ISETP.GE.U32.AND.EX P0, PT, R15, RZ, PT, P0 ;  /* 0x000000ff0f00720c */ /* 0x000fda0003f06100 */
[----:B------:R-:W-:Y:S05]  /*4cf0*/  @!P0 BRA `(.L_x_2359) ;  /* 0x0000001400108947 */ /* 0x000fea0003800000 */
[----:B------:R-:W0:Y:S01]  /*4d00*/  S2R R3, SR_CgaCtaId ;  /* 0x0000000000037919 */ /* 0x000e220000008800 */
[----:B------:R-:W-:-:S04]  /*4d10*/  MOV R0, 0x400 ;  /* 0x0000040000007802 */ /* 0x000fc80000000f00 */
[----:B0-----:R-:W-:-:S07]  /*4d20*/  LEA R0, R3, R0, 0x18 ;  /* 0x0000000003007211 */ /* 0x001fce00078ec0ff */
.L_x_2455:
        /* <DEDUP_REMOVED lines=49> */
.L_x_2434:
[----:B------:R-:W-:Y:S01]  /*5040*/  IMAD.MOV.U32 R7, RZ, RZ, R4 ;  /* 0x000000ffff077224 */ /* 0x000fe200078e0004 */
[----:B------:R-:W-:Y:S01]  /*5050*/  MOV R5, R2 ;  /* 0x0000000200057202 */ /* 0x000fe20000000f00 */
[----:B------:R-:W-:Y:S01]  /*5060*/  IMAD.MOV.U32 R4, RZ, RZ, R28 ;  /* 0x000000ffff047224 */ /* 0x000fe200078e001c */
[----:B------:R-:W-:-:S07]  /*5070*/  MOV R3, 0x5090 ;  /* 0x0000509000037802 */ /* 0x000fce0000000f00 */
[----:B------:R-:W-:Y:S05]  /*5080*/  CALL.REL.NOINC `($__internal_54_$__cuda_sm20_div_s64) ;  /* 0x00000018006c7944 */ /* 0x000fea0003c00000 */
[----:B------:R-:W-:-:S07]  /*5090*/  MOV R3, R5 ;  /* 0x0000000500037202 */ /* 0x000fce0000000f00 */
.L_x_2435:
[----:B------:R-:W-:Y:S05]  /*50a0*/  BSYNC.RECONVERGENT B1 ;  /* 0x0000000000017941 */ /* 0x000fea0003800200 */
.L_x_2433:
        /* <DEDUP_REMOVED lines=16> */
.L_x_2436:
[----:B------:R-:W0:Y:S02]  /*51b0*/  LDS.64 R4, [R3] ;  /* 0x0000000003047984 */ /* 0x000e240000000a00 */
[----:B0----5:R-:W-:-:S04]  /*51c0*/  IADD3 R6, P0, PT, R8, R4, RZ ;  /* 0x0000000408067210 */ /* 0x021fc80007f1e0ff */
[----:B------:R-:W-:-:S08]  /*51d0*/  IADD3.X R7, PT, PT, R9, R5, RZ, P0, !PT ;  /* 0x0000000509077210 */ /* 0x000fd000007fe4ff */
[----:B------:R-:W0:Y:S02]  /*51e0*/  ATOMS.CAST.SPIN.64 P0, [R3], R4, R6 ;  /* 0x000000040300758d */ /* 0x000e240001800406 */
[----:B0-----:R-:W-:Y:S05]  /*51f0*/  @!P0 BRA `(.L_x_2436) ;  /* 0xfffffffc00ec8947 */ /* 0x001fea000383ffff */
.L_x_2432:
[----:B------:R-:W-:Y:S05]  /*5200*/  BSYNC.RECONVERGENT B0 ;  /* 0x0000000000007941 */ /* 0x000fea0003800200 */
.L_x_2431:
        /* <DEDUP_REMOVED lines=50> */
.L_x_2440:
[----:B------:R-:W-:Y:S01]  /*5530*/  MOV R7, R4 ;  /* 0x0000000400077202 */ /* 0x000fe20000000f00 */
[----:B------:R-:W-:Y:S01]  /*5540*/  IMAD.MOV.U32 R5, RZ, RZ, R2 ;  /* 0x000000ffff057224 */ /* 0x000fe200078e0002 */
[----:B------:R-:W-:Y:S02]  /*5550*/  MOV R4, R28 ;  /* 0x0000001c00047202 */ /* 0x000fe40000000f00 */
[----:B------:R-:W-:-:S07]  /*5560*/  MOV R3, 0x5580 ;  /* 0x0000558000037802 */ /* 0x000fce0000000f00 */
[----:B------:R-:W-:Y:S05]  /*5570*/  CALL.REL.NOINC `($__internal_54_$__cuda_sm20_div_s64) ;  /* 0x0000001400307944 */ /* 0x000fea0003c00000 */
[----:B------:R-:W-:-:S07]  /*5580*/  IMAD.MOV.U32 R3, RZ, RZ, R5 ;  /* 0x000000ffff037224 */ /* 0x000fce00078e0005 */
.L_x_2441:
[----:B------:R-:W-:Y:S05]  /*5590*/  BSYNC.RECONVERGENT B1 ;  /* 0x0000000000017941 */ /* 0x000fea0003800200 */
.L_x_2439:
        /* <DEDUP_REMOVED lines=8> */
[----:B------:R-:W-:-:S06]  /*5620*/  LEA.HI.X R9, R4, UR13, R5, 0x3, P0 ;  /* 0x0000000d04097c11 */ /* 0x000fcc00080f1c05 */
[----:B------:R-:W5:Y:S01]  /*5630*/  LDG.E.64 R8, desc[UR8][R8.64] ;  /* 0x0000000808087981 */ /* 0x000f62000c1e1b00 */
[----:B------:R-:W-:Y:S02]  /*5640*/  SHF.R.S32.HI R4, RZ, 0x1f, R3 ;  /* 0x0000001fff047819 */ /* 0x000fe40000011403 */
[----:B0-----:R-:W-:-:S04]  /*5650*/  ISETP.NE.U32.AND P0, PT, R3, UR6, PT ;  /* 0x0000000603007c0c */ /* 0x001fc8000bf05070 */
[----:B------:R-:W-:-:S04]  /*5660*/  ISETP.NE.AND.EX P0, PT, R4, UR7, PT, P0 ;  /* 0x0000000704007c0c */ /* 0x000fc8000bf05300 */
[----:B------:R-:W-:-:S05]  /*5670*/  SEL R4, RZ, 0xffffffff, P0 ;  /* 0xffffffffff047807 */ /* 0x000fca0000000000 */
[----:B------:R-:W-:-:S05]  /*5680*/  IMAD.IADD R3, R3, 0x1, R4 ;  /* 0x0000000103037824 */ /* 0x000fca00078e0204 */
[----:B------:R-:W-:-:S07]  /*5690*/  LEA R3, R3, R0, 0x3 ;  /* 0x0000000003037211 */ /* 0x000fce00078e18ff */
.L_x_2442:
[----:B------:R-:W0:Y:S02]  /*56a0*/  LDS.64 R4, [R3] ;  /* 0x0000000003047984 */ /* 0x000e240000000a00 */
[----:B0----5:R-:W-:-:S05]  /*56b0*/  IADD3 R6, P0, PT, R8, R4, RZ ;  /* 0x0000000408067210 */ /* 0x021fca0007f1e0ff */
[----:B------:R-:W-:-:S07]  /*56c0*/  IMAD.X R7, R9, 0x1, R5, P0 ;  /* 0x0000000109077824 */ /* 0x000fce00000e0605 */
[----:B------:R-:W0:Y:S02]  /*56d0*/  ATOMS.CAST.SPIN.64 P0, [R3], R4, R6 ;  /* 0x000000040300758d */ /* 0x000e240001800406 */
[----:B0-----:R-:W-:Y:S05]  /*56e0*/  @!P0 BRA `(.L_x_2442) ;  /* 0xfffffffc00ec8947 */ /* 0x001fea000383ffff */
.L_x_2438:
[----:B------:R-:W-:Y:S05]  /*56f0*/  BSYNC.RECONVERGENT B0 ;  /* 0x0000000000007941 */ /* 0x000fea0003800200 */
.L_x_2437:
[----:B------:R-:W0:Y:S01]  /*5700*/  LDCU.64 UR6, c[0x0][0x790] ;  /* 0x0000f200ff0677ac */ /* 0x000e220008000a00 */
[----:B------:R-:W-:Y:S01]  /*5710*/  IADD3 R23, P0, PT, R31, R23, RZ ;  /* 0x000000171f177210 */ /* 0x000fe20007f1e0ff */
[----:B------:R-:W1:Y:S01]  /*5720*/  LDC.64 R8, c[0x0][0x868] ;  /* 0x00021a00ff087b82 */ /* 0x000e620000000a00 */
[----:B------:R-:W2:Y:S02]  /*5730*/  LDCU.64 UR12, c[0x0][0x6c0] ;  /* 0x0000d800ff0c77ac */ /* 0x000ea40008000a00 */
[----:B------:R-:W-:-:S05]  /*5740*/  IADD3.X R27, PT, PT, RZ, R27, RZ, P0, !PT ;  /* 0x0000001bff1b7210 */ /* 0x000fca00007fe4ff */
        /* <DEDUP_REMOVED lines=45> */
.L_x_2446:
[----:B------:R-:W-:Y:S01]  /*5a20*/  IMAD.MOV.U32 R7, RZ, RZ, R4 ;  /* 0x000000ffff077224 */ /* 0x000fe200078e0004 */
[----:B------:R-:W-:Y:S01]  /*5a30*/  MOV R5, R2 ;  /* 0x0000000200057202 */ /* 0x000fe20000000f00 */
[----:B------:R-:W-:Y:S01]  /*5a40*/  IMAD.MOV.U32 R4, RZ, RZ, R28 ;  /* 0x000000ffff047224 */ /* 0x000fe200078e001c */
[----:B------:R-:W-:-:S07]  /*5a50*/  MOV R3, 0x5a70 ;  /* 0x00005a7000037802 */ /* 0x000fce0000000f00 */
[----:B------:R-:W-:Y:S05]  /*5a60*/  CALL.REL.NOINC `($__internal_54_$__cuda_sm20_div_s64) ;  /* 0x0000000c00f47944 */ /* 0x000fea0003c00000 */
[----:B------:R-:W-:-:S07]  /*5a70*/  MOV R3, R5 ;  /* 0x0000000500037202 */ /* 0x000fce0000000f00 */
.L_x_2447:
[----:B------:R-:W-:Y:S05]  /*5a80*/  BSYNC.RECONVERGENT B1 ;  /* 0x0000000000017941 */ /* 0x000fea0003800200 */
.L_x_2445:
        /* <DEDUP_REMOVED lines=16> */
.L_x_2448:
[----:B------:R-:W0:Y:S02]  /*5b90*/  LDS.64 R4, [R3] ;  /* 0x0000000003047984 */ /* 0x000e240000000a00 */
[----:B0----5:R-:W-:-:S04]  /*5ba0*/  IADD3 R6, P0, PT, R8, R4, RZ ;  /* 0x0000000408067210 */ /* 0x021fc80007f1e0ff */
[----:B------:R-:W-:-:S08]  /*5bb0*/  IADD3.X R7, PT, PT, R9, R5, RZ, P0, !PT ;  /* 0x0000000509077210 */ /* 0x000fd000007fe4ff */
[----:B------:R-:W0:Y:S02]  /*5bc0*/  ATOMS.CAST.SPIN.64 P0, [R3], R4, R6 ;  /* 0x000000040300758d */ /* 0x000e240001800406 */
[----:B0-----:R-:W-:Y:S05]  /*5bd0*/  @!P0 BRA `(.L_x_2448) ;  /* 0xfffffffc00ec8947 */ /* 0x001fea000383ffff */
.L_x_2444:
[----:B------:R-:W-:Y:S05]  /*5be0*/  BSYNC.RECONVERGENT B0 ;  /* 0x0000000000007941 */ /* 0x000fea0003800200 */
.L_x_2443:
        /* <DEDUP_REMOVED lines=50> */
.L_x_2452:
[----:B------:R-:W-:Y:S01]  /*5f10*/  MOV R7, R4 ;  /* 0x0000000400077202 */ /* 0x000fe20000000f00 */
[----:B------:R-:W-:Y:S01]  /*5f20*/  IMAD.MOV.U32 R5, RZ, RZ, R2 ;  /* 0x000000ffff057224 */ /* 0x000fe200078e0002 */
[----:B------:R-:W-:Y:S02]  /*5f30*/  MOV R4, R28 ;  /* 0x0000001c00047202 */ /* 0x000fe40000000f00 */
[----:B------:R-:W-:-:S07]  /*5f40*/  MOV R3, 0x5f60 ;  /* 0x00005f6000037802 */ /* 0x000fce0000000f00 */
[----:B------:R-:W-:Y:S05]  /*5f50*/  CALL.REL.NOINC `($__internal_54_$__cuda_sm20_div_s64) ;  /* 0x0000000800b87944 */ /* 0x000fea0003c00000 */
[----:B------:R-:W-:-:S07]  /*5f60*/  IMAD.MOV.U32 R3, RZ, RZ, R5 ;  /* 0x000000ffff037224 */ /* 0x000fce00078e0005 */
.L_x_2453:
[----:B------:R-:W-:Y:S05]  /*5f70*/  BSYNC.RECONVERGENT B1 ;  /* 0x0000000000017941 */ /* 0x000fea0003800200 */
.L_x_2451:
        /* <DEDUP_REMOVED lines=16> */
.L_x_2454:
[----:B------:R-:W0:Y:S02]  /*6080*/  LDS.64 R4, [R3] ;  /* 0x0000000003047984 */ /* 0x000e240000000a00 */
[----:B0----5:R-:W-:-:S05]  /*6090*/  IADD3 R6, P0, PT, R8, R4, RZ ;  /* 0x0000000408067210 */ /* 0x021fca0007f1e0ff */
[----:B------:R-:W-:-:S07]  /*60a0*/  IMAD.X R7, R9, 0x1, R5, P0 ;  /* 0x0000000109077824 */ /* 0x000fce00000e0605 */
[----:B------:R-:W0:Y:S02]  /*60b0*/  ATOMS.CAST.SPIN.64 P0, [R3], R4, R6 ;  /* 0x000000040300758d */ /* 0x000e240001800406 */
[----:B0-----:R-:W-:Y:S05]  /*60c0*/  @!P0 BRA `(.L_x_2454) ;  /* 0xfffffffc00ec8947 */ /* 0x001fea000383ffff */
.L_x_2450:
[----:B------:R-:W-:Y:S05]  /*60d0*/  BSYNC.RECONVERGENT B0 ;  /* 0x0000000000007941 */ /* 0x000fea0003800200 */
.L_x_2449:
[----:B------:R-:W0:Y:S01]  /*60e0*/  LDCU.64 UR6, c[0x0][0x878] ;  /* 0x00010f00ff0677ac */ /* 0x000e220008000a00 */
[----:B------:R-:W-:-:S04]  /*60f0*/  IADD3 R23, P0, PT, R31, R23, RZ ;  /* 0x000000171f177210 */ /* 0x000fc80007f1e0ff */
[----:B------:R-:W-:Y:S02]  /*6100*/  IADD3.X R27, PT, PT, RZ, R27, RZ, P0, !PT ;  /* 0x0000001bff1b7210 */ /* 0x000fe400007fe4ff */
[----:B0-----:R-:W-:-:S04]  /*6110*/  ISETP.GE.U32.AND P0, PT, R23, UR6, PT ;  /* 0x0000000617007c0c */ /* 0x001fc8000bf06070 */
[----:B------:R-:W-:-:S13]  /*6120*/  ISETP.GE.AND.EX P0, PT, R27, UR7, PT, P0 ;  /* 0x000000071b007c0c */ /* 0x000fda000bf06300 */
[----:B------:R-:W-:Y:S05]  /*6130*/  @!P0 BRA `(.L_x_2455) ;  /* 0xffffffe800fc8947 */ /* 0x000fea000383ffff */
.L_x_2359:
        /* <DEDUP_REMOVED lines=40> */
.L_x_2457:
[----:B------:R-:W-:Y:S01]  /*63c0*/  MOV R3, R8 ;  /* 0x0000000800037202 */ /* 0x000fe20000000f00 */
[----:B------:R-:W-:Y:S01]  /*63d0*/  IMAD.MOV.U32 R9, RZ, RZ, R29 ;  /* 0x000000ffff097224 */ /* 0x000fe200078e001d */
[----:B------:R-:W-:-:S07]  /*63e0*/  MOV R8, 0x6400 ;  /* 0x0000640000087802 */ /* 0x000fce0000000f00 */
[----:B------:R-:W-:Y:S05]  /*63f0*/  CALL.REL.NOINC `($__internal_55_$__cuda_sm20_div_u64) ;  /* 0x0000000800e07944 */ /* 0x000fea0003c00000 */
[----:B------:R-:W-:Y:S01]  /*6400*/  MOV R4, R0 ;  /* 0x0000000000047202 */ /* 0x000fe20000000f00 */
[----:B------:R-:W-:-:S07]  /*6410*/  IMAD.MOV.U32 R5, RZ, RZ, R3 ;  /* 0x000000ffff057224 */ /* 0x000fce00078e0003 */
.L_x_2458:
[----:B------:R-:W-:Y:S05]  /*6420*/  BSYNC.RECONVERGENT B0 ;  /* 0x0000000000007941 */ /* 0x000fea0003800200 */
.L_x_2456:
        /* <DEDUP_REMOVED lines=28> */
.L_x_2461:
[----:B0-----:R0:W1:Y:S01]  /*65f0*/  LDS.64 R4, [R0] ;  /* 0x0000000000047984 */ /* 0x0010620000000a00 */
        /* <DEDUP_REMOVED lines=11> */
[----:B-1----:R0:W-:Y:S03]  /*66b0*/  REDG.E.ADD.64.STRONG.GPU desc[UR8][R6.64], R4 ;  /* 0x000000040600798e */ /* 0x0021e6000c12e508 */
[----:B------:R-:W-:Y:S05]  /*66c0*/  @P1 BRA `(.L_x_2461) ;  /* 0xfffffffc00c81947 */ /* 0x000fea000383ffff */
.L_x_2460:
[----:B------:R-:W-:Y:S05]  /*66d0*/  BSYNC.RECONVERGENT B0 ;  /* 0x0000000000007941 */ /* 0x000fea0003800200 */
.L_x_2459:
[----:B------:R-:W-:Y:S05]  /*66e0*/  @!P0 EXIT ;  /* 0x000000000000894d */ /* 0x000fea0003800000 */
[----:B------:R-:W1:Y:S01]  /*66f0*/  S2UR UR5, SR_CgaCtaId ;  /* 0x00000000000579c3 */ /* 0x000e620000008800 */
[----:B------:R-:W-:Y:S01]  /*6700*/  UMOV UR4, 0x400 ;  /* 0x0000040000047882 */ /* 0x000fe20000000000 */
[----:B------:R-:W2:Y:S01]  /*6710*/  LDCU.64 UR6, c[0x0][0x450] ;  /* 0x00008a00ff0677ac */ /* 0x000ea20008000a00 */
[----:B------:R-:W3:Y:S02]  /*6720*/  LDCU.128 UR12, c[0x0][0x380] ;  /* 0x00007000ff0c77ac */ /* 0x000ee40008000c00 */
[----:B-123--:R-:W-:-:S12]  /*6730*/  ULEA UR4, UR5, UR4, 0x18 ;  /* 0x0000000405047291 */ /* 0x00efd8000f8ec0ff */
.L_x_2462:
[----:B----4-:R-:W-:Y:S01]  /*6740*/  LEA R2, R30, UR4, 0x3 ;  /* 0x000000041e027c11 */ /* 0x010fe2000f8e18ff */
[----:B------:R-:W-:Y:S01]  /*6750*/  IMAD R11, R32, UR6, RZ ;  /* 0x00000006200b7c24 */ /* 0x000fe2000f8e02ff */
[C---:B------:R-:W-:Y:S01]  /*6760*/  IADD3 R15, P0, PT, R29.reuse, R30, RZ ;  /* 0x0000001e1d0f7210 */ /* 0x040fe20007f1e0ff */
[C---:B------:R-:W-:Y:S01]  /*6770*/  IMAD.WIDE.U32 R12, R30.reuse, UR6, RZ ;  /* 0x000000061e0c7c25 */ /* 0x040fe2000f8e00ff */
[C---:B0-----:R-:W-:Y:S02]  /*6780*/  LEA R4, R29.reuse, R2, 0x3 ;  /* 0x000000021d047211 */ /* 0x041fe400078e18ff */
[----:B------:R-:W0:Y:S01]  /*6790*/  LDS.64 R2, [R2] ;  /* 0x0000000002027984 */ /* 0x000e220000000a00 */
[----:B------:R-:W-:Y:S01]  /*67a0*/  IMAD R11, R30, UR7, R11 ;  /* 0x000000071e0b7c24 */ /* 0x000fe2000f8e020b */
[C---:B------:R-:W-:Y:S01]  /*67b0*/  IADD3 R0, P1, PT, R29.reuse, R15, RZ ;  /* 0x0000000f1d007210 */ /* 0x040fe20007f3e0ff */
[----:B------:R-:W-:Y:S02]  /*67c0*/  IMAD R6, R29, 0x8, R4 ;  /* 0x000000081d067824 */ /* 0x000fe400078e0204 */
[----:B------:R-:W1:Y:S01]  /*67d0*/  LDS.64 R4, [R4] ;  /* 0x0000000004047984 */ /* 0x000e620000000a00 */
[----:B------:R-:W-:Y:S01]  /*67e0*/  IMAD.X R14, RZ, RZ, R32, P0 ;  /* 0x000000ffff0e7224 */ /* 0x000fe200000e0620 */
[----:B------:R-:W-:-:S02]  /*67f0*/  IADD3 R11, PT, PT, R13, R11, RZ ;  /* 0x0000000b0d0b7210 */ /* 0x000fc40007ffe0ff */
[C---:B------:R-:W-:Y:S01]  /*6800*/  LEA R8, R29.reuse, R6, 0x3 ;  /* 0x000000061d087211 */ /* 0x040fe200078e18ff */
[----:B------:R-:W-:Y:S01]  /*6810*/  IMAD.X R13, RZ, RZ, R14, P1 ;  /* 0x000000ffff0d7224 */ /* 0x000fe200008e060e */
[----:B------:R-:W2:Y:S01]  /*6820*/  LDS.64 R6, [R6] ;  /* 0x0000000006067984 */ /* 0x000ea20000000a00 */
[----:B------:R-:W-:Y:S01]  /*6830*/  LEA R10, P0, R12, UR12, 0x3 ;  /* 0x0000000c0c0a7c11 */ /* 0x000fe2000f8018ff */
[----:B------:R-:W-:Y:S01]  /*6840*/  IMAD R14, R14, UR6, RZ ;  /* 0x000000060e0e7c24 */ /* 0x000fe2000f8e02ff */
[----:B------:R-:W-:Y:S01]  /*6850*/  IADD3 R30, P1, PT, R29, R0, RZ ;  /* 0x000000001d1e7210 */ /* 0x000fe20007f3e0ff */
[----:B------:R-:W3:Y:S01]  /*6860*/  LDS.64 R8, [R8] ;  /* 0x0000000008087984 */ /* 0x000ee20000000a00 */
        /* <DEDUP_REMOVED lines=8> */
[----:B------:R-:W-:Y:S01]  /*68f0*/  IMAD R21, R0, UR7, R17 ;  /* 0x0000000700157c24 */ /* 0x000fe2000f8e0211 */
[----:B------:R-:W-:Y:S01]  /*6900*/  LEA.HI.X R19, R12, UR13, R19, 0x3, P0 ;  /* 0x0000000d0c137c11 */ /* 0x000fe200080f1c13 */
[----:B------:R-:W-:-:S04]  /*6910*/  IMAD.WIDE.U32 R16, R30, UR6, RZ ;  /* 0x000000061e107c25 */ /* 0x000fc8000f8e00ff */
[----:B------:R-:W-:Y:S01]  /*6920*/  IMAD R23, R30, UR7, R23 ;  /* 0x000000071e177c24 */ /* 0x000fe2000f8e0217 */
[----:B------:R-:W-:Y:S01]  /*6930*/  IADD3 R30, P0, PT, R29, R30, RZ ;  /* 0x0000001e1d1e7210 */ /* 0x000fe20007f1e0ff */
[----:B------:R-:W-:Y:S01]  /*6940*/  IMAD.WIDE.U32 R14, R0, UR6, RZ ;  /* 0x00000006000e7c25 */ /* 0x000fe2000f8e00ff */
[----:B------:R-:W-:Y:S02]  /*6950*/  LEA R22, P2, R16, UR12, 0x3 ;  /* 0x0000000c10167c11 */ /* 0x000fe4000f8418ff */
[----:B------:R-:W-:Y:S01]  /*6960*/  IADD3.X R32, PT, PT, RZ, R32, RZ, P0, !PT ;  /* 0x00000020ff207210 */ /* 0x000fe200007fe4ff */
[----:B------:R-:W-:Y:S01]  /*6970*/  IMAD.IADD R13, R17, 0x1, R23 ;  /* 0x00000001110d7824 */ /* 0x000fe200078e0217 */
[----:B------:R-:W-:Y:S01]  /*6980*/  ISETP.GE.U32.AND P0, PT, R30, UR14, PT ;  /* 0x0000000e1e007c0c */ /* 0x000fe2000bf06070 */
[----:B0-----:R4:W-:Y:S01]  /*6990*/  REDG.E.ADD.64.STRONG.GPU desc[UR8][R10.64], R2 ;  /* 0x000000020a00798e */ /* 0x0019e2000c12e508 */
[----:B------:R-:W-:Y:S02]  /*69a0*/  LEA R20, P1, R14, UR12, 0x3 ;  /* 0x0000000c0e147c11 */ /* 0x000fe4000f8218ff */
[----:B------:R-:W-:Y:S01]  /*69b0*/  ISETP.GE.AND.EX P0, PT, R32, UR15, PT, P0 ;  /* 0x0000000f20007c0c */ /* 0x000fe2000bf06300 */
[----:B-1----:R4:W-:Y:S01]  /*69c0*/  REDG.E.ADD.64.STRONG.GPU desc[UR8][R18.64], R4 ;  /* 0x000000041200798e */ /* 0x0029e2000c12e508 */
[----:B------:R-:W-:-:S02]  /*69d0*/  IADD3 R15, PT, PT, R15, R21, RZ ;  /* 0x000000150f0f7210 */ /* 0x000fc40007ffe0ff */
[----:B------:R-:W-:Y:S02]  /*69e0*/  LEA.HI.X R23, R16, UR13, R13, 0x3, P2 ;  /* 0x0000000d10177c11 */ /* 0x000fe400090f1c0d */
[----:B------:R-:W-:-:S05]  /*69f0*/  LEA.HI.X R21, R14, UR13, R15, 0x3, P1 ;  /* 0x0000000d0e157c11 */ /* 0x000fca00088f1c0f */
[----:B--2---:R4:W-:Y:S04]  /*6a00*/  REDG.E.ADD.64.STRONG.GPU desc[UR8][R20.64], R6 ;  /* 0x000000061400798e */ /* 0x0049e8000c12e508 */
[----:B---3--:R4:W-:Y:S01]  /*6a10*/  REDG.E.ADD.64.STRONG.GPU desc[UR8][R22.64], R8 ;  /* 0x000000081600798e */ /* 0x0089e2000c12e508 */
[----:B------:R-:W-:Y:S05]  /*6a20*/  @!P0 BRA `(.L_x_2462) ;  /* 0xfffffffc00448947 */ /* 0x000fea000383ffff */
[----:B------:R-:W-:Y:S05]  /*6a30*/  EXIT ;  /* 0x000000000000794d */ /* 0x000fea0003800000 */
        .weak           $__internal_54_$__cuda_sm20_div_s64
        .type           $__internal_54_$__cuda_sm20_div_s64,@function
        .size           $__internal_54_$__cuda_sm20_div_s64,($__internal_55_$__cuda_sm20_div_u64 - $__internal_54_$__cuda_sm20_div_s64)
$__internal_54_$__cuda_sm20_div_s64:
        /* <DEDUP_REMOVED lines=83> */
[----:B------:R-:W-:Y:S06]  /*6f70*/  RET.REL.NODEC R8 `(_ZN2at4cuda17kernelHistogram1DIlslLi1ELi2ELin1ELNS0_23CUDAHistogramMemoryTypeE0EZNS0_21CUDA_tensor_histogramIlsLb0EEEbNS_6TensorES4_S4_lNS_14AccumulateTypeIT0_Lb1EE4typeES8_NS0_13TensorArgTypeES9_S9_EUllE_EEvNS0_6detail10TensorInfoIT_T1_EESF_NSC_IKS6_SE_EElS8_S8_SE_T6_) ;  /* 0xffffff9008207950 */ /* 0x000fec0003c3ffff */
        .weak           $__internal_55_$__cuda_sm20_div_u64
        .type           $__internal_55_$__cuda_sm20_div_u64,@function
        .size           $__internal_55_$__cuda_sm20_div_u64,(.L_x_6431 - $__internal_55_$__cuda_sm20_div_u64)
$__internal_55_$__cuda_sm20_div_u64:
        /* <DEDUP_REMOVED lines=69> */
[----:B------:R-:W-:Y:S06]  /*73d0*/  RET.REL.NODEC R4 `(_ZN2at4cuda17kernelHistogram1DIlslLi1ELi2ELin1ELNS0_23CUDAHistogramMemoryTypeE0EZNS0_21CUDA_tensor_histogramIlsLb0EEEbNS_6TensorES4_S4_lNS_14AccumulateTypeIT0_Lb1EE4typeES8_NS0_13TensorArgTypeES9_S9_EUllE_EEvNS0_6detail10TensorInfoIT_T1_EESF_NSC_IKS6_SE_EElS8_S8_SE_T6_) ;  /* 0xffffff8c04087950 */ /* 0x000fec0003c3ffff */
.L_x_2463:
        /* <DEDUP_REMOVED lines=10> */
.L_x_6431:


//--------------------- .text._ZN2at4cuda17kernelHistogram1DIfslLi1ELi2ELin1ELNS0_23CUDAHistogramMemoryTypeE1EZNS0_21CUDA_tensor_histogramIfsLb1EEEbNS_6TensorES4_S4_lNS_14AccumulateTypeIT0_Lb1EE4typeES8_NS0_13TensorArgTypeES9_S9_EUllE0_EEvNS0_6detail10TensorInfoIT_T1_EESF_NSC_IKS6_SE_EElS8_S8_SE_T6_ --------------------------
	.section	.text._ZN2at4cuda17kernelHistogram1DIfslLi1ELi2ELin1ELNS0_23CUDAHistogramMemoryTypeE1EZNS0_21CUDA_tensor_histogramIfsLb1EEEbNS_6TensorES4_S4_lNS_14AccumulateTypeIT0_Lb1EE4typeES8_NS0_13TensorArgTypeES9_S9_EUllE0_EEvNS0_6detail10TensorInfoIT_T1_EESF_NSC_IKS6_SE_EElS8_S8_SE_T6_,"ax",@progbits
	.align	128
        .global         _ZN2at4cuda17kernelHistogram1DIfslLi1ELi2ELin1ELNS0_23CUDAHistogramMemoryTypeE1EZNS0_21CUDA_tensor_histogramIfsLb1EEEbNS_6TensorES4_S4_lNS_14AccumulateTypeIT0_Lb1EE4typeES8_NS0_13TensorArgTypeES9_S9_EUllE0_EEvNS0_6detail10TensorInfoIT_T1_EESF_NSC_IKS6_SE_EElS8_S8_SE_T6_
        .type           _ZN2at4cuda17kernelHistogram1DIfslLi1ELi2ELin1ELNS0_23CUDAHistogramMemoryTypeE1EZNS0_21CUDA_tensor_histogramIfsLb1EEEbNS_6TensorES4_S4_lNS_14AccumulateTypeIT0_Lb1EE4typeES8_NS0_13TensorArgTypeES9_S9_EUllE0_EEvNS0_6detail10TensorInfoIT_T1_EESF_NSC_IKS6_SE_EElS8_S8_SE_T6_,@function
        .size           _ZN2at4cuda17kernelHistogram1DIfslLi1ELi2ELin1ELNS0_23CUDAHistogramMemoryTypeE1EZNS0_21CUDA_tensor_histogramIfsLb1EEEbNS_6TensorES4_S4_lNS_14AccumulateTypeIT0_Lb1EE4typeES8_NS0_13TensorArgTypeES9_S9_EUllE0_EEvNS0_6detail10TensorInfoIT_T1_EESF_NSC_IKS6_SE_EElS8_S8_SE_T6_,(.L_x_6432 - _ZN2at4cuda17kernelHistogram1DIfslLi1ELi2ELin1ELNS0_23CUDAHistogramMemoryTypeE1EZNS0_21CUDA_tensor_histogramIfsLb1EEEbNS_6TensorES4_S4_lNS_14AccumulateTypeIT0_Lb1EE4typeES8_NS0_13TensorArgTypeES9_S9_EUllE0_EEvNS0_6detail10TensorInfoIT_T1_EESF_NSC_IKS6_SE_EElS8_S8_SE_T6_)
        .other          _ZN2at4cuda17kernelHistogram1DIfslLi1ELi2ELin1ELNS0_23CUDAHistogramMemoryTypeE1EZNS0_21CUDA_tensor_histogramIfsLb1EEEbNS_6TensorES4_S4_lNS_14AccumulateTypeIT0_Lb1EE4typeES8_NS0_13TensorArgTypeES9_S9_EUllE0_EEvNS0_6detail10TensorInfoIT_T1_EESF_NSC_IKS6_SE_EElS8_S8_SE_T6_,@"STO_CUDA_ENTRY STV_DEFAULT"
_ZN2at4cuda17kernelHistogram1DIfslLi1ELi2ELin1ELNS0_23CUDAHistogramMemoryTypeE1EZNS0_21CUDA_tensor_histogramIfsLb1EEEbNS_6TensorES4_S4_lNS_14AccumulateTypeIT0_Lb1EE4typeES8_NS0_13TensorArgTypeES9_S9_EUllE0_EEvNS0_6detail10TensorInfoIT_T1_EESF_NSC_IKS6_SE_EElS8_S8_SE_T6_:
.text._ZN2at4cuda17kernelHistogram1DIfslLi1ELi2ELin1ELNS0_23CUDAHistogramMemoryTypeE1EZNS0_21CUDA_tensor_histogramIfsLb1EEEbNS_6TensorES4_S4_lNS_14AccumulateTypeIT0_Lb1EE4typeES8_NS0_13TensorArgTypeES9_S9_EUllE0_EEvNS0_6detail10TensorInfoIT_T1_EESF_NSC_IKS6_SE_EElS8_S8_SE_T6_:
        /* <DEDUP_REMOVED lines=22> */
.L_x_2519:
        /* <DEDUP_REMOVED lines=24> */
.L_x_2490:
        /* <DEDUP_REMOVED lines=33> */
.L_x_2467:
[----:B------:R-:W-:Y:S01]  /*04f0*/  MOV R24, R14 ;  /* 0x0000000e00187202 */ /* 0x000fe20000000f00 */
[----:B------:R-:W-:Y:S01]  /*0500*/  IMAD.MOV.U32 R20, RZ, RZ, R9 ;  /* 0x000000ffff147224 */ /* 0x000fe200078e0009 */
[----:B------:R-:W-:Y:S01]  /*0510*/  MOV R11, R16 ;  /* 0x00000010000b7202 */ /* 0x000fe20000000f00 */
[----:B------:R-:W-:Y:S01]  /*0520*/  IMAD.MOV.U32 R10, RZ, RZ, R17 ;  /* 0x000000ffff0a7224 */ /* 0x000fe200078e0011 */
[----:B------:R-:W-:-:S07]  /*0530*/  MOV R7, 0x550 ;  /* 0x0000055000077802 */ /* 0x000fce0000000f00 */
[----:B------:R-:W-:Y:S05]  /*0540*/  CALL.REL.NOINC `($__internal_56_$__cuda_sm20_div_s64) ;  /* 0x0000003800007944 */ /* 0x000fea0003c00000 */
        /* <DEDUP_REMOVED lines=10> */
.L_x_2468:
[----:B------:R-:W-:Y:S05]  /*05f0*/  BSYNC.RECONVERGENT B0 ;  /* 0x0000000000007941 */ /* 0x000fea0003800200 */
.L_x_2466:
        /* <DEDUP_REMOVED lines=38> */
.L_x_2470:
[----:B------:R-:W-:Y:S01]  /*0860*/  MOV R24, R30 ;  /* 0x0000001e00187202 */ /* 0x000fe20000000f00 */
[----:B------:R-:W-:Y:S01]  /*0870*/  IMAD.MOV.U32 R20, RZ, RZ, R31 ;  /* 0x000000ffff147224 */ /* 0x000fe200078e001f */
[----:B------:R-:W-:Y:S01]  /*0880*/  MOV R11, R16 ;  /* 0x00000010000b7202 */ /* 0x000fe20000000f00 */
[----:B------:R-:W-:Y:S01]  /*0890*/  IMAD.MOV.U32 R10, RZ, RZ, R17 ;  /* 0x000000ffff0a7224 */ /* 0x000fe200078e0011 */
[----:B------:R-:W-:-:S07]  /*08a0*/  MOV R7, 0x8c0 ;  /* 0x000008c000077802 */ /* 0x000fce0000000f00 */
[----:B------:R-:W-:Y:S05]  /*08b0*/  CALL.REL.NOINC `($__internal_56_$__cuda_sm20_div_s64) ;  /* 0x0000003400247944 */ /* 0x000fea0003c00000 */
        /* <DEDUP_REMOVED lines=11> */
.L_x_2471:
[----:B------:R-:W-:Y:S05]  /*0970*/  BSYNC.RECONVERGENT B0 ;  /* 0x0000000000007941 */ /* 0x000fea0003800200 */
.L_x_2469:
        /* <DEDUP_REMOVED lines=38> */
.L_x_2473:
[----:B------:R-:W-:Y:S01]  /*0be0*/  IMAD.MOV.U32 R24, RZ, RZ, R16 ;  /* 0x000000ffff187224 */ /* 0x000fe200078e0010 */
[----:B------:R-:W-:Y:S01]  /*0bf0*/  MOV R20, R17 ;  /* 0x0000001100147202 */ /* 0x000fe20000000f00 */
[----:B------:R-:W-:Y:S01]  /*0c00*/  IMAD.MOV.U32 R11, RZ, RZ, R12 ;  /* 0x000000ffff0b7224 */ /* 0x000fe200078e000c */
[----:B------:R-:W-:Y:S02]  /*0c10*/  MOV R10, R13 ;  /* 0x0000000d000a7202 */ /* 0x000fe40000000f00 */
[----:B------:R-:W-:-:S07]  /*0c20*/  MOV R7, 0xc40 ;  /* 0x00000c4000077802 */ /* 0x000fce0000000f00 */
[----:B------:R-:W-:Y:S05]  /*0c30*/  CALL.REL.NOINC `($__internal_56_$__cuda_sm20_div_s64) ;  /* 0x0000003000447944 */ /* 0x000fea0003c00000 */
        /* <DEDUP_REMOVED lines=11> */
.L_x_2474:
[----:B------:R-:W-:Y:S05]  /*0cf0*/  BSYNC.RECONVERGENT B0 ;  /* 0x0000000000007941 */ /* 0x000fea0003800200 */
.L_x_2472:
        /* <DEDUP_REMOVED lines=37> */
.L_x_2476:
        /* <DEDUP_REMOVED lines=17> */
.L_x_2477:
[----:B------:R-:W-:Y:S05]  /*1060*/  BSYNC.RECONVERGENT B0 ;  /* 0x0000000000007941 */ /* 0x000fea0003800200 */
.L_x_2475:
        /* <DEDUP_REMOVED lines=38> */
.L_x_2479:
        /* <DEDUP_REMOVED lines=17> */
.L_x_2480:
[----:B------:R-:W-:Y:S05]  /*13e0*/  BSYNC.RECONVERGENT B0 ;  /* 0x0000000000007941 */ /* 0x000fea0003800200 */
.L_x_2478:
        /* <DEDUP_REMOVED lines=38> */
.L_x_2482:
        /* <DEDUP_REMOVED lines=17> */
.L_x_2483:
[----:B------:R-:W-:Y:S05]  /*1760*/  BSYNC.RECONVERGENT B0 ;  /* 0x0000000000007941 */ /* 0x000fea0003800200 */
.L_x_2481:
        /* <DEDUP_REMOVED lines=39> */
.L_x_2485:
        /* <DEDUP_REMOVED lines=17> */
.L_x_2486:
[----:B------:R-:W-:Y:S05]  /*1af0*/  BSYNC.RECONVERGENT B0 ;  /* 0x0000000000007941 */ /* 0x000fea0003800200 */
.L_x_2484:
        /* <DEDUP_REMOVED lines=38> */
.L_x_2488:
        /* <DEDUP_REMOVED lines=17> */
.L_x_2489:
[----:B------:R-:W-:Y:S05]  /*1e70*/  BSYNC.RECONVERGENT B0 ;  /* 0x0000000000007941 */ /* 0x000fea0003800200 */
.L_x_2487:
        /* <DEDUP_REMOVED lines=11> */
.L_x_2465:
        /* <DEDUP_REMOVED lines=35> */
.L_x_2493:
        /* <DEDUP_REMOVED lines=16> */
.L_x_2494:
[----:B------:R-:W-:Y:S05]  /*2260*/  BSYNC.RECONVERGENT B0 ;  /* 0x0000000000007941 */ /* 0x000fea0003800200 */
.L_x_2492:
        /* <DEDUP_REMOVED lines=38> */
.L_x_2496:
        /* <DEDUP_REMOVED lines=17> */
.L_x_2497:
[----:B------:R-:W-:Y:S05]  /*25e0*/  BSYNC.RECONVERGENT B0 ;  /* 0x0000000000007941 */ /* 0x000fea0003800200 */
.L_x_2495:
        /* <DEDUP_REMOVED lines=38> */
.L_x_2499:
        /* <DEDUP_REMOVED lines=17> */
.L_x_2500:
[----:B------:R-:W-:Y:S05]  /*2960*/  BSYNC.RECONVERGENT B0 ;  /* 0x0000000000007941 */ /* 0x000fea0003800200 */
.L_x_2498:
        /* <DEDUP_REMOVED lines=38> */
.L_x_2502:
        /* <DEDUP_REMOVED lines=17> */
.L_x_2503:
[----:B------:R-:W-:Y:S05]  /*2ce0*/  BSYNC.RECONVERGENT B0 ;  /* 0x0000000000007941 */ /* 0x000fea0003800200 */
.L_x_2501:
        /* <DEDUP_REMOVED lines=8> */
.L_x_2491:
        /* <DEDUP_REMOVED lines=36> */
.L_x_2506:
[----:B------:R-:W-:Y:S01]  /*2fb0*/  IMAD.MOV.U32 R24, RZ, RZ, R14 ;  /* 0x000000ffff187224 */ /* 0x000fe200078e000e */
[----:B------:R-:W-:Y:S01]  /*2fc0*/  MOV R20, R9 ;  /* 0x0000000900147202 */ /* 0x000fe20000000f00 */
[----:B------:R-:W-:Y:S01]  /*2fd0*/  IMAD.MOV.U32 R11, RZ, RZ, R16 ;  /* 0x000000ffff0b7224 */ /* 0x000fe200078e0010 */
[----:B------:R-:W-:Y:S02]  /*2fe0*/  MOV R10, R17 ;  /* 0x00000011000a7202 */ /* 0x000fe40000000f00 */
[----:B------:R-:W-:-:S07]  /*2ff0*/  MOV R7, 0x3010 ;  /* 0x0000301000077802 */ /* 0x000fce0000000f00 */
[----:B------:R-:W-:Y:S05]  /*3000*/  CALL.REL.NOINC `($__internal_56_$__cuda_sm20_div_s64) ;  /* 0x0000000c00507944 */ /* 0x000fea0003c00000 */
        /* <DEDUP_REMOVED lines=10> */
.L_x_2507:
[----:B------:R-:W-:Y:S05]  /*30b0*/  BSYNC.RECONVERGENT B0 ;  /* 0x0000000000007941 */ /* 0x000fea0003800200 */
.L_x_2505:
        /* <DEDUP_REMOVED lines=39> */
.L_x_2509:
        /* <DEDUP_REMOVED lines=17> */
.L_x_2510:
[----:B------:R-:W-:Y:S05]  /*3440*/  BSYNC.RECONVERGENT B0 ;  /* 0x0000000000007941 */ /* 0x000fea0003800200 */
.L_x_2508:
[----:B------:R0:W1:Y:S02]  /*3450*/  LDC.64 R6, c[0x0][R4+0x450] ;  /* 0x0001140004067b82 */ /* 0x0000640000000a00 */
[----:B0-----:R-:W-:Y:S02]  /*3460*/  IMAD.MOV.U32 R4, RZ, RZ, R28 ;  /* 0x000000ffff047224 */ /* 0x001fe400078e001c */
[-C--:B-1----:R-:W-:Y:S02]  /*3470*/  IMAD R7, R7, R15.reuse, RZ ;  /* 0x0000000f07077224 */ /* 0x082fe400078e02ff */
[----:B------:R-:W-:-:S04]  /*3480*/  IMAD.WIDE.U32 R10, R6, R15, R4 ;  /* 0x0000000f060a7225 */ /* 0x000fc800078e0004 */
[----:B------:R-:W-:Y:S01]  /*3490*/  IMAD R7, R6, R17, R7 ;  /* 0x0000001106077224 */ /* 0x000fe200078e0207 */
[----:B------:R-:W-:-:S03]  /*34a0*/  MOV R12, R10 ;  /* 0x0000000a000c7202 */ /* 0x000fc60000000f00 */
[----:B------:R-:W-:-:S07]  /*34b0*/  IMAD.IADD R8, R11, 0x1, R7 ;  /* 0x000000010b087824 */ /* 0x000fce00078e0207 */
.L_x_2504:
        /* <DEDUP_REMOVED lines=35> */
.L_x_2512:
        /* <DEDUP_REMOVED lines=15> */
.L_x_2513:
[----:B------:R-:W-:Y:S05]  /*37e0*/  BSYNC.RECONVERGENT B0 ;  /* 0x0000000000007941 */ /* 0x000fea0003800200 */
.L_x_2511:
[----:B------:R-:W0:Y:S01]  /*37f0*/  LDC.64 R4, c[0x0][R4+0x450] ;  /* 0x0001140004047b82 */ /* 0x000e220000000a00 */
[----:B------:R-:W-:Y:S02]  /*3800*/  IMAD.MOV.U32 R13, RZ, RZ, R8 ;  /* 0x000000ffff0d7224 */ /* 0x000fe400078e0008 */
[-C--:B0-----:R-:W-:Y:S02]  /*3810*/  IMAD R5, R5, R6.reuse, RZ ;  /* 0x0000000605057224 */ /* 0x081fe400078e02ff */
[----:B------:R-:W-:-:S04]  /*3820*/  IMAD.WIDE.U32 R12, R4, R6, R12 ;  /* 0x00000006040c7225 */ /* 0x000fc800078e000c */
[----:B------:R-:W-:-:S05]  /*3830*/  IMAD R5, R4, R15, R5 ;  /* 0x0000000f04057224 */ /* 0x000fca00078e0205 */
[----:B------:R-:W-:-:S07]  /*3840*/  IADD3 R8, PT, PT, R13, R5, RZ ;  /* 0x000000050d087210 */ /* 0x000fce0007ffe0ff */
.L_x_2464:
        /* <DEDUP_REMOVED lines=49> */
.L_x_2517:
[----:B------:R-:W-:Y:S01]  /*3b60*/  MOV R11, UR6 ;  /* 0x00000006000b7c02 */ /* 0x000fe20008000f00 */
[----:B------:R-:W-:Y:S01]  /*3b70*/  IMAD.U32 R10, RZ, RZ, UR7 ;  /* 0x00000007ff0a7e24 */ /* 0x000fe2000f8e00ff */
[----:B------:R-:W-:-:S07]  /*3b80*/  MOV R7, 0x3ba0 ;  /* 0x00003ba000077802 */ /* 0x000fce0000000f00 */
[----:B------:R-:W-:Y:S05]  /*3b90*/  CALL.REL.NOINC `($__internal_56_$__cuda_sm20_div_s64) ;  /* 0x00000000006c7944 */ /* 0x000fea0003c00000 */
[----:B------:R-:W-:-:S07]  /*3ba0*/  MOV R5, R10 ;  /* 0x0000000a00057202 */ /* 0x000fce0000000f00 */
.L_x_2518:
[----:B------:R-:W-:Y:S05]  /*3bb0*/  BSYNC.RECONVERGENT B1 ;  /* 0x0000000000017941 */ /* 0x000fea0003800200 */
.L_x_2516:
        /* <DEDUP_REMOVED lines=16> */
[----:B------:R0:W-:Y:S02]  /*3cc0*/  REDG.E.ADD.F32.FTZ.RN.STRONG.GPU desc[UR10][R6.64], R5 ;  /* 0x00000005060079a6 */ /* 0x0001e4000c12f30a */
.L_x_2515:
[----:B------:R-:W-:Y:S05]  /*3cd0*/  BSYNC.RECONVERGENT B0 ;  /* 0x0000000000007941 */ /* 0x000fea0003800200 */
.L_x_2514:
[----:B------:R-:W1:Y:S01]  /*3ce0*/  LDCU.64 UR14, c[0x0][0x878] ;  /* 0x00010f00ff0e77ac */ /* 0x000e620008000a00 */
[----:B------:R-:W-:-:S04]  /*3cf0*/  IADD3 R0, P0, PT, R3, R0, RZ ;  /* 0x0000000003007210 */ /* 0x000fc80007f1e0ff */
[----:B------:R-:W-:Y:S02]  /*3d00*/  IADD3.X R2, PT, PT, RZ, R2, RZ, P0, !PT ;  /* 0x00000002ff027210 */ /* 0x000fe400007fe4ff */
[----:B-1----:R-:W-:-:S04]  /*3d10*/  ISETP.GE.U32.AND P0, PT, R0, UR14, PT ;  /* 0x0000000e00007c0c */ /* 0x002fc8000bf06070 */
[----:B------:R-:W-:-:S13]  /*3d20*/  ISETP.GE.AND.EX P0, PT, R2, UR15, PT, P0 ;  /* 0x0000000f02007c0c */ /* 0x000fda000bf06300 */
[----:B------:R-:W-:Y:S05]  /*3d30*/  @!P0 BRA `(.L_x_2519) ;  /* 0xffffffc400088947 */ /* 0x000fea000383ffff */
[----:B------:R-:W-:Y:S05]  /*3d40*/  EXIT ;  /* 0x000000000000794d */ /* 0x000fea0003800000 */
        .weak           $__internal_56_$__cuda_sm20_div_s64
        .type           $__internal_56_$__cuda_sm20_div_s64,@function
        .size           $__internal_56_$__cuda_sm20_div_s64,(.L_x_6432 - $__internal_56_$__cuda_sm20_div_s64)
$__internal_56_$__cuda_sm20_div_s64:
        /* <DEDUP_REMOVED lines=83> */
[----:B------:R-:W-:Y:S05]  /*4280*/  RET.REL.NODEC R6 `(_ZN2at4cuda17kernelHistogram1DIfslLi1ELi2ELin1ELNS0_23CUDAHistogramMemoryTypeE1EZNS0_21CUDA_tensor_histogramIfsLb1EEEbNS_6TensorES4_S4_lNS_14AccumulateTypeIT0_Lb1EE4typeES8_NS0_13TensorArgTypeES9_S9_EUllE0_EEvNS0_6detail10TensorInfoIT_T1_EESF_NSC_IKS6_SE_EElS8_S8_SE_T6_) ;  /* 0xffffffbc065c7950 */ /* 0x000fea0003c3ffff */
.L_x_2520:
        /* <DEDUP_REMOVED lines=15> */
.L_x_6432:


//--------------------- .text._ZN2at4cuda17kernelHistogram1DIfslLi1ELi2ELin1ELNS0_23CUDAHistogramMemoryTypeE0EZNS0_21CUDA_tensor_histogramIfsLb1EEEbNS_6TensorES4_S4_lNS_14AccumulateTypeIT0_Lb1EE4typeES8_NS0_13TensorArgTypeES9_S9_EUllE0_EEvNS0_6detail10TensorInfoIT_T1_EESF_NSC_IKS6_SE_EElS8_S8_SE_T6_ --------------------------
	.section	.text._ZN2at4cuda17kernelHistogram1DIfslLi1ELi2ELin1ELNS0_23CUDAHistogramMemoryTypeE0EZNS0_21CUDA_tensor_histogramIfsLb1EEEbNS_6TensorES4_S4_lNS_14AccumulateTypeIT0_Lb1EE4typeES8_NS0_13TensorArgTypeES9_S9_EUllE0_EEvNS0_6detail10TensorInfoIT_T1_EESF_NSC_IKS6_SE_EElS8_S8_SE_T6_,"ax",@progbits
	.align	128
        .global         _ZN2at4cuda17kernelHistogram1DIfslLi1ELi2ELin1ELNS0_23CUDAHistogramMemoryTypeE0EZNS0_21CUDA_tensor_histogramIfsLb1EEEbNS_6TensorES4_S4_lNS_14AccumulateTypeIT0_Lb1EE4typeES8_NS0_13TensorArgTypeES9_S9_EUllE0_EEvNS0_6detail10TensorInfoIT_T1_EESF_NSC_IKS6_SE_EElS8_S8_SE_T6_
        .type           _ZN2at4cuda17kernelHistogram1DIfslLi1ELi2ELin1ELNS0_23CUDAHistogramMemoryTypeE0EZNS0_21CUDA_tensor_histogramIfsLb1EEEbNS_6TensorES4_S4_lNS_14AccumulateTypeIT0_Lb1EE4typeES8_NS0_13TensorArgTypeES9_S9_EUllE0_EEvNS0_6detail10TensorInfoIT_T1_EESF_NSC_IKS6_SE_EElS8_S8_SE_T6_,@function
        .size           _ZN2at4cuda17kernelHistogram1DIfslLi1ELi2ELin1ELNS0_23CUDAHistogramMemoryTypeE0EZNS0_21CUDA_tensor_histogramIfsLb1EEEbNS_6TensorES4_S4_lNS_14AccumulateTypeIT0_Lb1EE4typeES8_NS0_13TensorArgTypeES9_S9_EUllE0_EEvNS0_6detail10TensorInfoIT_T1_EESF_NSC_IKS6_SE_EElS8_S8_SE_T6_,(.L_x_6434 - _ZN2at4cuda17kernelHistogram1DIfslLi1ELi2ELin1ELNS0_23CUDAHistogramMemoryTypeE0EZNS0_21CUDA_tensor_histogramIfsLb1EEEbNS_6TensorES4_S4_lNS_14AccumulateTypeIT0_Lb1EE4typeES8_NS0_13TensorArgTypeES9_S9_EUllE0_EEvNS0_6detail10TensorInfoIT_T1_EESF_NSC_IKS6_SE_EElS8_S8_SE_T6_)
        .other          _ZN2at4cuda17kernelHistogram1DIfslLi1ELi2ELin1ELNS0_23CUDAHistogramMemoryTypeE0EZNS0_21CUDA_tensor_histogramIfsLb1EEEbNS_6TensorES4_S4_lNS_14AccumulateTypeIT0_Lb1EE4typeES8_NS0_13TensorArgTypeES9_S9_EUllE0_EEvNS0_6detail10TensorInfoIT_T1_EESF_NSC_IKS6_SE_EElS8_S8_SE_T6_,@"STO_CUDA_ENTRY STV_DEFAULT"
_ZN2at4cuda17kernelHistogram1DIfslLi1ELi2ELin1ELNS0_23CUDAHistogramMemoryTypeE0EZNS0_21CUDA_tensor_histogramIfsLb1EEEbNS_6TensorES4_S4_lNS_14AccumulateTypeIT0_Lb1EE4typeES8_NS0_13TensorArgTypeES9_S9_EUllE0_EEvNS0_6detail10TensorInfoIT_T1_EESF_NSC_IKS6_SE_EElS8_S8_SE_T6_:
.text._ZN2at4cuda17kernelHistogram1DIfslLi1ELi2ELin1ELNS0_23CUDAHistogramMemoryTypeE0EZNS0_21CUDA_tensor_histogramIfsLb1EEEbNS_6TensorES4_S4_lNS_14AccumulateTypeIT0_Lb1EE4typeES8_NS0_13TensorArgTypeES9_S9_EUllE0_EEvNS0_6detail10TensorInfoIT_T1_EESF_NSC_IKS6_SE_EElS8_S8_SE_T6_:
        /* <DEDUP_REMOVED lines=45> */
.L_x_2524:
[----:B------:R-:W-:-:S07]  /*02d0*/  MOV R8, 0x2f0 ;  /* 0x000002f000087802 */ /* 0x000fce0000000f00 */
[----:B------:R-:W-:Y:S05]  /*02e0*/  CALL.REL.NOINC `($__internal_58_$__cuda_sm20_div_u64) ;  /* 0x00000044007c7944 */ /* 0x000fea0003c00000 */
.L_x_2525:
[----:B------:R-:W-:Y:S05]  /*02f0*/  BSYNC.RECONVERGENT B1 ;  /* 0x0000000000017941 */ /* 0x000fea0003800200 */
.L_x_2523:
        /* <DEDUP_REMOVED lines=19> */
.L_x_2528:
        /* <DEDUP_REMOVED lines=9> */
.L_x_2527:
[----:B------:R-:W-:Y:S05]  /*04c0*/  BSYNC.RECONVERGENT B1 ;  /* 0x0000000000017941 */ /* 0x000fea0003800200 */
.L_x_2526:
[----:B------:R-:W-:Y:S05]  /*04d0*/  @!P1 BRA `(.L_x_2522) ;  /* 0x0000000000409947 */ /* 0x000fea0003800000 */
[----:B------:R-:W0:Y:S01]  /*04e0*/  S2R R5, SR_CgaCtaId ;  /* 0x0000000000057919 */ /* 0x000e220000008800 */
[----:B------:R-:W-:-:S04]  /*04f0*/  MOV R4, 0x400 ;  /* 0x0000040000047802 */ /* 0x000fc80000000f00 */
[----:B0-----:R-:W-:-:S07]  /*0500*/  LEA R7, R5, R4, 0x18 ;  /* 0x0000000405077211 */ /* 0x001fce00078ec0ff */
.L_x_2529:
        /* <DEDUP_REMOVED lines=13> */
.L_x_2522:
[----:B------:R-:W-:Y:S05]  /*05e0*/  BSYNC.RECONVERGENT B0 ;  /* 0x0000000000007941 */ /* 0x000fea0003800200 */
.L_x_2521:
        /* <DEDUP_REMOVED lines=19> */
.L_x_2587:
        /* <DEDUP_REMOVED lines=23> */
.L_x_2557:
        /* <DEDUP_REMOVED lines=33> */
.L_x_2534:
[----:B------:R-:W-:Y:S01]  /*0aa0*/  IMAD.MOV.U32 R33, RZ, RZ, R20 ;  /* 0x000000ffff217224 */ /* 0x000fe200078e0014 */
[----:B------:R-:W-:Y:S01]  /*0ab0*/  MOV R26, R34 ;  /* 0x00000022001a7202 */ /* 0x000fe20000000f00 */
[----:B------:R-:W-:Y:S01]  /*0ac0*/  IMAD.MOV.U32 R27, RZ, RZ, R16 ;  /* 0x000000ffff1b7224 */ /* 0x000fe200078e0010 */
[----:B------:R-:W-:Y:S01]  /*0ad0*/  MOV R14, 0xb00 ;  /* 0x00000b00000e7802 */ /* 0x000fe20000000f00 */
[----:B------:R-:W-:-:S07]  /*0ae0*/  IMAD.MOV.U32 R25, RZ, RZ, R35 ;  /* 0x000000ffff197224 */ /* 0x000fce00078e0023 */
[----:B------:R-:W-:Y:S05]  /*0af0*/  CALL.REL.NOINC `($__internal_57_$__cuda_sm20_div_s64) ;  /* 0x0000003800287944 */ /* 0x000fea0003c00000 */
        /* <DEDUP_REMOVED lines=10> */
.L_x_2535:
[----:B------:R-:W-:Y:S05]  /*0ba0*/  BSYNC.RECONVERGENT B0 ;  /* 0x0000000000007941 */ /* 0x000fea0003800200 */
.L_x_2533:
        /* <DEDUP_REMOVED lines=38> */
.L_x_2537:
[----:B------:R-:W-:Y:S01]  /*0e10*/  IMAD.MOV.U32 R33, RZ, RZ, R36 ;  /* 0x000000ffff217224 */ /* 0x000fe200078e0024 */
[----:B------:R-:W-:Y:S01]  /*0e20*/  MOV R26, R20 ;  /* 0x00000014001a7202 */ /* 0x000fe20000000f00 */
[----:B------:R-:W-:Y:S01]  /*0e30*/  IMAD.MOV.U32 R27, RZ, RZ, R37 ;  /* 0x000000ffff1b7224 */ /* 0x000fe200078e0025 */
[----:B------:R-:W-:Y:S01]  /*0e40*/  MOV R14, 0xe70 ;  /* 0x00000e70000e7802 */ /* 0x000fe20000000f00 */
[----:B------:R-:W-:-:S07]  /*0e50*/  IMAD.MOV.U32 R25, RZ, RZ, R21 ;  /* 0x000000ffff197224 */ /* 0x000fce00078e0015 */
[----:B------:R-:W-:Y:S05]  /*0e60*/  CALL.REL.NOINC `($__internal_57_$__cuda_sm20_div_s64) ;  /* 0x00000034004c7944 */ /* 0x000fea0003c00000 */
        /* <DEDUP_REMOVED lines=11> */
.L_x_2538:
[----:B------:R-:W-:Y:S05]  /*0f20*/  BSYNC.RECONVERGENT B0 ;  /* 0x0000000000007941 */ /* 0x000fea0003800200 */
.L_x_2536:
        /* <DEDUP_REMOVED lines=38> */
.L_x_2540:
[----:B------:R-:W-:Y:S01]  /*1190*/  IMAD.MOV.U32 R33, RZ, RZ, R20 ;  /* 0x000000ffff217224 */ /* 0x000fe200078e0014 */
[----:B------:R-:W-:Y:S01]  /*11a0*/  MOV R27, R21 ;  /* 0x00000015001b7202 */ /* 0x000fe20000000f00 */
[----:B------:R-:W-:Y:S01]  /*11b0*/  IMAD.MOV.U32 R26, RZ, RZ, R18 ;  /* 0x000000ffff1a7224 */ /* 0x000fe200078e0012 */
[----:B------:R-:W-:Y:S01]  /*11c0*/  MOV R14, 0x11f0 ;  /* 0x000011f0000e7802 */ /* 0x000fe20000000f00 */
[----:B------:R-:W-:-:S07]  /*11d0*/  IMAD.MOV.U32 R25, RZ, RZ, R19 ;  /* 0x000000ffff197224 */ /* 0x000fce00078e0013 */
[----:B------:R-:W-:Y:S05]  /*11e0*/  CALL.REL.NOINC `($__internal_57_$__cuda_sm20_div_s64) ;  /* 0x00000030006c7944 */ /* 0x000fea0003c00000 */
        /* <DEDUP_REMOVED lines=9> */
.L_x_2541:
[----:B------:R-:W-:Y:S05]  /*1280*/  BSYNC.RECONVERGENT B0 ;  /* 0x0000000000007941 */ /* 0x000fea0003800200 */
.L_x_2539:
        /* <DEDUP_REMOVED lines=37> */
.L_x_2543:
[----:B------:R-:W-:Y:S01]  /*14e0*/  MOV R33, R20 ;  /* 0x0000001400217202 */ /* 0x000fe20000000f00 */
[----:B------:R-:W-:Y:S01]  /*14f0*/  IMAD.MOV.U32 R27, RZ, RZ, R21 ;  /* 0x000000ffff1b7224 */ /* 0x000fe200078e0015 */
[----:B------:R-:W-:Y:S01]  /*1500*/  MOV R25, R19 ;  /* 0x0000001300197202 */ /* 0x000fe20000000f00 */
[----:B------:R-:W-:Y:S01]  /*1510*/  IMAD.MOV.U32 R26, RZ, RZ, R18 ;  /* 0x000000ffff1a7224 */ /* 0x000fe200078e0012 */
[----:B------:R-:W-:-:S07]  /*1520*/  MOV R14, 0x1540 ;  /* 0x00001540000e7802 */ /* 0x000fce0000000f00 */
[----:B------:R-:W-:Y:S05]  /*1530*/  CALL.REL.NOINC `($__internal_57_$__cuda_sm20_div_s64) ;  /* 0x0000002c00987944 */ /* 0x000fea0003c00000 */
        /* <DEDUP_REMOVED lines=9> */
.L_x_2544:
[----:B------:R-:W-:Y:S05]  /*15d0*/  BSYNC.RECONVERGENT B0 ;  /* 0x0000000000007941 */ /* 0x000fea0003800200 */
.L_x_2542:
        /* <DEDUP_REMOVED lines=38> */
.L_x_2546:
        /* <DEDUP_REMOVED lines=15> */
.L_x_2547:
[----:B------:R-:W-:Y:S05]  /*1930*/  BSYNC.RECONVERGENT B0 ;  /* 0x0000000000007941 */ /* 0x000fea0003800200 */
.L_x_2545:
        /* <DEDUP_REMOVED lines=38> */
.L_x_2549:
[----:B------:R-:W-:Y:S01]  /*1ba0*/  MOV R33, R20 ;  /* 0x0000001400217202 */ /* 0x000fe20000000f00 */
[----:B------:R-:W-:Y:S01]  /*1bb0*/  IMAD.MOV.U32 R27, RZ, RZ, R21 ;  /* 0x000000ffff1b7224 */ /* 0x000fe200078e0015 */
[----:B------:R-:W-:Y:S01]  /*1bc0*/  MOV R26, R18 ;  /* 0x00000012001a7202 */ /* 0x000fe20000000f00 */
[----:B------:R-:W-:Y:S01]  /*1bd0*/  IMAD.MOV.U32 R25, RZ, RZ, R19 ;  /* 0x000000ffff197224 */ /* 0x000fe200078e0013 */
[----:B------:R-:W-:-:S07]  /*1be0*/  MOV R14, 0x1c00 ;  /* 0x00001c00000e7802 */ /* 0x000fce0000000f00 */
[----:B------:R-:W-:Y:S05]  /*1bf0*/  CALL.REL.NOINC `($__internal_57_$__cuda_sm20_div_s64) ;  /* 0x0000002400e87944 */ /* 0x000fea0003c00000 */
        /* <DEDUP_REMOVED lines=11> */
.L_x_2550:
[----:B------:R-:W-:Y:S05]  /*1cb0*/  BSYNC.RECONVERGENT B0 ;  /* 0x0000000000007941 */ /* 0x000fea0003800200 */
.L_x_2548:
        /* <DEDUP_REMOVED lines=39> */
.L_x_2552:
[----:B------:R-:W-:Y:S01]  /*1f30*/  MOV R33, R20 ;  /* 0x0000001400217202 */ /* 0x000fe20000000f00 */
[----:B------:R-:W-:Y:S01]  /*1f40*/  IMAD.MOV.U32 R27, RZ, RZ, R21 ;  /* 0x000000ffff1b7224 */ /* 0x000fe200078e0015 */
[----:B------:R-:W-:Y:S01]  /*1f50*/  MOV R26, R18 ;  /* 0x00000012001a7202 */ /* 0x000fe20000000f00 */
[----:B------:R-:W-:Y:S01]  /*1f60*/  IMAD.MOV.U32 R25, RZ, RZ, R19 ;  /* 0x000000ffff197224 */ /* 0x000fe200078e0013 */
[----:B------:R-:W-:-:S07]  /*1f70*/  MOV R14, 0x1f90 ;  /* 0x00001f90000e7802 */ /* 0x000fce0000000f00 */
[----:B------:R-:W-:Y:S05]  /*1f80*/  CALL.REL.NOINC `($__internal_57_$__cuda_sm20_div_s64) ;  /* 0x0000002400047944 */ /* 0x000fea0003c00000 */
        /* <DEDUP_REMOVED lines=9> */
.L_x_2553:
[----:B------:R-:W-:Y:S05]  /*2020*/  BSYNC.RECONVERGENT B0 ;  /* 0x0000000000007941 */ /* 0x000fea0003800200 */
.L_x_2551:
        /* <DEDUP_REMOVED lines=39> */
.L_x_2555:
[----:B------:R-:W-:Y:S01]  /*22a0*/  MOV R33, R18 ;  /* 0x0000001200217202 */ /* 0x000fe20000000f00 */
[----:B------:R-:W-:Y:S01]  /*22b0*/  IMAD.MOV.U32 R27, RZ, RZ, R19 ;  /* 0x000000ffff1b7224 */ /* 0x000fe200078e0013 */
[----:B------:R-:W-:Y:S01]  /*22c0*/  MOV R26, R20 ;  /* 0x00000014001a7202 */ /* 0x000fe20000000f00 */
[----:B------:R-:W-:Y:S01]  /*22d0*/  IMAD.MOV.U32 R25, RZ, RZ, R21 ;  /* 0x000000ffff197224 */ /* 0x000fe200078e0015 */
[----:B------:R-:W-:-:S07]  /*22e0*/  MOV R14, 0x2300 ;  /* 0x00002300000e7802 */ /* 0x000fce0000000f00 */
[----:B------:R-:W-:Y:S05]  /*22f0*/  CALL.REL.NOINC `($__internal_57_$__cuda_sm20_div_s64) ;  /* 0x0000002000287944 */ /* 0x000fea0003c00000 */
        /* <DEDUP_REMOVED lines=9> */
.L_x_2556:
[----:B------:R-:W-:Y:S05]  /*2390*/  BSYNC.RECONVERGENT B0 ;  /* 0x0000000000007941 */ /* 0x000fea0003800200 */
.L_x_2554:
        /* <DEDUP_REMOVED lines=10> */
.L_x_2532:
        /* <DEDUP_REMOVED lines=35> */
.L_x_2560:
[----:B------:R-:W-:Y:S01]  /*2670*/  IMAD.MOV.U32 R33, RZ, RZ, R20 ;  /* 0x000000ffff217224 */ /* 0x000fe200078e0014 */
[----:B------:R-:W-:Y:S01]  /*2680*/  MOV R27, R16 ;  /* 0x00000010001b7202 */ /* 0x000fe20000000f00 */
[----:B------:R-:W-:Y:S01]  /*2690*/  IMAD.MOV.U32 R26, RZ, RZ, R34 ;  /* 0x000000ffff1a7224 */ /* 0x000fe200078e0022 */
[----:B------:R-:W-:Y:S02]  /*26a0*/  MOV R25, R35 ;  /* 0x0000002300197202 */ /* 0x000fe40000000f00 */
[----:B------:R-:W-:-:S07]  /*26b0*/  MOV R14, 0x26d0 ;  /* 0x000026d0000e7802 */ /* 0x000fce0000000f00 */
[----:B------:R-:W-:Y:S05]  /*26c0*/  CALL.REL.NOINC `($__internal_57_$__cuda_sm20_div_s64) ;  /* 0x0000001c00347944 */ /* 0x000fea0003c00000 */
        /* <DEDUP_REMOVED lines=10> */
.L_x_2561:
[----:B------:R-:W-:Y:S05]  /*2770*/  BSYNC.RECONVERGENT B0 ;  /* 0x0000000000007941 */ /* 0x000fea0003800200 */
.L_x_2559:
        /* <DEDUP_REMOVED lines=38> */
.L_x_2563:
        /* <DEDUP_REMOVED lines=17> */
.L_x_2564:
[----:B------:R-:W-:Y:S05]  /*2af0*/  BSYNC.RECONVERGENT B0 ;  /* 0x0000000000007941 */ /* 0x000fea0003800200 */
.L_x_2562:
        /* <DEDUP_REMOVED lines=38> */
.L_x_2566:
        /* <DEDUP_REMOVED lines=15> */
.L_x_2567:
[----:B------:R-:W-:Y:S05]  /*2e50*/  BSYNC.RECONVERGENT B0 ;  /* 0x0000000000007941 */ /* 0x000fea0003800200 */
.L_x_2565:
        /* <DEDUP_REMOVED lines=38> */
.L_x_2569:
        /* <DEDUP_REMOVED lines=17> */
.L_x_2570:
[----:B------:R-:W-:Y:S05]  /*31d0*/  BSYNC.RECONVERGENT B0 ;  /* 0x0000000000007941 */ /* 0x000fea0003800200 */
.L_x_2568:
[----:B------:R0:W1:Y:S02]  /*31e0*/  LDC.64 R14, c[0x0][R13+0x450] ;  /* 0x000114000d0e7b82 */ /* 0x0000640000000a00 */
[----:B0-----:R-:W-:Y:S01]  /*31f0*/  MOV R13, R12 ;  /* 0x0000000c000d7202 */ /* 0x001fe20000000f00 */
[----:B------:R-:W-:Y:S02]  /*3200*/  IMAD.MOV.U32 R12, RZ, RZ, R34 ;  /* 0x000000ffff0c7224 */ /* 0x000fe400078e0022 */
[-C--:B-1----:R-:W-:Y:S02]  /*3210*/  IMAD R15, R15, R19.reuse, RZ ;  /* 0x000000130f0f7224 */ /* 0x082fe400078e02ff */
[----:B------:R-:W-:-:S04]  /*3220*/  IMAD.WIDE.U32 R18, R14, R19, R12 ;  /* 0x000000130e127225 */ /* 0x000fc800078e000c */
[----:B------:R-:W-:-:S05]  /*3230*/  IMAD R15, R14, R21, R15 ;  /* 0x000000150e0f7224 */ /* 0x000fca00078e020f */
[----:B------:R-:W-:-:S07]  /*3240*/  IADD3 R15, PT, PT, R19, R15, RZ ;  /* 0x0000000f130f7210 */ /* 0x000fce0007ffe0ff */
.L_x_2558:
        /* <DEDUP_REMOVED lines=36> */
.L_x_2573:
[----:B------:R-:W-:Y:S01]  /*3490*/  IMAD.MOV.U32 R33, RZ, RZ, R20 ;  /* 0x000000ffff217224 */ /* 0x000fe200078e0014 */
[----:B------:R-:W-:Y:S01]  /*34a0*/  MOV R27, R16 ;  /* 0x00000010001b7202 */ /* 0x000fe20000000f00 */
[----:B------:R-:W-:Y:S01]  /*34b0*/  IMAD.MOV.U32 R26, RZ, RZ, R34 ;  /* 0x000000ffff1a7224 */ /* 0x000fe200078e0022 */
[----:B------:R-:W-:Y:S02]  /*34c0*/  MOV R25, R35 ;  /* 0x0000002300197202 */ /* 0x000fe40000000f00 */
[----:B------:R-:W-:-:S07]  /*34d0*/  MOV R14, 0x34f0 ;  /* 0x000034f0000e7802 */ /* 0x000fce0000000f00 */
[----:B------:R-:W-:Y:S05]  /*34e0*/  CALL.REL.NOINC `($__internal_57_$__cuda_sm20_div_s64) ;  /* 0x0000000c00ac7944 */ /* 0x000fea0003c00000 */
        /* <DEDUP_REMOVED lines=10> */
.L_x_2574:
[----:B------:R-:W-:Y:S05]  /*3590*/  BSYNC.RECONVERGENT B0 ;  /* 0x0000000000007941 */ /* 0x000fea0003800200 */
.L_x_2572:
        /* <DEDUP_REMOVED lines=38> */
.L_x_2576:
        /* <DEDUP_REMOVED lines=17> */
.L_x_2577:
[----:B------:R-:W-:Y:S05]  /*3910*/  BSYNC.RECONVERGENT B0 ;  /* 0x0000000000007941 */ /* 0x000fea0003800200 */
.L_x_2575:
[----:B------:R0:W1:Y:S02]  /*3920*/  LDC.64 R14, c[0x0][R12+0x450] ;  /* 0x000114000c0e7b82 */ /* 0x0000640000000a00 */
[----:B0-----:R-:W-:Y:S01]  /*3930*/  MOV R12, R18 ;  /* 0x00000012000c7202 */ /* 0x001fe20000000f00 */
[----:B-1----:R-:W-:-:S04]  /*3940*/  IMAD R15, R15, R21, RZ ;  /* 0x000000150f0f7224 */ /* 0x002fc800078e02ff */
[----:B------:R-:W-:-:S04]  /*3950*/  IMAD.WIDE.U32 R18, R14, R21, R12 ;  /* 0x000000150e127225 */ /* 0x000fc800078e000c */
[----:B------:R-:W-:-:S04]  /*3960*/  IMAD R15, R14, R25, R15 ;  /* 0x000000190e0f7224 */ /* 0x000fc800078e020f */
[----:B------:R-:W-:-:S07]  /*3970*/  IMAD.IADD R15, R19, 0x1, R15 ;  /* 0x00000001130f7824 */ /* 0x000fce00078e020f */
.L_x_2571:
        /* <DEDUP_REMOVED lines=34> */
.L_x_2579:
        /* <DEDUP_REMOVED lines=16> */
.L_x_2580:
[----:B------:R-:W-:Y:S05]  /*3ca0*/  BSYNC.RECONVERGENT B0 ;  /* 0x0000000000007941 */ /* 0x000fea0003800200 */
.L_x_2578:
[----:B------:R-:W0:Y:S01]  /*3cb0*/  LDC.64 R12, c[0x0][R12+0x450] ;  /* 0x000114000c0c7b82 */ /* 0x000e220000000a00 */
[----:B------:R-:W-:Y:S02]  /*3cc0*/  IMAD.MOV.U32 R19, RZ, RZ, R15 ;  /* 0x000000ffff137224 */ /* 0x000fe400078e000f */
[-C--:B0-----:R-:W-:Y:S02]  /*3cd0*/  IMAD R13, R13, R35.reuse, RZ ;  /* 0x000000230d0d7224 */ /* 0x081fe400078e02ff */
[----:B------:R-:W-:-:S04]  /*3ce0*/  IMAD.WIDE.U32 R18, R12, R35, R18 ;  /* 0x000000230c127225 */ /* 0x000fc800078e0012 */
[----:B------:R-:W-:-:S05]  /*3cf0*/  IMAD R13, R12, R21, R13 ;  /* 0x000000150c0d7224 */ /* 0x000fca00078e020d */
[----:B------:R-:W-:-:S07]  /*3d00*/  IADD3 R15, PT, PT, R19, R13, RZ ;  /* 0x0000000d130f7210 */ /* 0x000fce0007ffe0ff */
.L_x_2531:
        /* <DEDUP_REMOVED lines=49> */
.L_x_2584:
[----:B------:R-:W-:Y:S01]  /*4020*/  MOV R33, R12 ;  /* 0x0000000c00217202 */ /* 0x000fe20000000f00 */
[----:B------:R-:W-:Y:S01]  /*4030*/  IMAD.MOV.U32 R26, RZ, RZ, R4 ;  /* 0x000000ffff1a7224 */ /* 0x000fe200078e0004 */
[----:B------:R-:W-:Y:S02]  /*4040*/  MOV R25, R7 ;  /* 0x0000000700197202 */ /* 0x000fe40000000f00 */
[----:B------:R-:W-:-:S07]  /*4050*/  MOV R14, 0x4070 ;  /* 0x00004070000e7802 */ /* 0x000fce0000000f00 */
[----:B------:R-:W-:Y:S05]  /*4060*/  CALL.REL.NOINC `($__internal_57_$__cuda_sm20_div_s64) ;  /* 0x0000000000cc7944 */ /* 0x000fea0003c00000 */
[----:B------:R-:W-:-:S07]  /*4070*/  IMAD.MOV.U32 R15, RZ, RZ, R22 ;  /* 0x000000ffff0f7224 */ /* 0x000fce00078e0016 */
.L_x_2585:
[----:B------:R-:W-:Y:S05]  /*4080*/  BSYNC.RECONVERGENT B1 ;  /* 0x0000000000017941 */ /* 0x000fea0003800200 */
.L_x_2583:
        /* <DEDUP_REMOVED lines=10> */
.L_x_2586:
[----:B------:R-:W0:Y:S02]  /*4130*/  LDS R12, [R15] ;  /* 0x000000000f0c7984 */ /* 0x000e240000000800 */
[----:B0-----:R-:W-:-:S05]  /*4140*/  FADD R13, R12, 1 ;  /* 0x3f8000000c0d7421 */ /* 0x001fca0000000000 */
[----:B------:R-:W0:Y:S02]  /*4150*/  ATOMS.CAST.SPIN P0, [R15], R12, R13 ;  /* 0x0000000c0f00758d */ /* 0x000e24000180000d */
[----:B0-----:R-:W-:Y:S05]  /*4160*/  @!P0 BRA `(.L_x_2586) ;  /* 0xfffffffc00f08947 */ /* 0x001fea000383ffff */
.L_x_2582:
[----:B------:R-:W-:Y:S05]  /*4170*/  BSYNC.RECONVERGENT B0 ;  /* 0x0000000000007941 */ /* 0x000fea0003800200 */
.L_x_2581:
        /* <DEDUP_REMOVED lines=8> */
.L_x_2530:
        /* <DEDUP_REMOVED lines=11> */
.L_x_2588:
        /* <DEDUP_REMOVED lines=15> */
        .weak           $__internal_57_$__cuda_sm20_div_s64
        .type           $__internal_57_$__cuda_sm20_div_s64,@function
        .size           $__internal_57_$__cuda_sm20_div_s64,($__internal_58_$__cuda_sm20_div_u64 - $__internal_57_$__cuda_sm20_div_s64)
$__internal_57_$__cuda_sm20_div_s64:
        /* <DEDUP_REMOVED lines=83> */
[----:B------:R-:W-:Y:S05]  /*48d0*/  RET.REL.NODEC R26 `(_ZN2at4cuda17kernelHistogram1DIfslLi1ELi2ELin1ELNS0_23CUDAHistogramMemoryTypeE0EZNS0_21CUDA_tensor_histogramIfsLb1EEEbNS_6TensorES4_S4_lNS_14AccumulateTypeIT0_Lb1EE4typeES8_NS0_13TensorArgTypeES9_S9_EUllE0_EEvNS0_6detail10TensorInfoIT_T1_EESF_NSC_IKS6_SE_EElS8_S8_SE_T6_) ;  /* 0xffffffb41ac87950 */ /* 0x000fea0003c3ffff */
        .weak           $__internal_58_$__cuda_sm20_div_u64
        .type           $__internal_58_$__cuda_sm20_div_u64,@function
        .size           $__internal_58_$__cuda_sm20_div_u64,(.L_x_6434 - $__internal_58_$__cuda_sm20_div_u64)
$__internal_58_$__cuda_sm20_div_u64:
        /* <DEDUP_REMOVED lines=65> */
[----:B------:R-:W-:Y:S06]  /*4cf0*/  RET.REL.NODEC R8 `(_ZN2at4cuda17kernelHistogram1DIfslLi1ELi2ELin1ELNS0_23CUDAHistogramMemoryTypeE0EZNS0_21CUDA_tensor_histogramIfsLb1EEEbNS_6TensorES4_S4_lNS_14AccumulateTypeIT0_Lb1EE4typeES8_NS0_13TensorArgTypeES9_S9_EUllE0_EEvNS0_6detail10TensorInfoIT_T1_EESF_NSC_IKS6_SE_EElS8_S8_SE_T6_) ;  /* 0xffffffb008c07950 */ /* 0x000fec0003c3ffff */
.L_x_2589:
        /* <DEDUP_REMOVED lines=16> */
.L_x_6434:


//--------------------- .text._ZN2at4cuda17kernelHistogram1DIfslLi1ELi2ELin1ELNS0_23CUDAHistogramMemoryTypeE1EZNS0_21CUDA_tensor_histogramIfsLb1EEEbNS_6TensorES4_S4_lNS_14AccumulateTypeIT0_Lb1EE4typeES8_NS0_13TensorArgTypeES9_S9_EUllE_EEvNS0_6detail10TensorInfoIT_T1_EESF_NSC_IKS6_SE_EElS8_S8_SE_T6_ --------------------------
	.section	.text._ZN2at4cuda17kernelHistogram1DIfslLi1ELi2ELin1ELNS0_23CUDAHistogramMemoryTypeE1EZNS0_21CUDA_tensor_histogramIfsLb1EEEbNS_6TensorES4_S4_lNS_14AccumulateTypeIT0_Lb1EE4typeES8_NS0_13TensorArgTypeES9_S9_EUllE_EEvNS0_6detail10TensorInfoIT_T1_EESF_NSC_IKS6_SE_EElS8_S8_SE_T6_,"ax",@progbits
	.align	128
        .global         _ZN2at4cuda17kernelHistogram1DIfslLi1ELi2ELin1ELNS0_23CUDAHistogramMemoryTypeE1EZNS0_21CUDA_tensor_histogramIfsLb1EEEbNS_6TensorES4_S4_lNS_14AccumulateTypeIT0_Lb1EE4typeES8_NS0_13TensorArgTypeES9_S9_EUllE_EEvNS0_6detail10TensorInfoIT_T1_EESF_NSC_IKS6_SE_EElS8_S8_SE_T6_
        .type           _ZN2at4cuda17kernelHistogram1DIfslLi1ELi2ELin1ELNS0_23CUDAHistogramMemoryTypeE1EZNS0_21CUDA_tensor_histogramIfsLb1EEEbNS_6TensorES4_S4_lNS_14AccumulateTypeIT0_Lb1EE4typeES8_NS0_13TensorArgTypeES9_S9_EUllE_EEvNS0_6detail10TensorInfoIT_T1_EESF_NSC_IKS6_SE_EElS8_S8_SE_T6_,@function
        .size           _ZN2at4cuda17kernelHistogram1DIfslLi1ELi2ELin1ELNS0_23CUDAHistogramMemoryTypeE1EZNS0_21CUDA_tensor_histogramIfsLb1EEEbNS_6TensorES4_S4_lNS_14AccumulateTypeIT0_Lb1EE4typeES8_NS0_13TensorArgTypeES9_S9_EUllE_EEvNS0_6detail10TensorInfoIT_T1_EESF_NSC_IKS6_SE_EElS8_S8_SE_T6_,(.L_x_6435 - _ZN2at4cuda17kernelHistogram1DIfslLi1ELi2ELin1ELNS0_23CUDAHistogramMemoryTypeE1EZNS0_21CUDA_tensor_histogramIfsLb1EEEbNS_6TensorES4_S4_lNS_14AccumulateTypeIT0_Lb1EE4typeES8_NS0_13TensorArgTypeES9_S9_EUllE_EEvNS0_6detail10TensorInfoIT_T1_EESF_NSC_IKS6_SE_EElS8_S8_SE_T6_)
        .other          _ZN2at4cuda17kernelHistogram1DIfslLi1ELi2ELin1ELNS0_23CUDAHistogramMemoryTypeE1EZNS0_21CUDA_tensor_histogramIfsLb1EEEbNS_6TensorES4_S4_lNS_14AccumulateTypeIT0_Lb1EE4typeES8_NS0_13TensorArgTypeES9_S9_EUllE_EEvNS0_6detail10TensorInfoIT_T1_EESF_NSC_IKS6_SE_EElS8_S8_SE_T6_,@"STO_CUDA_ENTRY STV_DEFAULT"
_ZN2at4cuda17kernelHistogram1DIfslLi1ELi2ELin1ELNS0_23CUDAHistogramMemoryTypeE1EZNS0_21CUDA_tensor_histogramIfsLb1EEEbNS_6TensorES4_S4_lNS_14AccumulateTypeIT0_Lb1EE4typeES8_NS0_13TensorArgTypeES9_S9_EUllE_EEvNS0_6detail10TensorInfoIT_T1_EESF_NSC_IKS6_SE_EElS8_S8_SE_T6_:
.text._ZN2at4cuda17kernelHistogram1DIfslLi1ELi2ELin1ELNS0_23CUDAHistogramMemoryTypeE1EZNS0_21CUDA_tensor_histogramIfsLb1EEEbNS_6TensorES4_S4_lNS_14AccumulateTypeIT0_Lb1EE4typeES8_NS0_13TensorArgTypeES9_S9_EUllE_EEvNS0_6detail10TensorInfoIT_T1_EESF_NSC_IKS6_SE_EElS8_S8_SE_T6_:
        /* <DEDUP_REMOVED lines=22> */
.L_x_2645:
        /* <DEDUP_REMOVED lines=24> */
.L_x_2616:
        /* <DEDUP_REMOVED lines=33> */
.L_x_2593:
[----:B------:R-:W-:Y:S01]  /*04f0*/  MOV R24, R14 ;  /* 0x0000000e00187202 */ /* 0x000fe20000000f00 */
[----:B------:R-:W-:Y:S01]  /*0500*/  IMAD.MOV.U32 R20, RZ, RZ, R9 ;  /* 0x000000ffff147224 */ /* 0x000fe200078e0009 */
[----:B------:R-:W-:Y:S01]  /*0510*/  MOV R11, R16 ;  /* 0x00000010000b7202 */ /* 0x000fe20000000f00 */
[----:B------:R-:W-:Y:S01]  /*0520*/  IMAD.MOV.U32 R10, RZ, RZ, R17 ;  /* 0x000000ffff0a7224 */ /* 0x000fe200078e0011 */
[----:B------:R-:W-:-:S07]  /*0530*/  MOV R7, 0x550 ;  /* 0x0000055000077802 */ /* 0x000fce0000000f00 */
[----:B------:R-:W-:Y:S05]  /*0540*/  CALL.REL.NOINC `($__internal_59_$__cuda_sm20_div_s64) ;  /* 0x0000003800207944 */ /* 0x000fea0003c00000 */
        /* <DEDUP_REMOVED lines=10> */
.L_x_2594:
[----:B------:R-:W-:Y:S05]  /*05f0*/  BSYNC.RECONVERGENT B0 ;  /* 0x0000000000007941 */ /* 0x000fea0003800200 */
.L_x_2592:
        /* <DEDUP_REMOVED lines=38> */
.L_x_2596:
[----:B------:R-:W-:Y:S01]  /*0860*/  MOV R24, R30 ;  /* 0x0000001e00187202 */ /* 0x000fe20000000f00 */
[----:B------:R-:W-:Y:S01]  /*0870*/  IMAD.MOV.U32 R20, RZ, RZ, R31 ;  /* 0x000000ffff147224 */ /* 0x000fe200078e001f */
[----:B------:R-:W-:Y:S01]  /*0880*/  MOV R11, R16 ;  /* 0x00000010000b7202 */ /* 0x000fe20000000f00 */
[----:B------:R-:W-:Y:S01]  /*0890*/  IMAD.MOV.U32 R10, RZ, RZ, R17 ;  /* 0x000000ffff0a7224 */ /* 0x000fe200078e0011 */
[----:B------:R-:W-:-:S07]  /*08a0*/  MOV R7, 0x8c0 ;  /* 0x000008c000077802 */ /* 0x000fce0000000f00 */
[----:B------:R-:W-:Y:S05]  /*08b0*/  CALL.REL.NOINC `($__internal_59_$__cuda_sm20_div_s64) ;  /* 0x0000003400447944 */ /* 0x000fea0003c00000 */
        /* <DEDUP_REMOVED lines=11> */
.L_x_2597:
[----:B------:R-:W-:Y:S05]  /*0970*/  BSYNC.RECONVERGENT B0 ;  /* 0x0000000000007941 */ /* 0x000fea0003800200 */
.L_x_2595:
        /* <DEDUP_REMOVED lines=38> */
.L_x_2599:
[----:B------:R-:W-:Y:S01]  /*0be0*/  IMAD.MOV.U32 R24, RZ, RZ, R16 ;  /* 0x000000ffff187224 */ /* 0x000fe200078e0010 */
[----:B------:R-:W-:Y:S01]  /*0bf0*/  MOV R20, R17 ;  /* 0x0000001100147202 */ /* 0x000fe20000000f00 */
[----:B------:R-:W-:Y:S01]  /*0c00*/  IMAD.MOV.U32 R11, RZ, RZ, R12 ;  /* 0x000000ffff0b7224 */ /* 0x000fe200078e000c */
[----:B------:R-:W-:Y:S02]  /*0c10*/  MOV R10, R13 ;  /* 0x0000000d000a7202 */ /* 0x000fe40000000f00 */
[----:B------:R-:W-:-:S07]  /*0c20*/  MOV R7, 0xc40 ;  /* 0x00000c4000077802 */ /* 0x000fce0000000f00 */
[----:B------:R-:W-:Y:S05]  /*0c30*/  CALL.REL.NOINC `($__internal_59_$__cuda_sm20_div_s64) ;  /* 0x0000003000647944 */ /* 0x000fea0003c00000 */
        /* <DEDUP_REMOVED lines=11> */
.L_x_2600:
[----:B------:R-:W-:Y:S05]  /*0cf0*/  BSYNC.RECONVERGENT B0 ;  /* 0x0000000000007941 */ /* 0x000fea0003800200 */
.L_x_2598:
        /* <DEDUP_REMOVED lines=37> */
.L_x_2602:
        /* <DEDUP_REMOVED lines=17> */
.L_x_2603:
[----:B------:R-:W-:Y:S05]  /*1060*/  BSYNC.RECONVERGENT B0 ;  /* 0x0000000000007941 */ /* 0x000fea0003800200 */
.L_x_2601:
        /* <DEDUP_REMOVED lines=38> */
.L_x_2605:
        /* <DEDUP_REMOVED lines=17> */
.L_x_2606:
[----:B------:R-:W-:Y:S05]  /*13e0*/  BSYNC.RECONVERGENT B0 ;  /* 0x0000000000007941 */ /* 0x000fea0003800200 */
.L_x_2604:
        /* <DEDUP_REMOVED lines=38> */
.L_x_2608:
        /* <DEDUP_REMOVED lines=17> */
.L_x_2609:
[----:B------:R-:W-:Y:S05]  /*1760*/  BSYNC.RECONVERGENT B0 ;  /* 0x0000000000007941 */ /* 0x000fea0003800200 */
.L_x_2607:
        /* <DEDUP_REMOVED lines=39> */
.L_x_2611:
        /* <DEDUP_REMOVED lines=17> */
.L_x_2612:
[----:B------:R-:W-:Y:S05]  /*1af0*/  BSYNC.RECONVERGENT B0 ;  /* 0x0000000000007941 */ /* 0x000fea0003800200 */
.L_x_2610:
        /* <DEDUP_REMOVED lines=38> */
.L_x_2614:
        /* <DEDUP_REMOVED lines=17> */
.L_x_2615:
[----:B------:R-:W-:Y:S05]  /*1e70*/  BSYNC.RECONVERGENT B0 ;  /* 0x0000000000007941 */ /* 0x000fea0003800200 */
.L_x_2613:
        /* <DEDUP_REMOVED lines=11> */
.L_x_2591:
        /* <DEDUP_REMOVED lines=35> */
.L_x_2619:
        /* <DEDUP_REMOVED lines=16> */
.L_x_2620:
[----:B------:R-:W-:Y:S05]  /*2260*/  BSYNC.RECONVERGENT B0 ;  /* 0x0000000000007941 */ /* 0x000fea0003800200 */
.L_x_2618:
        /* <DEDUP_REMOVED lines=38> */
.L_x_2622:
        /* <DEDUP_REMOVED lines=17> */
.L_x_2623:
[----:B------:R-:W-:Y:S05]  /*25e0*/  BSYNC.RECONVERGENT B0 ;  /* 0x0000000000007941 */ /* 0x000fea0003800200 */
.L_x_2621:
        /* <DEDUP_REMOVED lines=38> */
.L_x_2625:
        /* <DEDUP_REMOVED lines=17> */
.L_x_2626:
[----:B------:R-:W-:Y:S05]  /*2960*/  BSYNC.RECONVERGENT B0 ;  /* 0x0000000000007941 */ /* 0x000fea0003800200 */
.L_x_2624:
        /* <DEDUP_REMOVED lines=38> */
.L_x_2628:
        /* <DEDUP_REMOVED lines=17> */
.L_x_2629:
[----:B------:R-:W-:Y:S05]  /*2ce0*/  BSYNC.RECONVERGENT B0 ;  /* 0x0000000000007941 */ /* 0x000fea0003800200 */
.L_x_2627:
        /* <DEDUP_REMOVED lines=8> */
.L_x_2617:
        /* <DEDUP_REMOVED lines=36> */
.L_x_2632:
[----:B------:R-:W-:Y:S01]  /*2fb0*/  IMAD.MOV.U32 R24, RZ, RZ, R14 ;  /* 0x000000ffff187224 */ /* 0x000fe200078e000e */
[----:B------:R-:W-:Y:S01]  /*2fc0*/  MOV R20, R9 ;  /* 0x0000000900147202 */ /* 0x000fe20000000f00 */
[----:B------:R-:W-:Y:S01]  /*2fd0*/  IMAD.MOV.U32 R11, RZ, RZ, R16 ;  /* 0x000000ffff0b7224 */ /* 0x000fe200078e0010 */
[----:B------:R-:W-:Y:S02]  /*2fe0*/  MOV R10, R17 ;  /* 0x00000011000a7202 */ /* 0x000fe40000000f00 */
[----:B------:R-:W-:-:S07]  /*2ff0*/  MOV R7, 0x3010 ;  /* 0x0000301000077802 */ /* 0x000fce0000000f00 */
[----:B------:R-:W-:Y:S05]  /*3000*/  CALL.REL.NOINC `($__internal_59_$__cuda_sm20_div_s64) ;  /* 0x0000000c00707944 */ /* 0x000fea0003c00000 */
        /* <DEDUP_REMOVED lines=10> */
.L_x_2633:
[----:B------:R-:W-:Y:S05]  /*30b0*/  BSYNC.RECONVERGENT B0 ;  /* 0x0000000000007941 */ /* 0x000fea0003800200 */
.L_x_2631:
        /* <DEDUP_REMOVED lines=39> */
.L_x_2635:
        /* <DEDUP_REMOVED lines=17> */
.L_x_2636:
[----:B------:R-:W-:Y:S05]  /*3440*/  BSYNC.RECONVERGENT B0 ;  /* 0x0000000000007941 */ /* 0x000fea0003800200 */
.L_x_2634:
[----:B------:R0:W1:Y:S02]  /*3450*/  LDC.64 R6, c[0x0][R4+0x450] ;  /* 0x0001140004067b82 */ /* 0x0000640000000a00 */
[----:B0-----:R-:W-:Y:S02]  /*3460*/  IMAD.MOV.U32 R4, RZ, RZ, R28 ;  /* 0x000000ffff047224 */ /* 0x001fe400078e001c */
[-C--:B-1----:R-:W-:Y:S02]  /*3470*/  IMAD R7, R7, R15.reuse, RZ ;  /* 0x0000000f07077224 */ /* 0x082fe400078e02ff */
[----:B------:R-:W-:-:S04]  /*3480*/  IMAD.WIDE.U32 R10, R6, R15, R4 ;  /* 0x0000000f060a7225 */ /* 0x000fc800078e0004 */
[----:B------:R-:W-:Y:S01]  /*3490*/  IMAD R7, R6, R17, R7 ;  /* 0x0000001106077224 */ /* 0x000fe200078e0207 */
[----:B------:R-:W-:-:S03]  /*34a0*/  MOV R12, R10 ;  /* 0x0000000a000c7202 */ /* 0x000fc60000000f00 */
[----:B------:R-:W-:-:S07]  /*34b0*/  IMAD.IADD R8, R11, 0x1, R7 ;  /* 0x000000010b087824 */ /* 0x000fce00078e0207 */
.L_x_2630:
        /* <DEDUP_REMOVED lines=35> */
.L_x_2638:
        /* <DEDUP_REMOVED lines=15> */
.L_x_2639:
[----:B------:R-:W-:Y:S05]  /*37e0*/  BSYNC.RECONVERGENT B0 ;  /* 0x0000000000007941 */ /* 0x000fea0003800200 */
.L_x_2637:
[----:B------:R-:W0:Y:S01]  /*37f0*/  LDC.64 R4, c[0x0][R4+0x450] ;  /* 0x0001140004047b82 */ /* 0x000e220000000a00 */
[----:B------:R-:W-:Y:S02]  /*3800*/  IMAD.MOV.U32 R13, RZ, RZ, R8 ;  /* 0x000000ffff0d7224 */ /* 0x000fe400078e0008 */
[-C--:B0-----:R-:W-:Y:S02]  /*3810*/  IMAD R5, R5, R6.reuse, RZ ;  /* 0x0000000605057224 */ /* 0x081fe400078e02ff */
[----:B------:R-:W-:-:S04]  /*3820*/  IMAD.WIDE.U32 R12, R4, R6, R12 ;  /* 0x00000006040c7225 */ /* 0x000fc800078e000c */
[----:B------:R-:W-:-:S05]  /*3830*/  IMAD R5, R4, R15, R5 ;  /* 0x0000000f04057224 */ /* 0x000fca00078e0205 */
[----:B------:R-:W-:-:S07]  /*3840*/  IADD3 R8, PT, PT, R13, R5, RZ ;  /* 0x000000050d087210 */ /* 0x000fce0007ffe0ff */
.L_x_2590:
        /* <DEDUP_REMOVED lines=50> */
.L_x_2643:
[----:B------:R-:W-:Y:S01]  /*3b70*/  IMAD.U32 R11, RZ, RZ, UR6 ;  /* 0x00000006ff0b7e24 */ /* 0x000fe2000f8e00ff */
[----:B------:R-:W-:Y:S02]  /*3b80*/  MOV R10, UR7 ;  /* 0x00000007000a7c02 */ /* 0x000fe40008000f00 */
[----:B------:R-:W-:-:S07]  /*3b90*/  MOV R7, 0x3bb0 ;  /* 0x00003bb000077802 */ /* 0x000fce0000000f00 */
[----:B------:R-:W-:Y:S05]  /*3ba0*/  CALL.REL.NOINC `($__internal_59_$__cuda_sm20_div_s64) ;  /* 0x0000000000887944 */ /* 0x000fea0003c00000 */
.L_x_2644:
[----:B------:R-:W-:Y:S05]  /*3bb0*/  BSYNC.RECONVERGENT B1 ;  /* 0x0000000000017941 */ /* 0x000fea0003800200 */
.L_x_2642:
        /* <DEDUP_REMOVED lines=16> */
[----:B------:R-:W-:-:S04]  /*3cc0*/  IADD3 R10, P0, PT, R10, R5, RZ ;  /* 0x000000050a0a7210 */ /* 0x000fc80007f1e0ff */
[----:B------:R-:W-:-:S05]  /*3cd0*/  IADD3.X R4, PT, PT, R4, R5, RZ, P0, !PT ;  /* 0x0000000504047210 */ /* 0x000fca00007fe4ff */
[----:B0-----:R-:W-:Y:S02]  /*3ce0*/  IMAD R11, R4, UR14, RZ ;  /* 0x0000000e040b7c24 */ /* 0x001fe4000f8e02ff */
[----:B------:R-:W-:-:S04]  /*3cf0*/  IMAD.WIDE.U32 R4, R10, UR14, RZ ;  /* 0x0000000e0a047c25 */ /* 0x000fc8000f8e00ff */
[----:B------:R-:W-:Y:S01]  /*3d00*/  IMAD R11, R10, UR15, R11 ;  /* 0x0000000f0a0b7c24 */ /* 0x000fe2000f8e020b */
[----:B--2---:R-:W-:-:S03]  /*3d10*/  LEA R6, P0, R4, UR16, 0x2 ;  /* 0x0000001004067c11 */ /* 0x004fc6000f8010ff */
[----:B------:R-:W-:-:S05]  /*3d20*/  IMAD.IADD R5, R5, 0x1, R11 ;  /* 0x0000000105057824 */ /* 0x000fca00078e020b */
[----:B------:R-:W-:-:S05]  /*3d30*/  LEA.HI.X R7, R4, UR17, R5, 0x2, P0 ;  /* 0x0000001104077c11 */ /* 0x000fca00080f1405 */
[----:B---3--:R0:W-:Y:S02]  /*3d40*/  REDG.E.ADD.F32.FTZ.RN.STRONG.GPU desc[UR10][R6.64], R9 ;  /* 0x00000009060079a6 */ /* 0x0081e4000c12f30a */
.L_x_2641:
[----:B------:R-:W-:Y:S05]  /*3d50*/  BSYNC.RECONVERGENT B0 ;  /* 0x0000000000007941 */ /* 0x000fea0003800200 */
.L_x_2640:
[----:B------:R-:W1:Y:S01]  /*3d60*/  LDCU.64 UR14, c[0x0][0x878] ;  /* 0x00010f00ff0e77ac */ /* 0x000e620008000a00 */
[----:B------:R-:W-:-:S04]  /*3d70*/  IADD3 R0, P0, PT, R3, R0, RZ ;  /* 0x0000000003007210 */ /* 0x000fc80007f1e0ff */
[----:B------:R-:W-:Y:S02]  /*3d80*/  IADD3.X R2, PT, PT, RZ, R2, RZ, P0, !PT ;  /* 0x00000002ff027210 */ /* 0x000fe400007fe4ff */
[----:B-1----:R-:W-:-:S04]  /*3d90*/  ISETP.GE.U32.AND P0, PT, R0, UR14, PT ;  /* 0x0000000e00007c0c */ /* 0x002fc8000bf06070 */
[----:B------:R-:W-:-:S13]  /*3da0*/  ISETP.GE.AND.EX P0, PT, R2, UR15, PT, P0 ;  /* 0x0000000f02007c0c */ /* 0x000fda000bf06300 */
[----:B------:R-:W-:Y:S05]  /*3db0*/  @!P0 BRA `(.L_x_2645) ;  /* 0xffffffc000e88947 */ /* 0x000fea000383ffff */
[----:B------:R-:W-:Y:S05]  /*3dc0*/  EXIT ;  /* 0x000000000000794d */ /* 0x000fea0003800000 */
        .weak           $__internal_59_$__cuda_sm20_div_s64
        .type           $__internal_59_$__cuda_sm20_div_s64,@function
        .size           $__internal_59_$__cuda_sm20_div_s64,(.L_x_6435 - $__internal_59_$__cuda_sm20_div_s64)
$__internal_59_$__cuda_sm20_div_s64:
        /* <DEDUP_REMOVED lines=83> */
[----:B------:R-:W-:Y:S05]  /*4300*/  RET.REL.NODEC R6 `(_ZN2at4cuda17kernelHistogram1DIfslLi1ELi2ELin1ELNS0_23CUDAHistogramMemoryTypeE1EZNS0_21CUDA_tensor_histogramIfsLb1EEEbNS_6TensorES4_S4_lNS_14AccumulateTypeIT0_Lb1EE4typeES8_NS0_13TensorArgTypeES9_S9_EUllE_EEvNS0_6detail10TensorInfoIT_T1_EESF_NSC_IKS6_SE_EElS8_S8_SE_T6_) ;  /* 0xffffffbc063c7950 */ /* 0x000fea0003c3ffff */
.L_x_2646:
        /* <DEDUP_REMOVED lines=15> */
.L_x_6435:


//--------------------- .text._ZN2at4cuda17kernelHistogram1DIfslLi1ELi2ELin1ELNS0_23CUDAHistogramMemoryTypeE0EZNS0_21CUDA_tensor_histogramIfsLb1EEEbNS_6TensorES4_S4_lNS_14AccumulateTypeIT0_Lb1EE4typeES8_NS0_13TensorArgTypeES9_S9_EUllE_EEvNS0_6detail10TensorInfoIT_T1_EESF_NSC_IKS6_SE_EElS8_S8_SE_T6_ --------------------------
	.section	.text._ZN2at4cuda17kernelHistogram1DIfslLi1ELi2ELin1ELNS0_23CUDAHistogramMemoryTypeE0EZNS0_21CUDA_tensor_histogramIfsLb1EEEbNS_6TensorES4_S4_lNS_14AccumulateTypeIT0_Lb1EE4typeES8_NS0_13TensorArgTypeES9_S9_EUllE_EEvNS0_6detail10TensorInfoIT_T1_EESF_NSC_IKS6_SE_EElS8_S8_SE_T6_,"ax",@progbits
	.align	128
        .global         _ZN2at4cuda17kernelHistogram1DIfslLi1ELi2ELin1ELNS0_23CUDAHistogramMemoryTypeE0EZNS0_21CUDA_tensor_histogramIfsLb1EEEbNS_6TensorES4_S4_lNS_14AccumulateTypeIT0_Lb1EE4typeES8_NS0_13TensorArgTypeES9_S9_EUllE_EEvNS0_6detail10TensorInfoIT_T1_EESF_NSC_IKS6_SE_EElS8_S8_SE_T6_
        .type           _ZN2at4cuda17kernelHistogram1DIfslLi1ELi2ELin1ELNS0_23CUDAHistogramMemoryTypeE0EZNS0_21CUDA_tensor_histogramIfsLb1EEEbNS_6TensorES4_S4_lNS_14AccumulateTypeIT0_Lb1EE4typeES8_NS0_13TensorArgTypeES9_S9_EUllE_EEvNS0_6detail10TensorInfoIT_T1_EESF_NSC_IKS6_SE_EElS8_S8_SE_T6_,@function
        .size           _ZN2at4cuda17kernelHistogram1DIfslLi1ELi2ELin1ELNS0_23CUDAHistogramMemoryTypeE0EZNS0_21CUDA_tensor_histogramIfsLb1EEEbNS_6TensorES4_S4_lNS_14AccumulateTypeIT0_Lb1EE4typeES8_NS0_13TensorArgTypeES9_S9_EUllE_EEvNS0_6detail10TensorInfoIT_T1_EESF_NSC_IKS6_SE_EElS8_S8_SE_T6_,(.L_x_6437 - _ZN2at4cuda17kernelHistogram1DIfslLi1ELi2ELin1ELNS0_23CUDAHistogramMemoryTypeE0EZNS0_21CUDA_tensor_histogramIfsLb1EEEbNS_6TensorES4_S4_lNS_14AccumulateTypeIT0_Lb1EE4typeES8_NS0_13TensorArgTypeES9_S9_EUllE_EEvNS0_6detail10TensorInfoIT_T1_EESF_NSC_IKS6_SE_EElS8_S8_SE_T6_)
        .other          _ZN2at4cuda17kernelHistogram1DIfslLi1ELi2ELin1ELNS0_23CUDAHistogramMemoryTypeE0EZNS0_21CUDA_tensor_histogramIfsLb1EEEbNS_6TensorES4_S4_lNS_14AccumulateTypeIT0_Lb1EE4typeES8_NS0_13TensorArgTypeES9_S9_EUllE_EEvNS0_6detail10TensorInfoIT_T1_EESF_NSC_IKS6_SE_EElS8_S8_SE_T6_,@"STO_CUDA_ENTRY STV_DEFAULT"
_ZN2at4cuda17kernelHistogram1DIfslLi1ELi2ELin1ELNS0_23CUDAHistogramMemoryTypeE0EZNS0_21CUDA_tensor_histogramIfsLb1EEEbNS_6TensorES4_S4_lNS_14AccumulateTypeIT0_Lb1EE4typeES8_NS0_13TensorArgTypeES9_S9_EUllE_EEvNS0_6detail10TensorInfoIT_T1_EESF_NSC_IKS6_SE_EElS8_S8_SE_T6_:
.text._ZN2at4cuda17kernelHistogram1DIfslLi1ELi2ELin1ELNS0_23CUDAHistogramMemoryTypeE0EZNS0_21CUDA_tensor_histogramIfsLb1EEEbNS_6TensorES4_S4_lNS_14AccumulateTypeIT0_Lb1EE4typeES8_NS0_13TensorArgTypeES9_S9_EUllE_EEvNS0_6detail10TensorInfoIT_T1_EESF_NSC_IKS6_SE_EElS8_S8_SE_T6_:
        /* <DEDUP_REMOVED lines=45> */
.L_x_2650:
[----:B------:R-:W-:-:S07]  /*02d0*/  MOV R8, 0x2f0 ;  /* 0x000002f000087802 */ /* 0x000fce0000000f00 */
[----:B------:R-:W-:Y:S05]  /*02e0*/  CALL.REL.NOINC `($__internal_61_$__cuda_sm20_div_u64) ;  /* 0x0000004400a07944 */ /* 0x000fea0003c00000 */
.L_x_2651:
[----:B------:R-:W-:Y:S05]  /*02f0*/  BSYNC.RECONVERGENT B1 ;  /* 0x0000000000017941 */ /* 0x000fea0003800200 */
.L_x_2649:
        /* <DEDUP_REMOVED lines=19> */
.L_x_2654:
        /* <DEDUP_REMOVED lines=9> */
.L_x_2653:
[----:B------:R-:W-:Y:S05]  /*04c0*/  BSYNC.RECONVERGENT B1 ;  /* 0x0000000000017941 */ /* 0x000fea0003800200 */
.L_x_2652:
[----:B------:R-:W-:Y:S05]  /*04d0*/  @!P1 BRA `(.L_x_2648) ;  /* 0x0000000000409947 */ /* 0x000fea0003800000 */
[----:B------:R-:W0:Y:S01]  /*04e0*/  S2R R5, SR_CgaCtaId ;  /* 0x0000000000057919 */ /* 0x000e220000008800 */
[----:B------:R-:W-:-:S04]  /*04f0*/  MOV R4, 0x400 ;  /* 0x0000040000047802 */ /* 0x000fc80000000f00 */
[----:B0-----:R-:W-:-:S07]  /*0500*/  LEA R7, R5, R4, 0x18 ;  /* 0x0000000405077211 */ /* 0x001fce00078ec0ff */
.L_x_2655:
        /* <DEDUP_REMOVED lines=13> */
.L_x_2648:
[----:B------:R-:W-:Y:S05]  /*05e0*/  BSYNC.RECONVERGENT B0 ;  /* 0x0000000000007941 */ /* 0x000fea0003800200 */
.L_x_2647:
        /* <DEDUP_REMOVED lines=19> */
.L_x_2713:
        /* <DEDUP_REMOVED lines=23> */
.L_x_2683:
        /* <DEDUP_REMOVED lines=33> */
.L_x_2660:
[----:B------:R-:W-:Y:S01]  /*0aa0*/  IMAD.MOV.U32 R33, RZ, RZ, R20 ;  /* 0x000000ffff217224 */ /* 0x000fe200078e0014 */
[----:B------:R-:W-:Y:S01]  /*0ab0*/  MOV R26, R34 ;  /* 0x00000022001a7202 */ /* 0x000fe20000000f00 */
[----:B------:R-:W-:Y:S01]  /*0ac0*/  IMAD.MOV.U32 R27, RZ, RZ, R16 ;  /* 0x000000ffff1b7224 */ /* 0x000fe200078e0010 */
[----:B------:R-:W-:Y:S01]  /*0ad0*/  MOV R14, 0xb00 ;  /* 0x00000b00000e7802 */ /* 0x000fe20000000f00 */
[----:B------:R-:W-:-:S07]  /*0ae0*/  IMAD.MOV.U32 R25, RZ, RZ, R35 ;  /* 0x000000ffff197224 */ /* 0x000fce00078e0023 */
[----:B------:R-:W-:Y:S05]  /*0af0*/  CALL.REL.NOINC `($__internal_60_$__cuda_sm20_div_s64) ;  /* 0x00000038004c7944 */ /* 0x000fea0003c00000 */
        /* <DEDUP_REMOVED lines=10> */
.L_x_2661:
[----:B------:R-:W-:Y:S05]  /*0ba0*/  BSYNC.RECONVERGENT B0 ;  /* 0x0000000000007941 */ /* 0x000fea0003800200 */
.L_x_2659:
        /* <DEDUP_REMOVED lines=38> */
.L_x_2663:
[----:B------:R-:W-:Y:S01]  /*0e10*/  IMAD.MOV.U32 R33, RZ, RZ, R36 ;  /* 0x000000ffff217224 */ /* 0x000fe200078e0024 */
[----:B------:R-:W-:Y:S01]  /*0e20*/  MOV R26, R20 ;  /* 0x00000014001a7202 */ /* 0x000fe20000000f00 */
[----:B------:R-:W-:Y:S01]  /*0e30*/  IMAD.MOV.U32 R27, RZ, RZ, R37 ;  /* 0x000000ffff1b7224 */ /* 0x000fe200078e0025 */
[----:B------:R-:W-:Y:S01]  /*0e40*/  MOV R14, 0xe70 ;  /* 0x00000e70000e7802 */ /* 0x000fe20000000f00 */
[----:B------:R-:W-:-:S07]  /*0e50*/  IMAD.MOV.U32 R25, RZ, RZ, R21 ;  /* 0x000000ffff197224 */ /* 0x000fce00078e0015 */
[----:B------:R-:W-:Y:S05]  /*0e60*/  CALL.REL.NOINC `($__internal_60_$__cuda_sm20_div_s64) ;  /* 0x0000003400707944 */ /* 0x000fea0003c00000 */
        /* <DEDUP_REMOVED lines=11> */
.L_x_2664:
[----:B------:R-:W-:Y:S05]  /*0f20*/  BSYNC.RECONVERGENT B0 ;  /* 0x0000000000007941 */ /* 0x000fea0003800200 */
.L_x_2662:
        /* <DEDUP_REMOVED lines=38> */
.L_x_2666:
[----:B------:R-:W-:Y:S01]  /*1190*/  IMAD.MOV.U32 R33, RZ, RZ, R20 ;  /* 0x000000ffff217224 */ /* 0x000fe200078e0014 */
[----:B------:R-:W-:Y:S01]  /*11a0*/  MOV R27, R21 ;  /* 0x00000015001b7202 */ /* 0x000fe20000000f00 */
[----:B------:R-:W-:Y:S01]  /*11b0*/  IMAD.MOV.U32 R26, RZ, RZ, R18 ;  /* 0x000000ffff1a7224 */ /* 0x000fe200078e0012 */
[----:B------:R-:W-:Y:S01]  /*11c0*/  MOV R14, 0x11f0 ;  /* 0x000011f0000e7802 */ /* 0x000fe20000000f00 */
[----:B------:R-:W-:-:S07]  /*11d0*/  IMAD.MOV.U32 R25, RZ, RZ, R19 ;  /* 0x000000ffff197224 */ /* 0x000fce00078e0013 */
[----:B------:R-:W-:Y:S05]  /*11e0*/  CALL.REL.NOINC `($__internal_60_$__cuda_sm20_div_s64) ;  /* 0x0000003000907944 */ /* 0x000fea0003c00000 */
        /* <DEDUP_REMOVED lines=9> */
.L_x_2667:
[----:B------:R-:W-:Y:S05]  /*1280*/  BSYNC.RECONVERGENT B0 ;  /* 0x0000000000007941 */ /* 0x000fea0003800200 */
.L_x_2665:
        /* <DEDUP_REMOVED lines=37> */
.L_x_2669:
[----:B------:R-:W-:Y:S01]  /*14e0*/  MOV R33, R20 ;  /* 0x0000001400217202 */ /* 0x000fe20000000f00 */
[----:B------:R-:W-:Y:S01]  /*14f0*/  IMAD.MOV.U32 R27, RZ, RZ, R21 ;  /* 0x000000ffff1b7224 */ /* 0x000fe200078e0015 */
[----:B------:R-:W-:Y:S01]  /*1500*/  MOV R25, R19 ;  /* 0x0000001300197202 */ /* 0x000fe20000000f00 */
[----:B------:R-:W-:Y:S01]  /*1510*/  IMAD.MOV.U32 R26, RZ, RZ, R18 ;  /* 0x000000ffff1a7224 */ /* 0x000fe200078e0012 */
[----:B------:R-:W-:-:S07]  /*1520*/  MOV R14, 0x1540 ;  /* 0x00001540000e7802 */ /* 0x000fce0000000f00 */
[----:B------:R-:W-:Y:S05]  /*1530*/  CALL.REL.NOINC `($__internal_60_$__cuda_sm20_div_s64) ;  /* 0x0000002c00bc7944 */ /* 0x000fea0003c00000 */
        /* <DEDUP_REMOVED lines=9> */
.L_x_2670:
[----:B------:R-:W-:Y:S05]  /*15d0*/  BSYNC.RECONVERGENT B0 ;  /* 0x0000000000007941 */ /* 0x000fea0003800200 */
.L_x_2668:
        /* <DEDUP_REMOVED lines=38> */
.L_x_2672:
        /* <DEDUP_REMOVED lines=15> */
.L_x_2673:
[----:B------:R-:W-:Y:S05]  /*1930*/  BSYNC.RECONVERGENT B0 ;  /* 0x0000000000007941 */ /* 0x000fea0003800200 */
.L_x_2671:
        /* <DEDUP_REMOVED lines=38> */
.L_x_2675:
[----:B------:R-:W-:Y:S01]  /*1ba0*/  IMAD.MOV.U32 R33, RZ, RZ, R20 ;  /* 0x000000ffff217224 */ /* 0x000fe200078e0014 */
[----:B------:R-:W-:Y:S01]  /*1bb0*/  MOV R27, R21 ;  /* 0x00000015001b7202 */ /* 0x000fe20000000f00 */
[----:B------:R-:W-:Y:S01]  /*1bc0*/  IMAD.MOV.U32 R26, RZ, RZ, R18 ;  /* 0x000000ffff1a7224 */ /* 0x000fe200078e0012 */
[----:B------:R-:W-:Y:S02]  /*1bd0*/  MOV R25, R19 ;  /* 0x0000001300197202 */ /* 0x000fe40000000f00 */
[----:B------:R-:W-:-:S07]  /*1be0*/  MOV R14, 0x1c00 ;  /* 0x00001c00000e7802 */ /* 0x000fce0000000f00 */
[----:B------:R-:W-:Y:S05]  /*1bf0*/  CALL.REL.NOINC `($__internal_60_$__cuda_sm20_div_s64) ;  /* 0x00000028000c7944 */ /* 0x000fea0003c00000 */
        /* <DEDUP_REMOVED lines=11> */
.L_x_2676:
[----:B------:R-:W-:Y:S05]  /*1cb0*/  BSYNC.RECONVERGENT B0 ;  /* 0x0000000000007941 */ /* 0x000fea0003800200 */
.L_x_2674:
        /* <DEDUP_REMOVED lines=39> */
.L_x_2678:
[----:B------:R-:W-:Y:S01]  /*1f30*/  IMAD.MOV.U32 R33, RZ, RZ, R20 ;  /* 0x000000ffff217224 */ /* 0x000fe200078e0014 */
[----:B------:R-:W-:Y:S01]  /*1f40*/  MOV R27, R21 ;  /* 0x00000015001b7202 */ /* 0x000fe20000000f00 */
[----:B------:R-:W-:Y:S01]  /*1f50*/  IMAD.MOV.U32 R26, RZ, RZ, R18 ;  /* 0x000000ffff1a7224 */ /* 0x000fe200078e0012 */
[----:B------:R-:W-:Y:S02]  /*1f60*/  MOV R25, R19 ;  /* 0x0000001300197202 */ /* 0x000fe40000000f00 */
[----:B------:R-:W-:-:S07]  /*1f70*/  MOV R14, 0x1f90 ;  /* 0x00001f90000e7802 */ /* 0x000fce0000000f00 */
[----:B------:R-:W-:Y:S05]  /*1f80*/  CALL.REL.NOINC `($__internal_60_$__cuda_sm20_div_s64) ;  /* 0x0000002400287944 */ /* 0x000fea0003c00000 */
        /* <DEDUP_REMOVED lines=9> */
.L_x_2679:
[----:B------:R-:W-:Y:S05]  /*2020*/  BSYNC.RECONVERGENT B0 ;  /* 0x0000000000007941 */ /* 0x000fea0003800200 */
.L_x_2677:
        /* <DEDUP_REMOVED lines=39> */
.L_x_2681:
[----:B------:R-:W-:Y:S01]  /*22a0*/  IMAD.MOV.U32 R33, RZ, RZ, R18 ;  /* 0x000000ffff217224 */ /* 0x000fe200078e0012 */
[----:B------:R-:W-:Y:S01]  /*22b0*/  MOV R27, R19 ;  /* 0x00000013001b7202 */ /* 0x000fe20000000f00 */
[----:B------:R-:W-:Y:S01]  /*22c0*/  IMAD.MOV.U32 R26, RZ, RZ, R20 ;  /* 0x000000ffff1a7224 */ /* 0x000fe200078e0014 */
[----:B------:R-:W-:Y:S02]  /*22d0*/  MOV R25, R21 ;  /* 0x0000001500197202 */ /* 0x000fe40000000f00 */
[----:B------:R-:W-:-:S07]  /*22e0*/  MOV R14, 0x2300 ;  /* 0x00002300000e7802 */ /* 0x000fce0000000f00 */
[----:B------:R-:W-:Y:S05]  /*22f0*/  CALL.REL.NOINC `($__internal_60_$__cuda_sm20_div_s64) ;  /* 0x00000020004c7944 */ /* 0x000fea0003c00000 */
        /* <DEDUP_REMOVED lines=9> */
.L_x_2682:
[----:B------:R-:W-:Y:S05]  /*2390*/  BSYNC.RECONVERGENT B0 ;  /* 0x0000000000007941 */ /* 0x000fea0003800200 */
.L_x_2680:
        /* <DEDUP_REMOVED lines=10> */
.L_x_2658:
        /* <DEDUP_REMOVED lines=35> */
.L_x_2686:
[----:B------:R-:W-:Y:S01]  /*2670*/  MOV R33, R20 ;  /* 0x0000001400217202 */ /* 0x000fe20000000f00 */
[----:B------:R-:W-:Y:S01]  /*2680*/  IMAD.MOV.U32 R27, RZ, RZ, R16 ;  /* 0x000000ffff1b7224 */ /* 0x000fe200078e0010 */
[----:B------:R-:W-:Y:S01]  /*2690*/  MOV R26, R34 ;  /* 0x00000022001a7202 */ /* 0x000fe20000000f00 */
[----:B------:R-:W-:Y:S01]  /*26a0*/  IMAD.MOV.U32 R25, RZ, RZ, R35 ;  /* 0x000000ffff197224 */ /* 0x000fe200078e0023 */
[----:B------:R-:W-:-:S07]  /*26b0*/  MOV R14, 0x26d0 ;  /* 0x000026d0000e7802 */ /* 0x000fce0000000f00 */
[----:B------:R-:W-:Y:S05]  /*26c0*/  CALL.REL.NOINC `($__internal_60_$__cuda_sm20_div_s64) ;  /* 0x0000001c00587944 */ /* 0x000fea0003c00000 */
        /* <DEDUP_REMOVED lines=10> */
.L_x_2687:
[----:B------:R-:W-:Y:S05]  /*2770*/  BSYNC.RECONVERGENT B0 ;  /* 0x0000000000007941 */ /* 0x000fea0003800200 */
.L_x_2685:
        /* <DEDUP_REMOVED lines=38> */
.L_x_2689:
[----:B------:R-:W-:Y:S01]  /*29e0*/  MOV R33, R36 ;  /* 0x0000002400217202 */ /* 0x000fe20000000f00 */
[----:B------:R-:W-:Y:S01]  /*29f0*/  IMAD.MOV.U32 R27, RZ, RZ, R37 ;  /* 0x000000ffff1b7224 */ /* 0x000fe200078e0025 */
[----:B------:R-:W-:Y:S01]  /*2a00*/  MOV R26, R20 ;  /* 0x00000014001a7202 */ /* 0x000fe20000000f00 */
[----:B------:R-:W-:Y:S01]  /*2a10*/  IMAD.MOV.U32 R25, RZ, RZ, R21 ;  /* 0x000000ffff197224 */ /* 0x000fe200078e0015 */
[----:B------:R-:W-:-:S07]  /*2a20*/  MOV R14, 0x2a40 ;  /* 0x00002a40000e7802 */ /* 0x000fce0000000f00 */
[----:B------:R-:W-:Y:S05]  /*2a30*/  CALL.REL.NOINC `($__internal_60_$__cuda_sm20_div_s64) ;  /* 0x00000018007c7944 */ /* 0x000fea0003c00000 */
        /* <DEDUP_REMOVED lines=11> */
.L_x_2690:
[----:B------:R-:W-:Y:S05]  /*2af0*/  BSYNC.RECONVERGENT B0 ;  /* 0x0000000000007941 */ /* 0x000fea0003800200 */
.L_x_2688:
        /* <DEDUP_REMOVED lines=38> */
.L_x_2692:
        /* <DEDUP_REMOVED lines=15> */
.L_x_2693:
[----:B------:R-:W-:Y:S05]  /*2e50*/  BSYNC.RECONVERGENT B0 ;  /* 0x0000000000007941 */ /* 0x000fea0003800200 */
.L_x_2691:
        /* <DEDUP_REMOVED lines=38> */
.L_x_2695:
        /* <DEDUP_REMOVED lines=17> */
.L_x_2696:
[----:B------:R-:W-:Y:S05]  /*31d0*/  BSYNC.RECONVERGENT B0 ;  /* 0x0000000000007941 */ /* 0x000fea0003800200 */
.L_x_2694:
[----:B------:R0:W1:Y:S02]  /*31e0*/  LDC.64 R14, c[0x0][R13+0x450] ;  /* 0x000114000d0e7b82 */ /* 0x0000640000000a00 */
[----:B0-----:R-:W-:Y:S01]  /*31f0*/  IMAD.MOV.U32 R13, RZ, RZ, R12 ;  /* 0x000000ffff0d7224 */ /* 0x001fe200078e000c */
[----:B------:R-:W-:Y:S01]  /*3200*/  MOV R12, R34 ;  /* 0x00000022000c7202 */ /* 0x000fe20000000f00 */
[----:B-1----:R-:W-:-:S04]  /*3210*/  IMAD R15, R15, R19, RZ ;  /* 0x000000130f0f7224 */ /* 0x002fc800078e02ff */
[----:B------:R-:W-:-:S04]  /*3220*/  IMAD.WIDE.U32 R18, R14, R19, R12 ;  /* 0x000000130e127225 */ /* 0x000fc800078e000c */
[----:B------:R-:W-:-:S04]  /*3230*/  IMAD R15, R14, R21, R15 ;  /* 0x000000150e0f7224 */ /* 0x000fc800078e020f */
[----:B------:R-:W-:-:S07]  /*3240*/  IMAD.IADD R15, R19, 0x1, R15 ;  /* 0x00000001130f7824 */ /* 0x000fce00078e020f */
.L_x_2684:
        /* <DEDUP_REMOVED lines=36> */
.L_x_2699:
[----:B------:R-:W-:Y:S01]  /*3490*/  MOV R33, R20 ;  /* 0x0000001400217202 */ /* 0x000fe20000000f00 */
[----:B------:R-:W-:Y:S01]  /*34a0*/  IMAD.MOV.U32 R27, RZ, RZ, R16 ;  /* 0x000000ffff1b7224 */ /* 0x000fe200078e0010 */
[----:B------:R-:W-:Y:S01]  /*34b0*/  MOV R26, R34 ;  /* 0x00000022001a7202 */ /* 0x000fe20000000f00 */
[----:B------:R-:W-:Y:S01]  /*34c0*/  IMAD.MOV.U32 R25, RZ, RZ, R35 ;  /* 0x000000ffff197224 */ /* 0x000fe200078e0023 */
[----:B------:R-:W-:-:S07]  /*34d0*/  MOV R14, 0x34f0 ;  /* 0x000034f0000e7802 */ /* 0x000fce0000000f00 */
[----:B------:R-:W-:Y:S05]  /*34e0*/  CALL.REL.NOINC `($__internal_60_$__cuda_sm20_div_s64) ;  /* 0x0000000c00d07944 */ /* 0x000fea0003c00000 */
        /* <DEDUP_REMOVED lines=10> */
.L_x_2700:
[----:B------:R-:W-:Y:S05]  /*3590*/  BSYNC.RECONVERGENT B0 ;  /* 0x0000000000007941 */ /* 0x000fea0003800200 */
.L_x_2698:
        /* <DEDUP_REMOVED lines=38> */
.L_x_2702:
        /* <DEDUP_REMOVED lines=17> */
.L_x_2703:
[----:B------:R-:W-:Y:S05]  /*3910*/  BSYNC.RECONVERGENT B0 ;  /* 0x0000000000007941 */ /* 0x000fea0003800200 */
.L_x_2701:
[----:B------:R0:W1:Y:S02]  /*3920*/  LDC.64 R14, c[0x0][R12+0x450] ;  /* 0x000114000c0e7b82 */ /* 0x0000640000000a00 */
[----:B0-----:R-:W-:Y:S02]  /*3930*/  IMAD.MOV.U32 R12, RZ, RZ, R18 ;  /* 0x000000ffff0c7224 */ /* 0x001fe400078e0012 */
[-C--:B-1----:R-:W-:Y:S02]  /*3940*/  IMAD R15, R15, R21.reuse, RZ ;  /* 0x000000150f0f7224 */ /* 0x082fe400078e02ff */
[----:B------:R-:W-:-:S04]  /*3950*/  IMAD.WIDE.U32 R18, R14, R21, R12 ;  /* 0x000000150e127225 */ /* 0x000fc800078e000c */
[----:B------:R-:W-:-:S05]  /*3960*/  IMAD R15, R14, R25, R15 ;  /* 0x000000190e0f7224 */ /* 0x000fca00078e020f */
[----:B------:R-:W-:-:S07]  /*3970*/  IADD3 R15, PT, PT, R19, R15, RZ ;  /* 0x0000000f130f7210 */ /* 0x000fce0007ffe0ff */
.L_x_2697:
        /* <DEDUP_REMOVED lines=34> */
.L_x_2705:
        /* <DEDUP_REMOVED lines=16> */
.L_x_2706:
[----:B------:R-:W-:Y:S05]  /*3ca0*/  BSYNC.RECONVERGENT B0 ;  /* 0x0000000000007941 */ /* 0x000fea0003800200 */
.L_x_2704:
[----:B------:R-:W0:Y:S01]  /*3cb0*/  LDC.64 R12, c[0x0][R12+0x450] ;  /* 0x000114000c0c7b82 */ /* 0x000e220000000a00 */
[----:B------:R-:W-:Y:S01]  /*3cc0*/  MOV R19, R15 ;  /* 0x0000000f00137202 */ /* 0x000fe20000000f00 */
[-C--:B0-----:R-:W-:Y:S02]  /*3cd0*/  IMAD R13, R13, R35.reuse, RZ ;  /* 0x000000230d0d7224 */ /* 0x081fe400078e02ff */
[----:B------:R-:W-:-:S04]  /*3ce0*/  IMAD.WIDE.U32 R18, R12, R35, R18 ;  /* 0x000000230c127225 */ /* 0x000fc800078e0012 */
[----:B------:R-:W-:-:S04]  /*3cf0*/  IMAD R13, R12, R21, R13 ;  /* 0x000000150c0d7224 */ /* 0x000fc800078e020d */
[----:B------:R-:W-:-:S07]  /*3d00*/  IMAD.IADD R15, R19, 0x1, R13 ;  /* 0x00000001130f7824 */ /* 0x000fce00078e020d */
.L_x_2657:
        /* <DEDUP_REMOVED lines=47> */
[----:B------:R-:W-:-:S05]  /*4000*/  @!P2 LOP3.LUT R15, RZ, R4, RZ, 0x33, !PT ;  /* 0x00000004ff0fa212 */ /* 0x000fca00078e33ff */
[----:B------:R-:W-:Y:S01]  /*4010*/  IMAD.MOV.U32 R22, RZ, RZ, R15 ;  /* 0x000000ffff167224 */ /* 0x000fe200078e000f */
[----:B------:R-:W-:Y:S06]  /*4020*/  BRA `(.L_x_2711) ;  /* 0x0000000000147947 */ /* 0x000fec0003800000 */
.L_x_2710:
[----:B------:R-:W-:Y:S01]  /*4030*/  MOV R33, R12 ;  /* 0x0000000c00217202 */ /* 0x000fe20000000f00 */
[----:B------:R-:W-:Y:S01]  /*4040*/  IMAD.MOV.U32 R26, RZ, RZ, R4 ;  /* 0x000000ffff1a7224 */ /* 0x000fe200078e0004 */
[----:B------:R-:W-:Y:S02]  /*4050*/  MOV R25, R7 ;  /* 0x0000000700197202 */ /* 0x000fe40000000f00 */
[----:B------:R-:W-:-:S07]  /*4060*/  MOV R14, 0x4080 ;  /* 0x00004080000e7802 */ /* 0x000fce0000000f00 */
[----:B------:R-:W-:Y:S05]  /*4070*/  CALL.REL.NOINC `($__internal_60_$__cuda_sm20_div_s64) ;  /* 0x0000000000ec7944 */ /* 0x000fea0003c00000 */
.L_x_2711:
[----:B------:R-:W-:Y:S05]  /*4080*/  BSYNC.RECONVERGENT B1 ;  /* 0x0000000000017941 */ /* 0x000fea0003800200 */
.L_x_2709:
        /* <DEDUP_REMOVED lines=9> */
[----:B------:R1:W5:Y:S01]  /*4120*/  LDG.E R15, desc[UR6][R14.64] ;  /* 0x000000060e0f7981 */ /* 0x000362000c1e1900 */
[----:B------:R-:W2:Y:S01]  /*4130*/  S2UR UR5, SR_CgaCtaId ;  /* 0x00000000000579c3 */ /* 0x000ea20000008800 */
[----:B------:R-:W-:Y:S01]  /*4140*/  SHF.R.S32.HI R12, RZ, 0x1f, R22 ;  /* 0x0000001fff0c7819 */ /* 0x000fe20000011416 */
[----:B------:R-:W-:Y:S01]  /*4150*/  UMOV UR4, 0x400 ;  /* 0x0000040000047882 */ /* 0x000fe20000000000 */
[----:B0-----:R-:W-:-:S04]  /*4160*/  ISETP.NE.U32.AND P0, PT, R22, UR8, PT ;  /* 0x0000000816007c0c */ /* 0x001fc8000bf05070 */
[----:B------:R-:W-:-:S04]  /*4170*/  ISETP.NE.AND.EX P0, PT, R12, UR9, PT, P0 ;  /* 0x000000090c007c0c */ /* 0x000fc8000bf05300 */
[----:B------:R-:W-:Y:S01]  /*4180*/  SEL R13, RZ, 0xffffffff, P0 ;  /* 0xffffffffff0d7807 */ /* 0x000fe20000000000 */
[----:B--2---:R-:W-:-:S03]  /*4190*/  ULEA UR4, UR5, UR4, 0x18 ;  /* 0x0000000405047291 */ /* 0x004fc6000f8ec0ff */
[----:B------:R-:W-:-:S04]  /*41a0*/  IADD3 R22, PT, PT, R22, R13, RZ ;  /* 0x0000000d16167210 */ /* 0x000fc80007ffe0ff */
[----:B-1----:R-:W-:-:S07]  /*41b0*/  LEA R22, R22, UR4, 0x2 ;  /* 0x0000000416167c11 */ /* 0x002fce000f8e10ff */
.L_x_2712:
[----:B------:R-:W0:Y:S02]  /*41c0*/  LDS R12, [R22] ;  /* 0x00000000160c7984 */ /* 0x000e240000000800 */
[----:B0----5:R-:W-:-:S05]  /*41d0*/  FADD R13, R15, R12 ;  /* 0x0000000c0f0d7221 */ /* 0x021fca0000000000 */
[----:B------:R-:W0:Y:S02]  /*41e0*/  ATOMS.CAST.SPIN P0, [R22], R12, R13 ;  /* 0x0000000c1600758d */ /* 0x000e24000180000d */
[----:B0-----:R-:W-:Y:S05]  /*41f0*/  @!P0 BRA `(.L_x_2712) ;  /* 0xfffffffc00f08947 */ /* 0x001fea000383ffff */
.L_x_2708:
[----:B------:R-:W-:Y:S05]  /*4200*/  BSYNC.RECONVERGENT B0 ;  /* 0x0000000000007941 */ /* 0x000fea0003800200 */
.L_x_2707:
        /* <DEDUP_REMOVED lines=8> */
.L_x_2656:
        /* <DEDUP_REMOVED lines=11> */
.L_x_2714:
        /* <DEDUP_REMOVED lines=15> */
        .weak           $__internal_60_$__cuda_sm20_div_s64
        .type           $__internal_60_$__cuda_sm20_div_s64,@function
        .size           $__internal_60_$__cuda_sm20_div_s64,($__internal_61_$__cuda_sm20_div_u64 - $__internal_60_$__cuda_sm20_div_s64)
$__internal_60_$__cuda_sm20_div_s64:
        /* <DEDUP_REMOVED lines=83> */
[----:B------:R-:W-:Y:S05]  /*4960*/  RET.REL.NODEC R26 `(_ZN2at4cuda17kernelHistogram1DIfslLi1ELi2ELin1ELNS0_23CUDAHistogramMemoryTypeE0EZNS0_21CUDA_tensor_histogramIfsLb1EEEbNS_6TensorES4_S4_lNS_14AccumulateTypeIT0_Lb1EE4typeES8_NS0_13TensorArgTypeES9_S9_EUllE_EEvNS0_6detail10TensorInfoIT_T1_EESF_NSC_IKS6_SE_EElS8_S8_SE_T6_) ;  /* 0xffffffb41aa47950 */ /* 0x000fea0003c3ffff */
        .weak           $__internal_61_$__cuda_sm20_div_u64
        .type           $__internal_61_$__cuda_sm20_div_u64,@function
        .size           $__internal_61_$__cuda_sm20_div_u64,(.L_x_6437 - $__internal_61_$__cuda_sm20_div_u64)
$__internal_61_$__cuda_sm20_div_u64:
        /* <DEDUP_REMOVED lines=65> */
[----:B------:R-:W-:Y:S06]  /*4d80*/  RET.REL.NODEC R8 `(_ZN2at4cuda17kernelHistogram1DIfslLi1ELi2ELin1ELNS0_23CUDAHistogramMemoryTypeE0EZNS0_21CUDA_tensor_histogramIfsLb1EEEbNS_6TensorES4_S4_lNS_14AccumulateTypeIT0_Lb1EE4typeES8_NS0_13TensorArgTypeES9_S9_EUllE_EEvNS0_6detail10TensorInfoIT_T1_EESF_NSC_IKS6_SE_EElS8_S8_SE_T6_) ;  /* 0xffffffb0089c7950 */ /* 0x000fec0003c3ffff */
.L_x_2715:
        /* <DEDUP_REMOVED lines=15> */
.L_x_6437:


//--------------------- .text._ZN2at4cuda17kernelHistogram1DIdllLi1ELi2ELin1ELNS0_23CUDAHistogramMemoryTypeE1EZNS0_21CUDA_tensor_histogramIdlLb1EEEbNS_6TensorES4_S4_lNS_14AccumulateTypeIT0_Lb1EE4typeES8_NS0_13TensorArgTypeES9_S9_EUllE0_EEvNS0_6detail10TensorInfoIT_T1_EESF_NSC_IKS6_SE_EElS8_S8_SE_T6_ --------------------------
	.section	.text._ZN2at4cuda17kernelHistogram1DIdllLi1ELi2ELin1ELNS0_23CUDAHistogramMemoryTypeE1EZNS0_21CUDA_tensor_histogramIdlLb1EEEbNS_6TensorES4_S4_lNS_14AccumulateTypeIT0_Lb1EE4typeES8_NS0_13TensorArgTypeES9_S9_EUllE0_EEvNS0_6detail10TensorInfoIT_T1_EESF_NSC_IKS6_SE_EElS8_S8_SE_T6_,"ax",@progbits
	.align	128
        .global         _ZN2at4cuda17kernelHistogram1DIdllLi1ELi2ELin1ELNS0_23CUDAHistogramMemoryTypeE1EZNS0_21CUDA_tensor_histogramIdlLb1EEEbNS_6TensorES4_S4_lNS_14AccumulateTypeIT0_Lb1EE4typeES8_NS0_13TensorArgTypeES9_S9_EUllE0_EEvNS0_6detail10TensorInfoIT_T1_EESF_NSC_IKS6_SE_EElS8_S8_SE_T6_
        .type           _ZN2at4cuda17kernelHistogram1DIdllLi1ELi2ELin1ELNS0_23CUDAHistogramMemoryTypeE1EZNS0_21CUDA_tensor_histogramIdlLb1EEEbNS_6TensorES4_S4_lNS_14AccumulateTypeIT0_Lb1EE4typeES8_NS0_13TensorArgTypeES9_S9_EUllE0_EEvNS0_6detail10TensorInfoIT_T1_EESF_NSC_IKS6_SE_EElS8_S8_SE_T6_,@function
        .size           _ZN2at4cuda17kernelHistogram1DIdllLi1ELi2ELin1ELNS0_23CUDAHistogramMemoryTypeE1EZNS0_21CUDA_tensor_histogramIdlLb1EEEbNS_6TensorES4_S4_lNS_14AccumulateTypeIT0_Lb1EE4typeES8_NS0_13TensorArgTypeES9_S9_EUllE0_EEvNS0_6detail10TensorInfoIT_T1_EESF_NSC_IKS6_SE_EElS8_S8_SE_T6_,(.L_x_6438 - _ZN2at4cuda17kernelHistogram1DIdllLi1ELi2ELin1ELNS0_23CUDAHistogramMemoryTypeE1EZNS0_21CUDA_tensor_histogramIdlLb1EEEbNS_6TensorES4_S4_lNS_14AccumulateTypeIT0_Lb1EE4typeES8_NS0_13TensorArgTypeES9_S9_EUllE0_EEvNS0_6detail10TensorInfoIT_T1_EESF_NSC_IKS6_SE_EElS8_S8_SE_T6_)
        .other          _ZN2at4cuda17kernelHistogram1DIdllLi1ELi2ELin1ELNS0_23CUDAHistogramMemoryTypeE1EZNS0_21CUDA_tensor_histogramIdlLb1EEEbNS_6TensorES4_S4_lNS_14AccumulateTypeIT0_Lb1EE4typeES8_NS0_13TensorArgTypeES9_S9_EUllE0_EEvNS0_6detail10TensorInfoIT_T1_EESF_NSC_IKS6_SE_EElS8_S8_SE_T6_,@"STO_CUDA_ENTRY STV_DEFAULT"
_ZN2at4cuda17kernelHistogram1DIdllLi1ELi2ELin1ELNS0_23CUDAHistogramMemoryTypeE1EZNS0_21CUDA_tensor_histogramIdlLb1EEEbNS_6TensorES4_S4_lNS_14AccumulateTypeIT0_Lb1EE4typeES8_NS0_13TensorArgTypeES9_S9_EUllE0_EEvNS0_6detail10TensorInfoIT_T1_EESF_NSC_IKS6_SE_EElS8_S8_SE_T6_:
.text._ZN2at4cuda17kernelHistogram1DIdllLi1ELi2ELin1ELNS0_23CUDAHistogramMemoryTypeE1EZNS0_21CUDA_tensor_histogramIdlLb1EEEbNS_6TensorES4_S4_lNS_14AccumulateTypeIT0_Lb1EE4typeES8_NS0_13TensorArgTypeES9_S9_EUllE0_EEvNS0_6detail10TensorInfoIT_T1_EESF_NSC_IKS6_SE_EElS8_S8_SE_T6_:
        /* <DEDUP_REMOVED lines=22> */
.L_x_2771:
        /* <DEDUP_REMOVED lines=24> */
.L_x_2742:
        /* <DEDUP_REMOVED lines=33> */
.L_x_2719:
[----:B------:R-:W-:Y:S01]  /*04f0*/  MOV R24, R14 ;  /* 0x0000000e00187202 */ /* 0x000fe20000000f00 */
[----:B------:R-:W-:Y:S01]  /*0500*/  IMAD.MOV.U32 R20, RZ, RZ, R9 ;  /* 0x000000ffff147224 */ /* 0x000fe200078e0009 */
[----:B------:R-:W-:Y:S01]  /*0510*/  MOV R11, R16 ;  /* 0x00000010000b7202 */ /* 0x000fe20000000f00 */
[----:B------:R-:W-:Y:S01]  /*0520*/  IMAD.MOV.U32 R10, RZ, RZ, R17 ;  /* 0x000000ffff0a7224 */ /* 0x000fe200078e0011 */
[----:B------:R-:W-:-:S07]  /*0530*/  MOV R7, 0x550 ;  /* 0x0000055000077802 */ /* 0x000fce0000000f00 */
[----:B------:R-:W-:Y:S05]  /*0540*/  CALL.REL.NOINC `($__internal_62_$__cuda_sm20_div_s64) ;  /* 0x0000003800007944 */ /* 0x000fea0003c00000 */
        /* <DEDUP_REMOVED lines=10> */
.L_x_2720:
[----:B------:R-:W-:Y:S05]  /*05f0*/  BSYNC.RECONVERGENT B0 ;  /* 0x0000000000007941 */ /* 0x000fea0003800200 */
.L_x_2718:
        /* <DEDUP_REMOVED lines=38> */
.L_x_2722:
[----:B------:R-:W-:Y:S01]  /*0860*/  MOV R24, R30 ;  /* 0x0000001e00187202 */ /* 0x000fe20000000f00 */
[----:B------:R-:W-:Y:S01]  /*0870*/  IMAD.MOV.U32 R20, RZ, RZ, R31 ;  /* 0x000000ffff147224 */ /* 0x000fe200078e001f */
[----:B------:R-:W-:Y:S01]  /*0880*/  MOV R11, R16 ;  /* 0x00000010000b7202 */ /* 0x000fe20000000f00 */
[----:B------:R-:W-:Y:S01]  /*0890*/  IMAD.MOV.U32 R10, RZ, RZ, R17 ;  /* 0x000000ffff0a7224 */ /* 0x000fe200078e0011 */
[----:B------:R-:W-:-:S07]  /*08a0*/  MOV R7, 0x8c0 ;  /* 0x000008c000077802 */ /* 0x000fce0000000f00 */
[----:B------:R-:W-:Y:S05]  /*08b0*/  CALL.REL.NOINC `($__internal_62_$__cuda_sm20_div_s64) ;  /* 0x0000003400247944 */ /* 0x000fea0003c00000 */
        /* <DEDUP_REMOVED lines=11> */
.L_x_2723:
[----:B------:R-:W-:Y:S05]  /*0970*/  BSYNC.RECONVERGENT B0 ;  /* 0x0000000000007941 */ /* 0x000fea0003800200 */
.L_x_2721:
        /* <DEDUP_REMOVED lines=38> */
.L_x_2725:
[----:B------:R-:W-:Y:S01]  /*0be0*/  IMAD.MOV.U32 R24, RZ, RZ, R16 ;  /* 0x000000ffff187224 */ /* 0x000fe200078e0010 */
[----:B------:R-:W-:Y:S01]  /*0bf0*/  MOV R20, R17 ;  /* 0x0000001100147202 */ /* 0x000fe20000000f00 */
[----:B------:R-:W-:Y:S01]  /*0c00*/  IMAD.MOV.U32 R11, RZ, RZ, R12 ;  /* 0x000000ffff0b7224 */ /* 0x000fe200078e000c */
[----:B------:R-:W-:Y:S02]  /*0c10*/  MOV R10, R13 ;  /* 0x0000000d000a7202 */ /* 0x000fe40000000f00 */
[----:B------:R-:W-:-:S07]  /*0c20*/  MOV R7, 0xc40 ;  /* 0x00000c4000077802 */ /* 0x000fce0000000f00 */
[----:B------:R-:W-:Y:S05]  /*0c30*/  CALL.REL.NOINC `($__internal_62_$__cuda_sm20_div_s64) ;  /* 0x0000003000447944 */ /* 0x000fea0003c00000 */
        /* <DEDUP_REMOVED lines=11> */
.L_x_2726:
[----:B------:R-:W-:Y:S05]  /*0cf0*/  BSYNC.RECONVERGENT B0 ;  /* 0x0000000000007941 */ /* 0x000fea0003800200 */
.L_x_2724:
        /* <DEDUP_REMOVED lines=37> */
.L_x_2728:
        /* <DEDUP_REMOVED lines=17> */
.L_x_2729:
[----:B------:R-:W-:Y:S05]  /*1060*/  BSYNC.RECONVERGENT B0 ;  /* 0x0000000000007941 */ /* 0x000fea0003800200 */
.L_x_2727:
        /* <DEDUP_REMOVED lines=38> */
.L_x_2731:
        /* <DEDUP_REMOVED lines=17> */
.L_x_2732:
[----:B------:R-:W-:Y:S05]  /*13e0*/  BSYNC.RECONVERGENT B0 ;  /* 0x0000000000007941 */ /* 0x000fea0003800200 */
.L_x_2730:
        /* <DEDUP_REMOVED lines=38> */
.L_x_2734:
        /* <DEDUP_REMOVED lines=17> */
.L_x_2735:
[----:B------:R-:W-:Y:S05]  /*1760*/  BSYNC.RECONVERGENT B0 ;  /* 0x0000000000007941 */ /* 0x000fea0003800200 */
.L_x_2733:
        /* <DEDUP_REMOVED lines=39> */
.L_x_2737:
        /* <DEDUP_REMOVED lines=17> */
.L_x_2738:
[----:B------:R-:W-:Y:S05]  /*1af0*/  BSYNC.RECONVERGENT B0 ;  /* 0x0000000000007941 */ /* 0x000fea0003800200 */
.L_x_2736:
        /* <DEDUP_REMOVED lines=38> */
.L_x_2740:
        /* <DEDUP_REMOVED lines=17> */
.L_x_2741:
[----:B------:R-:W-:Y:S05]  /*1e70*/  BSYNC.RECONVERGENT B0 ;  /* 0x0000000000007941 */ /* 0x000fea0003800200 */
.L_x_2739:
        /* <DEDUP_REMOVED lines=11> */
.L_x_2717:
        /* <DEDUP_REMOVED lines=35> */
.L_x_2745:
        /* <DEDUP_REMOVED lines=16> */
.L_x_2746:
[----:B------:R-:W-:Y:S05]  /*2260*/  BSYNC.RECONVERGENT B0 ;  /* 0x0000000000007941 */ /* 0x000fea0003800200 */
.L_x_2744:
        /* <DEDUP_REMOVED lines=38> */
.L_x_2748:
        /* <DEDUP_REMOVED lines=17> */
.L_x_2749:
[----:B------:R-:W-:Y:S05]  /*25e0*/  BSYNC.RECONVERGENT B0 ;  /* 0x0000000000007941 */ /* 0x000fea0003800200 */
.L_x_2747:
        /* <DEDUP_REMOVED lines=38> */
.L_x_2751:
        /* <DEDUP_REMOVED lines=17> */
.L_x_2752:
[----:B------:R-:W-:Y:S05]  /*2960*/  BSYNC.RECONVERGENT B0 ;  /* 0x0000000000007941 */ /* 0x000fea0003800200 */
.L_x_2750:
        /* <DEDUP_REMOVED lines=38> */
.L_x_2754:
        /* <DEDUP_REMOVED lines=17> */
.L_x_2755:
[----:B------:R-:W-:Y:S05]  /*2ce0*/  BSYNC.RECONVERGENT B0 ;  /* 0x0000000000007941 */ /* 0x000fea0003800200 */
.L_x_2753:
        /* <DEDUP_REMOVED lines=8> */
.L_x_2743:
        /* <DEDUP_REMOVED lines=36> */
.L_x_2758:
[----:B------:R-:W-:Y:S01]  /*2fb0*/  IMAD.MOV.U32 R24, RZ, RZ, R14 ;  /* 0x000000ffff187224 */ /* 0x000fe200078e000e */
[----:B------:R-:W-:Y:S01]  /*2fc0*/  MOV R20, R9 ;  /* 0x0000000900147202 */ /* 0x000fe20000000f00 */
[----:B------:R-:W-:Y:S01]  /*2fd0*/  IMAD.MOV.U32 R11, RZ, RZ, R16 ;  /* 0x000000ffff0b7224 */ /* 0x000fe200078e0010 */
[----:B------:R-:W-:Y:S02]  /*2fe0*/  MOV R10, R17 ;  /* 0x00000011000a7202 */ /* 0x000fe40000000f00 */
[----:B------:R-:W-:-:S07]  /*2ff0*/  MOV R7, 0x3010 ;  /* 0x0000301000077802 */ /* 0x000fce0000000f00 */
[----:B------:R-:W-:Y:S05]  /*3000*/  CALL.REL.NOINC `($__internal_62_$__cuda_sm20_div_s64) ;  /* 0x0000000c00507944 */ /* 0x000fea0003c00000 */
        /* <DEDUP_REMOVED lines=10> */
.L_x_2759:
[----:B------:R-:W-:Y:S05]  /*30b0*/  BSYNC.RECONVERGENT B0 ;  /* 0x0000000000007941 */ /* 0x000fea0003800200 */
.L_x_2757:
        /* <DEDUP_REMOVED lines=39> */
.L_x_2761:
        /* <DEDUP_REMOVED lines=17> */
.L_x_2762:
[----:B------:R-:W-:Y:S05]  /*3440*/  BSYNC.RECONVERGENT B0 ;  /* 0x0000000000007941 */ /* 0x000fea0003800200 */
.L_x_2760:
[----:B------:R0:W1:Y:S02]  /*3450*/  LDC.64 R6, c[0x0][R4+0x450] ;  /* 0x0001140004067b82 */ /* 0x0000640000000a00 */
[----:B0-----:R-:W-:Y:S02]  /*3460*/  IMAD.MOV.U32 R4, RZ, RZ, R28 ;  /* 0x000000ffff047224 */ /* 0x001fe400078e001c */
[-C--:B-1----:R-:W-:Y:S02]  /*3470*/  IMAD R7, R7, R15.reuse, RZ ;  /* 0x0000000f07077224 */ /* 0x082fe400078e02ff */
[----:B------:R-:W-:-:S04]  /*3480*/  IMAD.WIDE.U32 R10, R6, R15, R4 ;  /* 0x0000000f060a7225 */ /* 0x000fc800078e0004 */
[----:B------:R-:W-:Y:S01]  /*3490*/  IMAD R7, R6, R17, R7 ;  /* 0x0000001106077224 */ /* 0x000fe200078e0207 */
[----:B------:R-:W-:-:S03]  /*34a0*/  MOV R12, R10 ;  /* 0x0000000a000c7202 */ /* 0x000fc60000000f00 */
[----:B------:R-:W-:-:S07]  /*34b0*/  IMAD.IADD R8, R11, 0x1, R7 ;  /* 0x000000010b087824 */ /* 0x000fce00078e0207 */
.L_x_2756:
        /* <DEDUP_REMOVED lines=35> */
.L_x_2764:
        /* <DEDUP_REMOVED lines=15> */
.L_x_2765:
[----:B------:R-:W-:Y:S05]  /*37e0*/  BSYNC.RECONVERGENT B0 ;  /* 0x0000000000007941 */ /* 0x000fea0003800200 */
.L_x_2763:
[----:B------:R-:W0:Y:S01]  /*37f0*/  LDC.64 R4, c[0x0][R4+0x450] ;  /* 0x0001140004047b82 */ /* 0x000e220000000a00 */
[----:B------:R-:W-:Y:S02]  /*3800*/  IMAD.MOV.U32 R13, RZ, RZ, R8 ;  /* 0x000000ffff0d7224 */ /* 0x000fe400078e0008 */
[-C--:B0-----:R-:W-:Y:S02]  /*3810*/  IMAD R5, R5, R6.reuse, RZ ;  /* 0x0000000605057224 */ /* 0x081fe400078e02ff */
[----:B------:R-:W-:-:S04]  /*3820*/  IMAD.WIDE.U32 R12, R4, R6, R12 ;  /* 0x00000006040c7225 */ /* 0x000fc800078e000c */
[----:B------:R-:W-:-:S05]  /*3830*/  IMAD R5, R4, R15, R5 ;  /* 0x0000000f04057224 */ /* 0x000fca00078e0205 */
[----:B------:R-:W-:-:S07]  /*3840*/  IADD3 R8, PT, PT, R13, R5, RZ ;  /* 0x000000050d087210 */ /* 0x000fce0007ffe0ff */
.L_x_2716:
        /* <DEDUP_REMOVED lines=11> */
[----:B------:R-:W0:Y:S01]  /*3900*/  LDG.E.64 R6, desc[UR10][R6.64] ;  /* 0x0000000a06067981 */ /* 0x000e22000c1e1b00 */
[----:B------:R-:W-:Y:S01]  /*3910*/  BSSY.RECONVERGENT B0, `(.L_x_2766) ;  /* 0x000003c000007945 */ /* 0x000fe20003800200 */
[C---:B0-----:R-:W-:Y:S02]  /*3920*/  ISETP.GT.U32.AND P0, PT, R6.reuse, UR14, PT ;  /* 0x0000000e06007c0c */ /* 0x041fe4000bf04070 */
[----:B-1----:R-:W-:-:S02]  /*3930*/  ISETP.LT.U32.AND P1, PT, R6, R4, PT ;  /* 0x000000040600720c */ /* 0x002fc40003f21070 */
        /* <DEDUP_REMOVED lines=33> */
.L_x_2769:
[----:B------:R-:W-:Y:S01]  /*3b50*/  MOV R11, UR6 ;  /* 0x00000006000b7c02 */ /* 0x000fe20008000f00 */
[----:B------:R-:W-:Y:S01]  /*3b60*/  IMAD.U32 R10, RZ, RZ, UR7 ;  /* 0x00000007ff0a7e24 */ /* 0x000fe2000f8e00ff */
[----:B------:R-:W-:-:S07]  /*3b70*/  MOV R7, 0x3b90 ;  /* 0x00003b9000077802 */ /* 0x000fce0000000f00 */
[----:B------:R-:W-:Y:S05]  /*3b80*/  CALL.REL.NOINC `($__internal_62_$__cuda_sm20_div_s64) ;  /* 0x0000000000707944 */ /* 0x000fea0003c00000 */
[----:B------:R-:W-:-:S07]  /*3b90*/  MOV R5, R10 ;  /* 0x0000000a00057202 */ /* 0x000fce0000000f00 */
.L_x_2770:
[----:B------:R-:W-:Y:S05]  /*3ba0*/  BSYNC.RECONVERGENT B1 ;  /* 0x0000000000017941 */ /* 0x000fea0003800200 */
.L_x_2768:
        /* <DEDUP_REMOVED lines=18> */
.L_x_2767:
[----:B------:R-:W-:Y:S05]  /*3cd0*/  BSYNC.RECONVERGENT B0 ;  /* 0x0000000000007941 */ /* 0x000fea0003800200 */
.L_x_2766:
[----:B------:R-:W1:Y:S01]  /*3ce0*/  LDCU.64 UR14, c[0x0][0x878] ;  /* 0x00010f00ff0e77ac */ /* 0x000e620008000a00 */
[----:B------:R-:W-:-:S05]  /*3cf0*/  IADD3 R0, P0, PT, R3, R0, RZ ;  /* 0x0000000003007210 */ /* 0x000fca0007f1e0ff */
[----:B------:R-:W-:Y:S01]  /*3d00*/  IMAD.X R2, RZ, RZ, R2, P0 ;  /* 0x000000ffff027224 */ /* 0x000fe200000e0602 */
[----:B-1----:R-:W-:-:S04]  /*3d10*/  ISETP.GE.U32.AND P0, PT, R0, UR14, PT ;  /* 0x0000000e00007c0c */ /* 0x002fc8000bf06070 */
[----:B------:R-:W-:-:S13]  /*3d20*/  ISETP.GE.AND.EX P0, PT, R2, UR15, PT, P0 ;  /* 0x0000000f02007c0c */ /* 0x000fda000bf06300 */
[----:B------:R-:W-:Y:S05]  /*3d30*/  @!P0 BRA `(.L_x_2771) ;  /* 0xffffffc400088947 */ /* 0x000fea000383ffff */
[----:B------:R-:W-:Y:S05]  /*3d40*/  EXIT ;  /* 0x000000000000794d */ /* 0x000fea0003800000 */
        .weak           $__internal_62_$__cuda_sm20_div_s64
        .type           $__internal_62_$__cuda_sm20_div_s64,@function
        .size           $__internal_62_$__cuda_sm20_div_s64,(.L_x_6438 - $__internal_62_$__cuda_sm20_div_s64)
$__internal_62_$__cuda_sm20_div_s64:
        /* <DEDUP_REMOVED lines=54> */
[----:B------:R-:W-:-:S04]  /*40b0*/  ISETP.GE.U32.AND P0, PT, R25, R18, PT ;  /* 0x000000121900720c */ /* 0x000fc80003f06070 */
        /* <DEDUP_REMOVED lines=28> */
[----:B------:R-:W-:Y:S05]  /*4280*/  RET.REL.NODEC R6 `(_ZN2at4cuda17kernelHistogram1DIdllLi1ELi2ELin1ELNS0_23CUDAHistogramMemoryTypeE1EZNS0_21CUDA_tensor_histogramIdlLb1EEEbNS_6TensorES4_S4_lNS_14AccumulateTypeIT0_Lb1EE4typeES8_NS0_13TensorArgTypeES9_S9_EUllE0_EEvNS0_6detail10TensorInfoIT_T1_EESF_NSC_IKS6_SE_EElS8_S8_SE_T6_) ;  /* 0xffffffbc065c7950 */ /* 0x000fea0003c3ffff */
.L_x_2772:
        /* <DEDUP_REMOVED lines=15> */
.L_x_6438:


//--------------------- .text._ZN2at4cuda17kernelHistogram1DIdllLi1ELi2ELin1ELNS0_23CUDAHistogramMemoryTypeE0EZNS0_21CUDA_tensor_histogramIdlLb1EEEbNS_6TensorES4_S4_lNS_14AccumulateTypeIT0_Lb1EE4typeES8_NS0_13TensorArgTypeES9_S9_EUllE0_EEvNS0_6detail10TensorInfoIT_T1_EESF_NSC_IKS6_SE_EElS8_S8_SE_T6_ --------------------------
	.section	.text._ZN2at4cuda17kernelHistogram1DIdllLi1ELi2ELin1ELNS0_23CUDAHistogramMemoryTypeE0EZNS0_21CUDA_tensor_histogramIdlLb1EEEbNS_6TensorES4_S4_lNS_14AccumulateTypeIT0_Lb1EE4typeES8_NS0_13TensorArgTypeES9_S9_EUllE0_EEvNS0_6detail10TensorInfoIT_T1_EESF_NSC_IKS6_SE_EElS8_S8_SE_T6_,"ax",@progbits
	.align	128
        .global         _ZN2at4cuda17kernelHistogram1DIdllLi1ELi2ELin1ELNS0_23CUDAHistogramMemoryTypeE0EZNS0_21CUDA_tensor_histogramIdlLb1EEEbNS_6TensorES4_S4_lNS_14AccumulateTypeIT0_Lb1EE4typeES8_NS0_13TensorArgTypeES9_S9_EUllE0_EEvNS0_6detail10TensorInfoIT_T1_EESF_NSC_IKS6_SE_EElS8_S8_SE_T6_
        .type           _ZN2at4cuda17kernelHistogram1DIdllLi1ELi2ELin1ELNS0_23CUDAHistogramMemoryTypeE0EZNS0_21CUDA_tensor_histogramIdlLb1EEEbNS_6TensorES4_S4_lNS_14AccumulateTypeIT0_Lb1EE4typeES8_NS0_13TensorArgTypeES9_S9_EUllE0_EEvNS0_6detail10TensorInfoIT_T1_EESF_NSC_IKS6_SE_EElS8_S8_SE_T6_,@function
        .size           _ZN2at4cuda17kernelHistogram1DIdllLi1ELi2ELin1ELNS0_23CUDAHistogramMemoryTypeE0EZNS0_21CUDA_tensor_histogramIdlLb1EEEbNS_6TensorES4_S4_lNS_14AccumulateTypeIT0_Lb1EE4typeES8_NS0_13TensorArgTypeES9_S9_EUllE0_EEvNS0_6detail10TensorInfoIT_T1_EESF_NSC_IKS6_SE_EElS8_S8_SE_T6_,(.L_x_6440 - _ZN2at4cuda17kernelHistogram1DIdllLi1ELi2ELin1ELNS0_23CUDAHistogramMemoryTypeE0EZNS0_21CUDA_tensor_histogramIdlLb1EEEbNS_6TensorES4_S4_lNS_14AccumulateTypeIT0_Lb1EE4typeES8_NS0_13TensorArgTypeES9_S9_EUllE0_EEvNS0_6detail10TensorInfoIT_T1_EESF_NSC_IKS6_SE_EElS8_S8_SE_T6_)
        .other          _ZN2at4cuda17kernelHistogram1DIdllLi1ELi2ELin1ELNS0_23CUDAHistogramMemoryTypeE0EZNS0_21CUDA_tensor_histogramIdlLb1EEEbNS_6TensorES4_S4_lNS_14AccumulateTypeIT0_Lb1EE4typeES8_NS0_13TensorArgTypeES9_S9_EUllE0_EEvNS0_6detail10TensorInfoIT_T1_EESF_NSC_IKS6_SE_EElS8_S8_SE_T6_,@"STO_CUDA_ENTRY STV_DEFAULT"
_ZN2at4cuda17kernelHistogram1DIdllLi1ELi2ELin1ELNS0_23CUDAHistogramMemoryTypeE0EZNS0_21CUDA_tensor_histogramIdlLb1EEEbNS_6TensorES4_S4_lNS_14AccumulateTypeIT0_Lb1EE4typeES8_NS0_13TensorArgTypeES9_S9_EUllE0_EEvNS0_6detail10TensorInfoIT_T1_EESF_NSC_IKS6_SE_EElS8_S8_SE_T6_:
.text._ZN2at4cuda17kernelHistogram1DIdllLi1ELi2ELin1ELNS0_23CUDAHistogramMemoryTypeE0EZNS0_21CUDA_tensor_histogramIdlLb1EEEbNS_6TensorES4_S4_lNS_14AccumulateTypeIT0_Lb1EE4typeES8_NS0_13TensorArgTypeES9_S9_EUllE0_EEvNS0_6detail10TensorInfoIT_T1_EESF_NSC_IKS6_SE_EElS8_S8_SE_T6_:
        /* <DEDUP_REMOVED lines=45> */
.L_x_2776:
[----:B------:R-:W-:-:S07]  /*02d0*/  MOV R8, 0x2f0 ;  /* 0x000002f000087802 */ /* 0x000fce0000000f00 */
[----:B------:R-:W-:Y:S05]  /*02e0*/  CALL.REL.NOINC `($__internal_64_$__cuda_sm20_div_u64) ;  /* 0x0000004400787944 */ /* 0x000fea0003c00000 */
.L_x_2777:
[----:B------:R-:W-:Y:S05]  /*02f0*/  BSYNC.RECONVERGENT B1 ;  /* 0x0000000000017941 */ /* 0x000fea0003800200 */
.L_x_2775:
        /* <DEDUP_REMOVED lines=19> */
.L_x_2780:
        /* <DEDUP_REMOVED lines=9> */
.L_x_2779:
[----:B------:R-:W-:Y:S05]  /*04c0*/  BSYNC.RECONVERGENT B1 ;  /* 0x0000000000017941 */ /* 0x000fea0003800200 */
.L_x_2778:
[----:B------:R-:W-:Y:S05]  /*04d0*/  @!P1 BRA `(.L_x_2774) ;  /* 0x0000000000409947 */ /* 0x000fea0003800000 */
[----:B------:R-:W0:Y:S01]  /*04e0*/  S2R R5, SR_CgaCtaId ;  /* 0x0000000000057919 */ /* 0x000e220000008800 */
[----:B------:R-:W-:-:S04]  /*04f0*/  MOV R4, 0x400 ;  /* 0x0000040000047802 */ /* 0x000fc80000000f00 */
[----:B0-----:R-:W-:-:S07]  /*0500*/  LEA R7, R5, R4, 0x18 ;  /* 0x0000000405077211 */ /* 0x001fce00078ec0ff */
.L_x_2781:
        /* <DEDUP_REMOVED lines=13> */
.L_x_2774:
[----:B------:R-:W-:Y:S05]  /*05e0*/  BSYNC.RECONVERGENT B0 ;  /* 0x0000000000007941 */ /* 0x000fea0003800200 */
.L_x_2773:
        /* <DEDUP_REMOVED lines=19> */
.L_x_2839:
        /* <DEDUP_REMOVED lines=23> */
.L_x_2809:
        /* <DEDUP_REMOVED lines=33> */
.L_x_2786:
[----:B------:R-:W-:Y:S01]  /*0aa0*/  IMAD.MOV.U32 R33, RZ, RZ, R20 ;  /* 0x000000ffff217224 */ /* 0x000fe200078e0014 */
[----:B------:R-:W-:Y:S01]  /*0ab0*/  MOV R26, R34 ;  /* 0x00000022001a7202 */ /* 0x000fe20000000f00 */
[----:B------:R-:W-:Y:S01]  /*0ac0*/  IMAD.MOV.U32 R27, RZ, RZ, R16 ;  /* 0x000000ffff1b7224 */ /* 0x000fe200078e0010 */
[----:B------:R-:W-:Y:S01]  /*0ad0*/  MOV R10, 0xb00 ;  /* 0x00000b00000a7802 */ /* 0x000fe20000000f00 */
[----:B------:R-:W-:-:S07]  /*0ae0*/  IMAD.MOV.U32 R25, RZ, RZ, R35 ;  /* 0x000000ffff197224 */ /* 0x000fce00078e0023 */
[----:B------:R-:W-:Y:S05]  /*0af0*/  CALL.REL.NOINC `($__internal_63_$__cuda_sm20_div_s64) ;  /* 0x0000003800247944 */ /* 0x000fea0003c00000 */
        /* <DEDUP_REMOVED lines=10> */
.L_x_2787:
[----:B------:R-:W-:Y:S05]  /*0ba0*/  BSYNC.RECONVERGENT B0 ;  /* 0x0000000000007941 */ /* 0x000fea0003800200 */
.L_x_2785:
        /* <DEDUP_REMOVED lines=38> */
.L_x_2789:
[----:B------:R-:W-:Y:S01]  /*0e10*/  IMAD.MOV.U32 R33, RZ, RZ, R36 ;  /* 0x000000ffff217224 */ /* 0x000fe200078e0024 */
[----:B------:R-:W-:Y:S01]  /*0e20*/  MOV R26, R20 ;  /* 0x00000014001a7202 */ /* 0x000fe20000000f00 */
[----:B------:R-:W-:Y:S01]  /*0e30*/  IMAD.MOV.U32 R27, RZ, RZ, R37 ;  /* 0x000000ffff1b7224 */ /* 0x000fe200078e0025 */
[----:B------:R-:W-:Y:S01]  /*0e40*/  MOV R10, 0xe70 ;  /* 0x00000e70000a7802 */ /* 0x000fe20000000f00 */
[----:B------:R-:W-:-:S07]  /*0e50*/  IMAD.MOV.U32 R25, RZ, RZ, R21 ;  /* 0x000000ffff197224 */ /* 0x000fce00078e0015 */
[----:B------:R-:W-:Y:S05]  /*0e60*/  CALL.REL.NOINC `($__internal_63_$__cuda_sm20_div_s64) ;  /* 0x0000003400487944 */ /* 0x000fea0003c00000 */
        /* <DEDUP_REMOVED lines=11> */
.L_x_2790:
[----:B------:R-:W-:Y:S05]  /*0f20*/  BSYNC.RECONVERGENT B0 ;  /* 0x0000000000007941 */ /* 0x000fea0003800200 */
.L_x_2788:
        /* <DEDUP_REMOVED lines=38> */
.L_x_2792:
[----:B------:R-:W-:Y:S01]  /*1190*/  IMAD.MOV.U32 R33, RZ, RZ, R20 ;  /* 0x000000ffff217224 */ /* 0x000fe200078e0014 */
[----:B------:R-:W-:Y:S01]  /*11a0*/  MOV R27, R21 ;  /* 0x00000015001b7202 */ /* 0x000fe20000000f00 */
[----:B------:R-:W-:Y:S01]  /*11b0*/  IMAD.MOV.U32 R26, RZ, RZ, R18 ;  /* 0x000000ffff1a7224 */ /* 0x000fe200078e0012 */
[----:B------:R-:W-:Y:S01]  /*11c0*/  MOV R10, 0x11f0 ;  /* 0x000011f0000a7802 */ /* 0x000fe20000000f00 */
[----:B------:R-:W-:-:S07]  /*11d0*/  IMAD.MOV.U32 R25, RZ, RZ, R19 ;  /* 0x000000ffff197224 */ /* 0x000fce00078e0013 */
[----:B------:R-:W-:Y:S05]  /*11e0*/  CALL.REL.NOINC `($__internal_63_$__cuda_sm20_div_s64) ;  /* 0x0000003000687944 */ /* 0x000fea0003c00000 */
        /* <DEDUP_REMOVED lines=9> */
.L_x_2793:
[----:B------:R-:W-:Y:S05]  /*1280*/  BSYNC.RECONVERGENT B0 ;  /* 0x0000000000007941 */ /* 0x000fea0003800200 */
.L_x_2791:
        /* <DEDUP_REMOVED lines=37> */
.L_x_2795:
[----:B------:R-:W-:Y:S01]  /*14e0*/  MOV R33, R20 ;  /* 0x0000001400217202 */ /* 0x000fe20000000f00 */
[----:B------:R-:W-:Y:S01]  /*14f0*/  IMAD.MOV.U32 R27, RZ, RZ, R21 ;  /* 0x000000ffff1b7224 */ /* 0x000fe200078e0015 */
[----:B------:R-:W-:Y:S01]  /*1500*/  MOV R25, R19 ;  /* 0x0000001300197202 */ /* 0x000fe20000000f00 */
[----:B------:R-:W-:Y:S01]  /*1510*/  IMAD.MOV.U32 R26, RZ, RZ, R18 ;  /* 0x000000ffff1a7224 */ /* 0x000fe200078e0012 */
[----:B------:R-:W-:-:S07]  /*1520*/  MOV R10, 0x1540 ;  /* 0x00001540000a7802 */ /* 0x000fce0000000f00 */
[----:B------:R-:W-:Y:S05]  /*1530*/  CALL.REL.NOINC `($__internal_63_$__cuda_sm20_div_s64) ;  /* 0x0000002c00947944 */ /* 0x000fea0003c00000 */
        /* <DEDUP_REMOVED lines=9> */
.L_x_2796:
[----:B------:R-:W-:Y:S05]  /*15d0*/  BSYNC.RECONVERGENT B0 ;  /* 0x0000000000007941 */ /* 0x000fea0003800200 */
.L_x_2794:
        /* <DEDUP_REMOVED lines=38> */
.L_x_2798:
        /* <DEDUP_REMOVED lines=15> */
.L_x_2799:
[----:B------:R-:W-:Y:S05]  /*1930*/  BSYNC.RECONVERGENT B0 ;  /* 0x0000000000007941 */ /* 0x000fea0003800200 */
.L_x_2797:
        /* <DEDUP_REMOVED lines=38> */
.L_x_2801:
[----:B------:R-:W-:Y:S01]  /*1ba0*/  MOV R33, R20 ;  /* 0x0000001400217202 */ /* 0x000fe20000000f00 */
[----:B------:R-:W-:Y:S01]  /*1bb0*/  IMAD.MOV.U32 R27, RZ, RZ, R21 ;  /* 0x000000ffff1b7224 */ /* 0x000fe200078e0015 */
[----:B------:R-:W-:Y:S01]  /*1bc0*/  MOV R26, R18 ;  /* 0x00000012001a7202 */ /* 0x000fe20000000f00 */
[----:B------:R-:W-:Y:S01]  /*1bd0*/  IMAD.MOV.U32 R25, RZ, RZ, R19 ;  /* 0x000000ffff197224 */ /* 0x000fe200078e0013 */
[----:B------:R-:W-:-:S07]  /*1be0*/  MOV R10, 0x1c00 ;  /* 0x00001c00000a7802 */ /* 0x000fce0000000f00 */
[----:B------:R-:W-:Y:S05]  /*1bf0*/  CALL.REL.NOINC `($__internal_63_$__cuda_sm20_div_s64) ;  /* 0x0000002400e47944 */ /* 0x000fea0003c00000 */
        /* <DEDUP_REMOVED lines=11> */
.L_x_2802:
[----:B------:R-:W-:Y:S05]  /*1cb0*/  BSYNC.RECONVERGENT B0 ;  /* 0x0000000000007941 */ /* 0x000fea0003800200 */
.L_x_2800:
        /* <DEDUP_REMOVED lines=39> */
.L_x_2804:
[----:B------:R-:W-:Y:S01]  /*1f30*/  MOV R33, R20 ;  /* 0x0000001400217202 */ /* 0x000fe20000000f00 */
[----:B------:R-:W-:Y:S01]  /*1f40*/  IMAD.MOV.U32 R27, RZ, RZ, R21 ;  /* 0x000000ffff1b7224 */ /* 0x000fe200078e0015 */
[----:B------:R-:W-:Y:S01]  /*1f50*/  MOV R26, R18 ;  /* 0x00000012001a7202 */ /* 0x000fe20000000f00 */
[----:B------:R-:W-:Y:S01]  /*1f60*/  IMAD.MOV.U32 R25, RZ, RZ, R19 ;  /* 0x000000ffff197224 */ /* 0x000fe200078e0013 */
[----:B------:R-:W-:-:S07]  /*1f70*/  MOV R10, 0x1f90 ;  /* 0x00001f90000a7802 */ /* 0x000fce0000000f00 */
[----:B------:R-:W-:Y:S05]  /*1f80*/  CALL.REL.NOINC `($__internal_63_$__cuda_sm20_div_s64) ;  /* 0x0000002400007944 */ /* 0x000fea0003c00000 */
        /* <DEDUP_REMOVED lines=9> */
.L_x_2805:
[----:B------:R-:W-:Y:S05]  /*2020*/  BSYNC.RECONVERGENT B0 ;  /* 0x0000000000007941 */ /* 0x000fea0003800200 */
.L_x_2803:
        /* <DEDUP_REMOVED lines=39> */
.L_x_2807:
[----:B------:R-:W-:Y:S01]  /*22a0*/  MOV R33, R18 ;  /* 0x0000001200217202 */ /* 0x000fe20000000f00 */
[----:B------:R-:W-:Y:S01]  /*22b0*/  IMAD.MOV.U32 R27, RZ, RZ, R19 ;  /* 0x000000ffff1b7224 */ /* 0x000fe200078e0013 */
[----:B------:R-:W-:Y:S01]  /*22c0*/  MOV R26, R20 ;  /* 0x00000014001a7202 */ /* 0x000fe20000000f00 */
[----:B------:R-:W-:Y:S01]  /*22d0*/  IMAD.MOV.U32 R25, RZ, RZ, R21 ;  /* 0x000000ffff197224 */ /* 0x000fe200078e0015 */
[----:B------:R-:W-:-:S07]  /*22e0*/  MOV R10, 0x2300 ;  /* 0x00002300000a7802 */ /* 0x000fce0000000f00 */
[----:B------:R-:W-:Y:S05]  /*22f0*/  CALL.REL.NOINC `($__internal_63_$__cuda_sm20_div_s64) ;  /* 0x0000002000247944 */ /* 0x000fea0003c00000 */
        /* <DEDUP_REMOVED lines=9> */
.L_x_2808:
[----:B------:R-:W-:Y:S05]  /*2390*/  BSYNC.RECONVERGENT B0 ;  /* 0x0000000000007941 */ /* 0x000fea0003800200 */
.L_x_2806:
        /* <DEDUP_REMOVED lines=10> */
.L_x_2784:
        /* <DEDUP_REMOVED lines=35> */
.L_x_2812:
[----:B------:R-:W-:Y:S01]  /*2670*/  IMAD.MOV.U32 R33, RZ, RZ, R20 ;  /* 0x000000ffff217224 */ /* 0x000fe200078e0014 */
[----:B------:R-:W-:Y:S01]  /*2680*/  MOV R27, R16 ;  /* 0x00000010001b7202 */ /* 0x000fe20000000f00 */
[----:B------:R-:W-:Y:S01]  /*2690*/  IMAD.MOV.U32 R26, RZ, RZ, R34 ;  /* 0x000000ffff1a7224 */ /* 0x000fe200078e0022 */
[----:B------:R-:W-:Y:S02]  /*26a0*/  MOV R25, R35 ;  /* 0x0000002300197202 */ /* 0x000fe40000000f00 */
[----:B------:R-:W-:-:S07]  /*26b0*/  MOV R10, 0x26d0 ;  /* 0x000026d0000a7802 */ /* 0x000fce0000000f00 */
[----:B------:R-:W-:Y:S05]  /*26c0*/  CALL.REL.NOINC `($__internal_63_$__cuda_sm20_div_s64) ;  /* 0x0000001c00307944 */ /* 0x000fea0003c00000 */
        /* <DEDUP_REMOVED lines=10> */
.L_x_2813:
[----:B------:R-:W-:Y:S05]  /*2770*/  BSYNC.RECONVERGENT B0 ;  /* 0x0000000000007941 */ /* 0x000fea0003800200 */
.L_x_2811:
        /* <DEDUP_REMOVED lines=38> */
.L_x_2815:
        /* <DEDUP_REMOVED lines=17> */
.L_x_2816:
[----:B------:R-:W-:Y:S05]  /*2af0*/  BSYNC.RECONVERGENT B0 ;  /* 0x0000000000007941 */ /* 0x000fea0003800200 */
.L_x_2814:
        /* <DEDUP_REMOVED lines=38> */
.L_x_2818:
        /* <DEDUP_REMOVED lines=15> */
.L_x_2819:
[----:B------:R-:W-:Y:S05]  /*2e50*/  BSYNC.RECONVERGENT B0 ;  /* 0x0000000000007941 */ /* 0x000fea0003800200 */
.L_x_2817:
        /* <DEDUP_REMOVED lines=38> */
.L_x_2821:
        /* <DEDUP_REMOVED lines=17> */
.L_x_2822:
[----:B------:R-:W-:Y:S05]  /*31d0*/  BSYNC.RECONVERGENT B0 ;  /* 0x0000000000007941 */ /* 0x000fea0003800200 */
.L_x_2820:
[----:B------:R0:W1:Y:S02]  /*31e0*/  LDC.64 R10, c[0x0][R9+0x450] ;  /* 0x00011400090a7b82 */ /* 0x0000640000000a00 */
[----:B0-----:R-:W-:Y:S01]  /*31f0*/  MOV R9, R8 ;  /* 0x0000000800097202 */ /* 0x001fe20000000f00 */
[----:B------:R-:W-:Y:S02]  /*3200*/  IMAD.MOV.U32 R8, RZ, RZ, R34 ;  /* 0x000000ffff087224 */ /* 0x000fe400078e0022 */
[-C--:B-1----:R-:W-:Y:S02]  /*3210*/  IMAD R11, R11, R19.reuse, RZ ;  /* 0x000000130b0b7224 */ /* 0x082fe400078e02ff */
[----:B------:R-:W-:-:S04]  /*3220*/  IMAD.WIDE.U32 R18, R10, R19, R8 ;  /* 0x000000130a127225 */ /* 0x000fc800078e0008 */
[----:B------:R-:W-:-:S05]  /*3230*/  IMAD R11, R10, R21, R11 ;  /* 0x000000150a0b7224 */ /* 0x000fca00078e020b */
[----:B------:R-:W-:-:S07]  /*3240*/  IADD3 R11, PT, PT, R19, R11, RZ ;  /* 0x0000000b130b7210 */ /* 0x000fce0007ffe0ff */
.L_x_2810:
        /* <DEDUP_REMOVED lines=36> */
.L_x_2825:
[----:B------:R-:W-:Y:S01]  /*3490*/  IMAD.MOV.U32 R33, RZ, RZ, R20 ;  /* 0x000000ffff217224 */ /* 0x000fe200078e0014 */
[----:B------:R-:W-:Y:S01]  /*34a0*/  MOV R27, R16 ;  /* 0x00000010001b7202 */ /* 0x000fe20000000f00 */
[----:B------:R-:W-:Y:S01]  /*34b0*/  IMAD.MOV.U32 R26, RZ, RZ, R34 ;  /* 0x000000ffff1a7224 */ /* 0x000fe200078e0022 */
[----:B------:R-:W-:Y:S02]  /*34c0*/  MOV R25, R35 ;  /* 0x0000002300197202 */ /* 0x000fe40000000f00 */
[----:B------:R-:W-:-:S07]  /*34d0*/  MOV R10, 0x34f0 ;  /* 0x000034f0000a7802 */ /* 0x000fce0000000f00 */
[----:B------:R-:W-:Y:S05]  /*34e0*/  CALL.REL.NOINC `($__internal_63_$__cuda_sm20_div_s64) ;  /* 0x0000000c00a87944 */ /* 0x000fea0003c00000 */
        /* <DEDUP_REMOVED lines=10> */
.L_x_2826:
[----:B------:R-:W-:Y:S05]  /*3590*/  BSYNC.RECONVERGENT B0 ;  /* 0x0000000000007941 */ /* 0x000fea0003800200 */
.L_x_2824:
        /* <DEDUP_REMOVED lines=38> */
.L_x_2828:
        /* <DEDUP_REMOVED lines=17> */
.L_x_2829:
[----:B------:R-:W-:Y:S05]  /*3910*/  BSYNC.RECONVERGENT B0 ;  /* 0x0000000000007941 */ /* 0x000fea0003800200 */
.L_x_2827:
[----:B------:R0:W1:Y:S02]  /*3920*/  LDC.64 R10, c[0x0][R8+0x450] ;  /* 0x00011400080a7b82 */ /* 0x0000640000000a00 */
[----:B0-----:R-:W-:Y:S01]  /*3930*/  MOV R8, R18 ;  /* 0x0000001200087202 */ /* 0x001fe20000000f00 */
[----:B-1----:R-:W-:-:S04]  /*3940*/  IMAD R11, R11, R21, RZ ;  /* 0x000000150b0b7224 */ /* 0x002fc800078e02ff */
[----:B------:R-:W-:-:S04]  /*3950*/  IMAD.WIDE.U32 R18, R10, R21, R8 ;  /* 0x000000150a127225 */ /* 0x000fc800078e0008 */
[----:B------:R-:W-:-:S04]  /*3960*/  IMAD R11, R10, R25, R11 ;  /* 0x000000190a0b7224 */ /* 0x000fc800078e020b */
[----:B------:R-:W-:-:S07]  /*3970*/  IMAD.IADD R11, R19, 0x1, R11 ;  /* 0x00000001130b7824 */ /* 0x000fce00078e020b */
.L_x_2823:
        /* <DEDUP_REMOVED lines=34> */
.L_x_2831:
        /* <DEDUP_REMOVED lines=16> */
.L_x_2832:
[----:B------:R-:W-:Y:S05]  /*3ca0*/  BSYNC.RECONVERGENT B0 ;  /* 0x0000000000007941 */ /* 0x000fea0003800200 */
.L_x_2830:
[----:B------:R-:W0:Y:S01]  /*3cb0*/  LDC.64 R8, c[0x0][R8+0x450] ;  /* 0x0001140008087b82 */ /* 0x000e220000000a00 */
[----:B------:R-:W-:Y:S02]  /*3cc0*/  IMAD.MOV.U32 R19, RZ, RZ, R11 ;  /* 0x000000ffff137224 */ /* 0x000fe400078e000b */
[-C--:B0-----:R-:W-:Y:S02]  /*3cd0*/  IMAD R9, R9, R35.reuse, RZ ;  /* 0x0000002309097224 */ /* 0x081fe400078e02ff */
[----:B------:R-:W-:-:S04]  /*3ce0*/  IMAD.WIDE.U32 R18, R8, R35, R18 ;  /* 0x0000002308127225 */ /* 0x000fc800078e0012 */
[----:B------:R-:W-:-:S05]  /*3cf0*/  IMAD R9, R8, R21, R9 ;  /* 0x0000001508097224 */ /* 0x000fca00078e0209 */
[----:B------:R-:W-:-:S07]  /*3d00*/  IADD3 R11, PT, PT, R19, R9, RZ ;  /* 0x00000009130b7210 */ /* 0x000fce0007ffe0ff */
.L_x_2783:
        /* <DEDUP_REMOVED lines=48> */
.L_x_2836:
[----:B------:R-:W-:Y:S01]  /*4010*/  MOV R33, R8 ;  /* 0x0000000800217202 */ /* 0x000fe20000000f00 */
[----:B------:R-:W-:Y:S01]  /*4020*/  IMAD.MOV.U32 R26, RZ, RZ, R4 ;  /* 0x000000ffff1a7224 */ /* 0x000fe200078e0004 */
[----:B------:R-:W-:Y:S02]  /*4030*/  MOV R25, R7 ;  /* 0x0000000700197202 */ /* 0x000fe40000000f00 */
[----:B------:R-:W-:-:S07]  /*4040*/  MOV R10, 0x4060 ;  /* 0x00004060000a7802 */ /* 0x000fce0000000f00 */
[----:B------:R-:W-:Y:S05]  /*4050*/  CALL.REL.NOINC `($__internal_63_$__cuda_sm20_div_s64) ;  /* 0x0000000000cc7944 */ /* 0x000fea0003c00000 */
[----:B------:R-:W-:-:S07]  /*4060*/  IMAD.MOV.U32 R11, RZ, RZ, R22 ;  /* 0x000000ffff0b7224 */ /* 0x000fce00078e0016 */
.L_x_2837:
[----:B------:R-:W-:Y:S05]  /*4070*/  BSYNC.RECONVERGENT B1 ;  /* 0x0000000000017941 */ /* 0x000fea0003800200 */
.L_x_2835:
        /* <DEDUP_REMOVED lines=10> */
.L_x_2838:
[----:B------:R-:W0:Y:S02]  /*4120*/  LDS.64 R8, [R17] ;  /* 0x0000000011087984 */ /* 0x000e240000000a00 */
[----:B0-----:R-:W-:-:S07]  /*4130*/  DADD R10, R8, 1 ;  /* 0x3ff00000080a7429 */ /* 0x001fce0000000000 */
[----:B------:R-:W0:Y:S02]  /*4140*/  ATOMS.CAST.SPIN.64 P0, [R17], R8, R10 ;  /* 0x000000081100758d */ /* 0x000e24000180040a */
[----:B0-----:R-:W-:Y:S05]  /*4150*/  @!P0 BRA `(.L_x_2838) ;  /* 0xfffffffc00f08947 */ /* 0x001fea000383ffff */
.L_x_2834:
[----:B------:R-:W-:Y:S05]  /*4160*/  BSYNC.RECONVERGENT B0 ;  /* 0x0000000000007941 */ /* 0x000fea0003800200 */
.L_x_2833:
        /* <DEDUP_REMOVED lines=8> */
.L_x_2782:
        /* <DEDUP_REMOVED lines=11> */
.L_x_2840:
        /* <DEDUP_REMOVED lines=15> */
        .weak           $__internal_63_$__cuda_sm20_div_s64
        .type           $__internal_63_$__cuda_sm20_div_s64,@function
        .size           $__internal_63_$__cuda_sm20_div_s64,($__internal_64_$__cuda_sm20_div_u64 - $__internal_63_$__cuda_sm20_div_s64)
$__internal_63_$__cuda_sm20_div_s64:
        /* <DEDUP_REMOVED lines=83> */
[----:B------:R-:W-:Y:S05]  /*48c0*/  RET.REL.NODEC R26 `(_ZN2at4cuda17kernelHistogram1DIdllLi1ELi2ELin1ELNS0_23CUDAHistogramMemoryTypeE0EZNS0_21CUDA_tensor_histogramIdlLb1EEEbNS_6TensorES4_S4_lNS_14AccumulateTypeIT0_Lb1EE4typeES8_NS0_13TensorArgTypeES9_S9_EUllE0_EEvNS0_6detail10TensorInfoIT_T1_EESF_NSC_IKS6_SE_EElS8_S8_SE_T6_) ;  /* 0xffffffb41acc7950 */ /* 0x000fea0003c3ffff */
        .weak           $__internal_64_$__cuda_sm20_div_u64
        .type           $__internal_64_$__cuda_sm20_div_u64,@function
        .size           $__internal_64_$__cuda_sm20_div_u64,(.L_x_6440 - $__internal_64_$__cuda_sm20_div_u64)
$__internal_64_$__cuda_sm20_div_u64:
        /* <DEDUP_REMOVED lines=65> */
[----:B------:R-:W-:Y:S06]  /*4ce0*/  RET.REL.NODEC R8 `(_ZN2at4cuda17kernelHistogram1DIdllLi1ELi2ELin1ELNS0_23CUDAHistogramMemoryTypeE0EZNS0_21CUDA_tensor_histogramIdlLb1EEEbNS_6TensorES4_S4_lNS_14AccumulateTypeIT0_Lb1EE4typeES8_NS0_13TensorArgTypeES9_S9_EUllE0_EEvNS0_6detail10TensorInfoIT_T1_EESF_NSC_IKS6_SE_EElS8_S8_SE_T6_) ;  /* 0xffffffb008c47950 */ /* 0x000fec0003c3ffff */
.L_x_2841:
        /* <DEDUP_REMOVED lines=9> */
.L_x_6440:


//--------------------- .text._ZN2at4cuda17kernelHistogram1DIdllLi1ELi2ELin1ELNS0_23CUDAHistogramMemoryTypeE1EZNS0_21CUDA_tensor_histogramIdlLb1EEEbNS_6TensorES4_S4_lNS_14AccumulateTypeIT0_Lb1EE4typeES8_NS0_13TensorArgTypeES9_S9_EUllE_EEvNS0_6detail10TensorInfoIT_T1_EESF_NSC_IKS6_SE_EElS8_S8_SE_T6_ --------------------------
	.section	.text._ZN2at4cuda17kernelHistogram1DIdllLi1ELi2ELin1ELNS0_23CUDAHistogramMemoryTypeE1EZNS0_21CUDA_tensor_histogramIdlLb1EEEbNS_6TensorES4_S4_lNS_14AccumulateTypeIT0_Lb1EE4typeES8_NS0_13TensorArgTypeES9_S9_EUllE_EEvNS0_6detail10TensorInfoIT_T1_EESF_NSC_IKS6_SE_EElS8_S8_SE_T6_,"ax",@progbits
	.align	128
        .global         _ZN2at4cuda17kernelHistogram1DIdllLi1ELi2ELin1ELNS0_23CUDAHistogramMemoryTypeE1EZNS0_21CUDA_tensor_histogramIdlLb1EEEbNS_6TensorES4_S4_lNS_14AccumulateTypeIT0_Lb1EE4typeES8_NS0_13TensorArgTypeES9_S9_EUllE_EEvNS0_6detail10TensorInfoIT_T1_EESF_NSC_IKS6_SE_EElS8_S8_SE_T6_
        .type           _ZN2at4cuda17kernelHistogram1DIdllLi1ELi2ELin1ELNS0_23CUDAHistogramMemoryTypeE1EZNS0_21CUDA_tensor_histogramIdlLb1EEEbNS_6TensorES4_S4_lNS_14AccumulateTypeIT0_Lb1EE4typeES8_NS0_13TensorArgTypeES9_S9_EUllE_EEvNS0_6detail10TensorInfoIT_T1_EESF_NSC_IKS6_SE_EElS8_S8_SE_T6_,@function
        .size           _ZN2at4cuda17kernelHistogram1DIdllLi1ELi2ELin1ELNS0_23CUDAHistogramMemoryTypeE1EZNS0_21CUDA_tensor_histogramIdlLb1EEEbNS_6TensorES4_S4_lNS_14AccumulateTypeIT0_Lb1EE4typeES8_NS0_13TensorArgTypeES9_S9_EUllE_EEvNS0_6detail10TensorInfoIT_T1_EESF_NSC_IKS6_SE_EElS8_S8_SE_T6_,(.L_x_6441 - _ZN2at4cuda17kernelHistogram1DIdllLi1ELi2ELin1ELNS0_23CUDAHistogramMemoryTypeE1EZNS0_21CUDA_tensor_histogramIdlLb1EEEbNS_6TensorES4_S4_lNS_14AccumulateTypeIT0_Lb1EE4typeES8_NS0_13TensorArgTypeES9_S9_EUllE_EEvNS0_6detail10TensorInfoIT_T1_EESF_NSC_IKS6_SE_EElS8_S8_SE_T6_)
        .other          _ZN2at4cuda17kernelHistogram1DIdllLi1ELi2ELin1ELNS0_23CUDAHistogramMemoryTypeE1EZNS0_21CUDA_tensor_histogramIdlLb1EEEbNS_6TensorES4_S4_lNS_14AccumulateTypeIT0_Lb1EE4typeES8_NS0_13TensorArgTypeES9_S9_EUllE_EEvNS0_6detail10TensorInfoIT_T1_EESF_NSC_IKS6_SE_EElS8_S8_SE_T6_,@"STO_CUDA_ENTRY STV_DEFAULT"
_ZN2at4cuda17kernelHistogram1DIdllLi1ELi2ELin1ELNS0_23CUDAHistogramMemoryTypeE1EZNS0_21CUDA_tensor_histogramIdlLb1EEEbNS_6TensorES4_S4_lNS_14AccumulateTypeIT0_Lb1EE4typeES8_NS0_13TensorArgTypeES9_S9_EUllE_EEvNS0_6detail10TensorInfoIT_T1_EESF_NSC_IKS6_SE_EElS8_S8_SE_T6_:
.text._ZN2at4cuda17kernelHistogram1DIdllLi1ELi2ELin1ELNS0_23CUDAHistogramMemoryTypeE1EZNS0_21CUDA_tensor_histogramIdlLb1EEEbNS_6TensorES4_S4_lNS_14AccumulateTypeIT0_Lb1EE4typeES8_NS0_13TensorArgTypeES9_S9_EUllE_EEvNS0_6detail10TensorInfoIT_T1_EESF_NSC_IKS6_SE_EElS8_S8_SE_T6_:
        /* <DEDUP_REMOVED lines=22> */
.L_x_2897:
        /* <DEDUP_REMOVED lines=24> */
.L_x_2868:
        /* <DEDUP_REMOVED lines=33> */
.L_x_2845:
[----:B------:R-:W-:Y:S01]  /*04f0*/  MOV R24, R14 ;  /* 0x0000000e00187202 */ /* 0x000fe20000000f00 */
[----:B------:R-:W-:Y:S01]  /*0500*/  IMAD.MOV.U32 R20, RZ, RZ, R9 ;  /* 0x000000ffff147224 */ /* 0x000fe200078e0009 */
[----:B------:R-:W-:Y:S01]  /*0510*/  MOV R11, R16 ;  /* 0x00000010000b7202 */ /* 0x000fe20000000f00 */
[----:B------:R-:W-:Y:S01]  /*0520*/  IMAD.MOV.U32 R10, RZ, RZ, R17 ;  /* 0x000000ffff0a7224 */ /* 0x000fe200078e0011 */
[----:B------:R-:W-:-:S07]  /*0530*/  MOV R7, 0x550 ;  /* 0x0000055000077802 */ /* 0x000fce0000000f00 */
[----:B------:R-:W-:Y:S05]  /*0540*/  CALL.REL.NOINC `($__internal_65_$__cuda_sm20_div_s64) ;  /* 0x00000038001c7944 */ /* 0x000fea0003c00000 */
        /* <DEDUP_REMOVED lines=10> */
.L_x_2846:
[----:B------:R-:W-:Y:S05]  /*05f0*/  BSYNC.RECONVERGENT B0 ;  /* 0x0000000000007941 */ /* 0x000fea0003800200 */
.L_x_2844:
        /* <DEDUP_REMOVED lines=38> */
.L_x_2848:
[----:B------:R-:W-:Y:S01]  /*0860*/  MOV R24, R30 ;  /* 0x0000001e00187202 */ /* 0x000fe20000000f00 */
[----:B------:R-:W-:Y:S01]  /*0870*/  IMAD.MOV.U32 R20, RZ, RZ, R31 ;  /* 0x000000ffff147224 */ /* 0x000fe200078e001f */
[----:B------:R-:W-:Y:S01]  /*0880*/  MOV R11, R16 ;  /* 0x00000010000b7202 */ /* 0x000fe20000000f00 */
[----:B------:R-:W-:Y:S01]  /*0890*/  IMAD.MOV.U32 R10, RZ, RZ, R17 ;  /* 0x000000ffff0a7224 */ /* 0x000fe200078e0011 */
[----:B------:R-:W-:-:S07]  /*08a0*/  MOV R7, 0x8c0 ;  /* 0x000008c000077802 */ /* 0x000fce0000000f00 */
[----:B------:R-:W-:Y:S05]  /*08b0*/  CALL.REL.NOINC `($__internal_65_$__cuda_sm20_div_s64) ;  /* 0x0000003400407944 */ /* 0x000fea0003c00000 */
        /* <DEDUP_REMOVED lines=11> */
.L_x_2849:
[----:B------:R-:W-:Y:S05]  /*0970*/  BSYNC.RECONVERGENT B0 ;  /* 0x0000000000007941 */ /* 0x000fea0003800200 */
.L_x_2847:
        /* <DEDUP_REMOVED lines=38> */
.L_x_2851:
[----:B------:R-:W-:Y:S01]  /*0be0*/  IMAD.MOV.U32 R24, RZ, RZ, R16 ;  /* 0x000000ffff187224 */ /* 0x000fe200078e0010 */
[----:B------:R-:W-:Y:S01]  /*0bf0*/  MOV R20, R17 ;  /* 0x0000001100147202 */ /* 0x000fe20000000f00 */
[----:B------:R-:W-:Y:S01]  /*0c00*/  IMAD.MOV.U32 R11, RZ, RZ, R12 ;  /* 0x000000ffff0b7224 */ /* 0x000fe200078e000c */
[----:B------:R-:W-:Y:S02]  /*0c10*/  MOV R10, R13 ;  /* 0x0000000d000a7202 */ /* 0x000fe40000000f00 */
[----:B------:R-:W-:-:S07]  /*0c20*/  MOV R7, 0xc40 ;  /* 0x00000c4000077802 */ /* 0x000fce0000000f00 */
[----:B------:R-:W-:Y:S05]  /*0c30*/  CALL.REL.NOINC `($__internal_65_$__cuda_sm20_div_s64) ;  /* 0x0000003000607944 */ /* 0x000fea0003c00000 */
        /* <DEDUP_REMOVED lines=11> */
.L_x_2852:
[----:B------:R-:W-:Y:S05]  /*0cf0*/  BSYNC.RECONVERGENT B0 ;  /* 0x0000000000007941 */ /* 0x000fea0003800200 */
.L_x_2850:
        /* <DEDUP_REMOVED lines=37> */
.L_x_2854:
        /* <DEDUP_REMOVED lines=17> */
.L_x_2855:
[----:B------:R-:W-:Y:S05]  /*1060*/  BSYNC.RECONVERGENT B0 ;  /* 0x0000000000007941 */ /* 0x000fea0003800200 */
.L_x_2853:
        /* <DEDUP_REMOVED lines=38> */
.L_x_2857:
        /* <DEDUP_REMOVED lines=17> */
.L_x_2858:
[----:B------:R-:W-:Y:S05]  /*13e0*/  BSYNC.RECONVERGENT B0 ;  /* 0x0000000000007941 */ /* 0x000fea0003800200 */
.L_x_2856:
        /* <DEDUP_REMOVED lines=38> */
.L_x_2860:
        /* <DEDUP_REMOVED lines=17> */
.L_x_2861:
[----:B------:R-:W-:Y:S05]  /*1760*/  BSYNC.RECONVERGENT B0 ;  /* 0x0000000000007941 */ /* 0x000fea0003800200 */
.L_x_2859:
        /* <DEDUP_REMOVED lines=39> */
.L_x_2863:
        /* <DEDUP_REMOVED lines=17> */
.L_x_2864:
[----:B------:R-:W-:Y:S05]  /*1af0*/  BSYNC.RECONVERGENT B0 ;  /* 0x0000000000007941 */ /* 0x000fea0003800200 */
.L_x_2862:
        /* <DEDUP_REMOVED lines=38> */
.L_x_2866:
        /* <DEDUP_REMOVED lines=17> */
.L_x_2867:
[----:B------:R-:W-:Y:S05]  /*1e70*/  BSYNC.RECONVERGENT B0 ;  /* 0x0000000000007941 */ /* 0x000fea0003800200 */
.L_x_2865:
        /* <DEDUP_REMOVED lines=11> */
.L_x_2843:
        /* <DEDUP_REMOVED lines=35> */
.L_x_2871:
        /* <DEDUP_REMOVED lines=16> */
.L_x_2872:
[----:B------:R-:W-:Y:S05]  /*2260*/  BSYNC.RECONVERGENT B0 ;  /* 0x0000000000007941 */ /* 0x000fea0003800200 */
.L_x_2870:
        /* <DEDUP_REMOVED lines=38> */
.L_x_2874:
        /* <DEDUP_REMOVED lines=17> */
.L_x_2875:
[----:B------:R-:W-:Y:S05]  /*25e0*/  BSYNC.RECONVERGENT B0 ;  /* 0x0000000000007941 */ /* 0x000fea0003800200 */
.L_x_2873:
        /* <DEDUP_REMOVED lines=38> */
.L_x_2877:
        /* <DEDUP_REMOVED lines=17> */
.L_x_2878:
[----:B------:R-:W-:Y:S05]  /*2960*/  BSYNC.RECONVERGENT B0 ;  /* 0x0000000000007941 */ /* 0x000fea0003800200 */
.L_x_2876:
        /* <DEDUP_REMOVED lines=38> */
.L_x_2880:
        /* <DEDUP_REMOVED lines=17> */
.L_x_2881:
[----:B------:R-:W-:Y:S05]  /*2ce0*/  BSYNC.RECONVERGENT B0 ;  /* 0x0000000000007941 */ /* 0x000fea0003800200 */
.L_x_2879:
        /* <DEDUP_REMOVED lines=8> */
.L_x_2869:
        /* <DEDUP_REMOVED lines=36> */
.L_x_2884:
[----:B------:R-:W-:Y:S01]  /*2fb0*/  IMAD.MOV.U32 R24, RZ, RZ, R14 ;  /* 0x000000ffff187224 */ /* 0x000fe200078e000e */
[----:B------:R-:W-:Y:S01]  /*2fc0*/  MOV R20, R9 ;  /* 0x0000000900147202 */ /* 0x000fe20000000f00 */
[----:B------:R-:W-:Y:S01]  /*2fd0*/  IMAD.MOV.U32 R11, RZ, RZ, R16 ;  /* 0x000000ffff0b7224 */ /* 0x000fe200078e0010 */
[----:B------:R-:W-:Y:S02]  /*2fe0*/  MOV R10, R17 ;  /* 0x00000011000a7202 */ /* 0x000fe40000000f00 */
[----:B------:R-:W-:-:S07]  /*2ff0*/  MOV R7, 0x3010 ;  /* 0x0000301000077802 */ /* 0x000fce0000000f00 */
[----:B------:R-:W-:Y:S05]  /*3000*/  CALL.REL.NOINC `($__internal_65_$__cuda_sm20_div_s64) ;  /* 0x0000000c006c7944 */ /* 0x000fea0003c00000 */
        /* <DEDUP_REMOVED lines=10> */
.L_x_2885:
[----:B------:R-:W-:Y:S05]  /*30b0*/  BSYNC.RECONVERGENT B0 ;  /* 0x0000000000007941 */ /* 0x000fea0003800200 */
.L_x_2883:
        /* <DEDUP_REMOVED lines=39> */
.L_x_2887:
        /* <DEDUP_REMOVED lines=17> */
.L_x_2888:
[----:B------:R-:W-:Y:S05]  /*3440*/  BSYNC.RECONVERGENT B0 ;  /* 0x0000000000007941 */ /* 0x000fea0003800200 */
.L_x_2886:
[----:B------:R0:W1:Y:S02]  /*3450*/  LDC.64 R6, c[0x0][R4+0x450] ;  /* 0x0001140004067b82 */ /* 0x0000640000000a00 */
[----:B0-----:R-:W-:Y:S02]  /*3460*/  IMAD.MOV.U32 R4, RZ, RZ, R28 ;  /* 0x000000ffff047224 */ /* 0x001fe400078e001c */
[-C--:B-1----:R-:W-:Y:S02]  /*3470*/  IMAD R7, R7, R15.reuse, RZ ;  /* 0x0000000f07077224 */ /* 0x082fe400078e02ff */
[----:B------:R-:W-:-:S04]  /*3480*/  IMAD.WIDE.U32 R10, R6, R15, R4 ;  /* 0x0000000f060a7225 */ /* 0x000fc800078e0004 */
[----:B------:R-:W-:Y:S01]  /*3490*/  IMAD R7, R6, R17, R7 ;  /* 0x0000001106077224 */ /* 0x000fe200078e0207 */
[----:B------:R-:W-:-:S03]  /*34a0*/  MOV R12, R10 ;  /* 0x0000000a000c7202 */ /* 0x000fc60000000f00 */
[----:B------:R-:W-:-:S07]  /*34b0*/  IMAD.IADD R8, R11, 0x1, R7 ;  /* 0x000000010b087824 */ /* 0x000fce00078e0207 */
.L_x_2882:
        /* <DEDUP_REMOVED lines=35> */
.L_x_2890:
        /* <DEDUP_REMOVED lines=15> */
.L_x_2891:
[----:B------:R-:W-:Y:S05]  /*37e0*/  BSYNC.RECONVERGENT B0 ;  /* 0x0000000000007941 */ /* 0x000fea0003800200 */
.L_x_2889:
[----:B------:R-:W0:Y:S01]  /*37f0*/  LDC.64 R4, c[0x0][R4+0x450] ;  /* 0x0001140004047b82 */ /* 0x000e220000000a00 */
[----:B------:R-:W-:Y:S02]  /*3800*/  IMAD.MOV.U32 R13, RZ, RZ, R8 ;  /* 0x000000ffff0d7224 */ /* 0x000fe400078e0008 */
[-C--:B0-----:R-:W-:Y:S02]  /*3810*/  IMAD R5, R5, R6.reuse, RZ ;  /* 0x0000000605057224 */ /* 0x081fe400078e02ff */
[----:B------:R-:W-:-:S04]  /*3820*/  IMAD.WIDE.U32 R12, R4, R6, R12 ;  /* 0x00000006040c7225 */ /* 0x000fc800078e000c */
[----:B------:R-:W-:-:S05]  /*3830*/  IMAD R5, R4, R15, R5 ;  /* 0x0000000f04057224 */ /* 0x000fca00078e0205 */
[----:B------:R-:W-:-:S07]  /*3840*/  IADD3 R8, PT, PT, R13, R5, RZ ;  /* 0x000000050d087210 */ /* 0x000fce0007ffe0ff */
.L_x_2842:
        /* <DEDUP_REMOVED lines=49> */
.L_x_2895:
[----:B------:R-:W-:Y:S01]  /*3b60*/  IMAD.U32 R11, RZ, RZ, UR6 ;  /* 0x00000006ff0b7e24 */ /* 0x000fe2000f8e00ff */
[----:B------:R-:W-:Y:S02]  /*3b70*/  MOV R10, UR7 ;  /* 0x00000007000a7c02 */ /* 0x000fe40008000f00 */
[----:B------:R-:W-:-:S07]  /*3b80*/  MOV R7, 0x3ba0 ;  /* 0x00003ba000077802 */ /* 0x000fce0000000f00 */
[----:B------:R-:W-:Y:S05]  /*3b90*/  CALL.REL.NOINC `($__internal_65_$__cuda_sm20_div_s64) ;  /* 0x0000000000887944 */ /* 0x000fea0003c00000 */
.L_x_2896:
[----:B------:R-:W-:Y:S05]  /*3ba0*/  BSYNC.RECONVERGENT B1 ;  /* 0x0000000000017941 */ /* 0x000fea0003800200 */
.L_x_2894:
        /* <DEDUP_REMOVED lines=25> */
.L_x_2893:
[----:B------:R-:W-:Y:S05]  /*3d40*/  BSYNC.RECONVERGENT B0 ;  /* 0x0000000000007941 */ /* 0x000fea0003800200 */
.L_x_2892:
[----:B------:R-:W1:Y:S01]  /*3d50*/  LDCU.64 UR14, c[0x0][0x878] ;  /* 0x00010f00ff0e77ac */ /* 0x000e620008000a00 */
[----:B------:R-:W-:-:S04]  /*3d60*/  IADD3 R0, P0, PT, R3, R0, RZ ;  /* 0x0000000003007210 */ /* 0x000fc80007f1e0ff */
[----:B------:R-:W-:Y:S02]  /*3d70*/  IADD3.X R2, PT, PT, RZ, R2, RZ, P0, !PT ;  /* 0x00000002ff027210 */ /* 0x000fe400007fe4ff */
[----:B-1----:R-:W-:-:S04]  /*3d80*/  ISETP.GE.U32.AND P0, PT, R0, UR14, PT ;  /* 0x0000000e00007c0c */ /* 0x002fc8000bf06070 */
[----:B------:R-:W-:-:S13]  /*3d90*/  ISETP.GE.AND.EX P0, PT, R2, UR15, PT, P0 ;  /* 0x0000000f02007c0c */ /* 0x000fda000bf06300 */
[----:B------:R-:W-:Y:S05]  /*3da0*/  @!P0 BRA `(.L_x_2897) ;  /* 0xffffffc000ec8947 */ /* 0x000fea000383ffff */
[----:B------:R-:W-:Y:S05]  /*3db0*/  EXIT ;  /* 0x000000000000794d */ /* 0x000fea0003800000 */
        .weak           $__internal_65_$__cuda_sm20_div_s64
        .type           $__internal_65_$__cuda_sm20_div_s64,@function
        .size           $__internal_65_$__cuda_sm20_div_s64,(.L_x_6441 - $__internal_65_$__cuda_sm20_div_s64)
$__internal_65_$__cuda_sm20_div_s64:
        /* <DEDUP_REMOVED lines=40> */
[----:B------:R-:W-:Y:S02]  /*4040*/  HFMA2 R23, -RZ, RZ, 0, 0 ;  /* 0x00000000ff177431 */ /* 0x000fe400000001ff */
[----:B------:R-:W-:Y:S01]  /*4050*/  IMAD.HI.U32 R22, R21, R25, RZ ;  /* 0x0000001915167227 */ /* 0x000fe200078e00ff */
[----:B------:R-:W-:-:S03]  /*4060*/  IADD3.X R6, PT, PT, RZ, RZ, R6, P3, P1 ;  /* 0x000000ffff067210 */ /* 0x000fc60001fe2406 */
        /* <DEDUP_REMOVED lines=40> */
[----:B------:R-:W-:Y:S05]  /*42f0*/  RET.REL.NODEC R6 `(_ZN2at4cuda17kernelHistogram1DIdllLi1ELi2ELin1ELNS0_23CUDAHistogramMemoryTypeE1EZNS0_21CUDA_tensor_histogramIdlLb1EEEbNS_6TensorES4_S4_lNS_14AccumulateTypeIT0_Lb1EE4typeES8_NS0_13TensorArgTypeES9_S9_EUllE_EEvNS0_6detail10TensorInfoIT_T1_EESF_NSC_IKS6_SE_EElS8_S8_SE_T6_) ;  /* 0xffffffbc06407950 */ /* 0x000fea0003c3ffff */
.L_x_2898:
        /* <DEDUP_REMOVED lines=16> */
.L_x_6441:


//--------------------- .text._ZN2at4cuda17kernelHistogram1DIdllLi1ELi2ELin1ELNS0_23CUDAHistogramMemoryTypeE0EZNS0_21CUDA_tensor_histogramIdlLb1EEEbNS_6TensorES4_S4_lNS_14AccumulateTypeIT0_Lb1EE4typeES8_NS0_13TensorArgTypeES9_S9_EUllE_EEvNS0_6detail10TensorInfoIT_T1_EESF_NSC_IKS6_SE_EElS8_S8_SE_T6_ --------------------------
	.section	.text._ZN2at4cuda17kernelHistogram1DIdllLi1ELi2ELin1ELNS0_23CUDAHistogramMemoryTypeE0EZNS0_21CUDA_tensor_histogramIdlLb1EEEbNS_6TensorES4_S4_lNS_14AccumulateTypeIT0_Lb1EE4typeES8_NS0_13TensorArgTypeES9_S9_EUllE_EEvNS0_6detail10TensorInfoIT_T1_EESF_NSC_IKS6_SE_EElS8_S8_SE_T6_,"ax",@progbits
	.align	128
        .global         _ZN2at4cuda17kernelHistogram1DIdllLi1ELi2ELin1ELNS0_23CUDAHistogramMemoryTypeE0EZNS0_21CUDA_tensor_histogramIdlLb1EEEbNS_6TensorES4_S4_lNS_14AccumulateTypeIT0_Lb1EE4typeES8_NS0_13TensorArgTypeES9_S9_EUllE_EEvNS0_6detail10TensorInfoIT_T1_EESF_NSC_IKS6_SE_EElS8_S8_SE_T6_
        .type           _ZN2at4cuda17kernelHistogram1DIdllLi1ELi2ELin1ELNS0_23CUDAHistogramMemoryTypeE0EZNS0_21CUDA_tensor_histogramIdlLb1EEEbNS_6TensorES4_S4_lNS_14AccumulateTypeIT0_Lb1EE4typeES8_NS0_13TensorArgTypeES9_S9_EUllE_EEvNS0_6detail10TensorInfoIT_T1_EESF_NSC_IKS6_SE_EElS8_S8_SE_T6_,@function
        .size           _ZN2at4cuda17kernelHistogram1DIdllLi1ELi2ELin1ELNS0_23CUDAHistogramMemoryTypeE0EZNS0_21CUDA_tensor_histogramIdlLb1EEEbNS_6TensorES4_S4_lNS_14AccumulateTypeIT0_Lb1EE4typeES8_NS0_13TensorArgTypeES9_S9_EUllE_EEvNS0_6detail10TensorInfoIT_T1_EESF_NSC_IKS6_SE_EElS8_S8_SE_T6_,(.L_x_6443 - _ZN2at4cuda17kernelHistogram1DIdllLi1ELi2ELin1ELNS0_23CUDAHistogramMemoryTypeE0EZNS0_21CUDA_tensor_histogramIdlLb1EEEbNS_6TensorES4_S4_lNS_14AccumulateTypeIT0_Lb1EE4typeES8_NS0_13TensorArgTypeES9_S9_EUllE_EEvNS0_6detail10TensorInfoIT_T1_EESF_NSC_IKS6_SE_EElS8_S8_SE_T6_)
        .other          _ZN2at4cuda17kernelHistogram1DIdllLi1ELi2ELin1ELNS0_23CUDAHistogramMemoryTypeE0EZNS0_21CUDA_tensor_histogramIdlLb1EEEbNS_6TensorES4_S4_lNS_14AccumulateTypeIT0_Lb1EE4typeES8_NS0_13TensorArgTypeES9_S9_EUllE_EEvNS0_6detail10TensorInfoIT_T1_EESF_NSC_IKS6_SE_EElS8_S8_SE_T6_,@"STO_CUDA_ENTRY STV_DEFAULT"
_ZN2at4cuda17kernelHistogram1DIdllLi1ELi2ELin1ELNS0_23CUDAHistogramMemoryTypeE0EZNS0_21CUDA_tensor_histogramIdlLb1EEEbNS_6TensorES4_S4_lNS_14AccumulateTypeIT0_Lb1EE4typeES8_NS0_13TensorArgTypeES9_S9_EUllE_EEvNS0_6detail10TensorInfoIT_T1_EESF_NSC_IKS6_SE_EElS8_S8_SE_T6_:
.text._ZN2at4cuda17kernelHistogram1DIdllLi1ELi2ELin1ELNS0_23CUDAHistogramMemoryTypeE0EZNS0_21CUDA_tensor_histogramIdlLb1EEEbNS_6TensorES4_S4_lNS_14AccumulateTypeIT0_Lb1EE4typeES8_NS0_13TensorArgTypeES9_S9_EUllE_EEvNS0_6detail10TensorInfoIT_T1_EESF_NSC_IKS6_SE_EElS8_S8_SE_T6_:
        /* <DEDUP_REMOVED lines=45> */
.L_x_2902:
[----:B------:R-:W-:-:S07]  /*02d0*/  MOV R8, 0x2f0 ;  /* 0x000002f000087802 */ /* 0x000fce0000000f00 */
[----:B------:R-:W-:Y:S05]  /*02e0*/  CALL.REL.NOINC `($__internal_67_$__cuda_sm20_div_u64) ;  /* 0x00000044009c7944 */ /* 0x000fea0003c00000 */
.L_x_2903:
[----:B------:R-:W-:Y:S05]  /*02f0*/  BSYNC.RECONVERGENT B1 ;  /* 0x0000000000017941 */ /* 0x000fea0003800200 */
.L_x_2901:
        /* <DEDUP_REMOVED lines=19> */
.L_x_2906:
        /* <DEDUP_REMOVED lines=9> */
.L_x_2905:
[----:B------:R-:W-:Y:S05]  /*04c0*/  BSYNC.RECONVERGENT B1 ;  /* 0x0000000000017941 */ /* 0x000fea0003800200 */
.L_x_2904:
[----:B------:R-:W-:Y:S05]  /*04d0*/  @!P1 BRA `(.L_x_2900) ;  /* 0x0000000000409947 */ /* 0x000fea0003800000 */
[----:B------:R-:W0:Y:S01]  /*04e0*/  S2R R5, SR_CgaCtaId ;  /* 0x0000000000057919 */ /* 0x000e220000008800 */
[----:B------:R-:W-:-:S04]  /*04f0*/  MOV R4, 0x400 ;  /* 0x0000040000047802 */ /* 0x000fc80000000f00 */
[----:B0-----:R-:W-:-:S07]  /*0500*/  LEA R7, R5, R4, 0x18 ;  /* 0x0000000405077211 */ /* 0x001fce00078ec0ff */
.L_x_2907:
        /* <DEDUP_REMOVED lines=13> */
.L_x_2900:
[----:B------:R-:W-:Y:S05]  /*05e0*/  BSYNC.RECONVERGENT B0 ;  /* 0x0000000000007941 */ /* 0x000fea0003800200 */
.L_x_2899:
        /* <DEDUP_REMOVED lines=19> */
.L_x_2965:
        /* <DEDUP_REMOVED lines=23> */
.L_x_2935:
        /* <DEDUP_REMOVED lines=33> */
.L_x_2912:
[----:B------:R-:W-:Y:S01]  /*0aa0*/  IMAD.MOV.U32 R33, RZ, RZ, R20 ;  /* 0x000000ffff217224 */ /* 0x000fe200078e0014 */
[----:B------:R-:W-:Y:S01]  /*0ab0*/  MOV R26, R34 ;  /* 0x00000022001a7202 */ /* 0x000fe20000000f00 */
[----:B------:R-:W-:Y:S01]  /*0ac0*/  IMAD.MOV.U32 R27, RZ, RZ, R16 ;  /* 0x000000ffff1b7224 */ /* 0x000fe200078e0010 */
[----:B------:R-:W-:Y:S01]  /*0ad0*/  MOV R10, 0xb00 ;  /* 0x00000b00000a7802 */ /* 0x000fe20000000f00 */
[----:B------:R-:W-:-:S07]  /*0ae0*/  IMAD.MOV.U32 R25, RZ, RZ, R35 ;  /* 0x000000ffff197224 */ /* 0x000fce00078e0023 */
[----:B------:R-:W-:Y:S05]  /*0af0*/  CALL.REL.NOINC `($__internal_66_$__cuda_sm20_div_s64) ;  /* 0x0000003800487944 */ /* 0x000fea0003c00000 */
        /* <DEDUP_REMOVED lines=10> */
.L_x_2913:
[----:B------:R-:W-:Y:S05]  /*0ba0*/  BSYNC.RECONVERGENT B0 ;  /* 0x0000000000007941 */ /* 0x000fea0003800200 */
.L_x_2911:
        /* <DEDUP_REMOVED lines=38> */
.L_x_2915:
[----:B------:R-:W-:Y:S01]  /*0e10*/  IMAD.MOV.U32 R33, RZ, RZ, R36 ;  /* 0x000000ffff217224 */ /* 0x000fe200078e0024 */
[----:B------:R-:W-:Y:S01]  /*0e20*/  MOV R26, R20 ;  /* 0x00000014001a7202 */ /* 0x000fe20000000f00 */
[----:B------:R-:W-:Y:S01]  /*0e30*/  IMAD.MOV.U32 R27, RZ, RZ, R37 ;  /* 0x000000ffff1b7224 */ /* 0x000fe200078e0025 */
[----:B------:R-:W-:Y:S01]  /*0e40*/  MOV R10, 0xe70 ;  /* 0x00000e70000a7802 */ /* 0x000fe20000000f00 */
[----:B------:R-:W-:-:S07]  /*0e50*/  IMAD.MOV.U32 R25, RZ, RZ, R21 ;  /* 0x000000ffff197224 */ /* 0x000fce00078e0015 */
[----:B------:R-:W-:Y:S05]  /*0e60*/  CALL.REL.NOINC `($__internal_66_$__cuda_sm20_div_s64) ;  /* 0x00000034006c7944 */ /* 0x000fea0003c00000 */
        /* <DEDUP_REMOVED lines=11> */
.L_x_2916:
[----:B------:R-:W-:Y:S05]  /*0f20*/  BSYNC.RECONVERGENT B0 ;  /* 0x0000000000007941 */ /* 0x000fea0003800200 */
.L_x_2914:
        /* <DEDUP_REMOVED lines=38> */
.L_x_2918:
[----:B------:R-:W-:Y:S01]  /*1190*/  IMAD.MOV.U32 R33, RZ, RZ, R20 ;  /* 0x000000ffff217224 */ /* 0x000fe200078e0014 */
[----:B------:R-:W-:Y:S01]  /*11a0*/  MOV R27, R21 ;  /* 0x00000015001b7202 */ /* 0x000fe20000000f00 */
[----:B------:R-:W-:Y:S01]  /*11b0*/  IMAD.MOV.U32 R26, RZ, RZ, R18 ;  /* 0x000000ffff1a7224 */ /* 0x000fe200078e0012 */
[----:B------:R-:W-:Y:S01]  /*11c0*/  MOV R10, 0x11f0 ;  /* 0x000011f0000a7802 */ /* 0x000fe20000000f00 */
[----:B------:R-:W-:-:S07]  /*11d0*/  IMAD.MOV.U32 R25, RZ, RZ, R19 ;  /* 0x000000ffff197224 */ /* 0x000fce00078e0013 */
[----:B------:R-:W-:Y:S05]  /*11e0*/  CALL.REL.NOINC `($__internal_66_$__cuda_sm20_div_s64) ;  /* 0x00000030008c7944 */ /* 0x000fea0003c00000 */
        /* <DEDUP_REMOVED lines=9> */
.L_x_2919:
[----:B------:R-:W-:Y:S05]  /*1280*/  BSYNC.RECONVERGENT B0 ;  /* 0x0000000000007941 */ /* 0x000fea0003800200 */
.L_x_2917:
        /* <DEDUP_REMOVED lines=37> */
.L_x_2921:
[----:B------:R-:W-:Y:S01]  /*14e0*/  MOV R33, R20 ;  /* 0x0000001400217202 */ /* 0x000fe20000000f00 */
[----:B------:R-:W-:Y:S01]  /*14f0*/  IMAD.MOV.U32 R27, RZ, RZ, R21 ;  /* 0x000000ffff1b7224 */ /* 0x000fe200078e0015 */
[----:B------:R-:W-:Y:S01]  /*1500*/  MOV R25, R19 ;  /* 0x0000001300197202 */ /* 0x000fe20000000f00 */
[----:B------:R-:W-:Y:S01]  /*1510*/  IMAD.MOV.U32 R26, RZ, RZ, R18 ;  /* 0x000000ffff1a7224 */ /* 0x000fe200078e0012 */
[----:B------:R-:W-:-:S07]  /*1520*/  MOV R10, 0x1540 ;  /* 0x00001540000a7802 */ /* 0x000fce0000000f00 */
[----:B------:R-:W-:Y:S05]  /*1530*/  CALL.REL.NOINC `($__internal_66_$__cuda_sm20_div_s64) ;  /* 0x0000002c00b87944 */ /* 0x000fea0003c00000 */
        /* <DEDUP_REMOVED lines=9> */
.L_x_2922:
[----:B------:R-:W-:Y:S05]  /*15d0*/  BSYNC.RECONVERGENT B0 ;  /* 0x0000000000007941 */ /* 0x000fea0003800200 */
.L_x_2920:
        /* <DEDUP_REMOVED lines=38> */
.L_x_2924:
        /* <DEDUP_REMOVED lines=15> */
.L_x_2925:
[----:B------:R-:W-:Y:S05]  /*1930*/  BSYNC.RECONVERGENT B0 ;  /* 0x0000000000007941 */ /* 0x000fea0003800200 */
.L_x_2923:
        /* <DEDUP_REMOVED lines=38> */
.L_x_2927:
[----:B------:R-:W-:Y:S01]  /*1ba0*/  IMAD.MOV.U32 R33, RZ, RZ, R20 ;  /* 0x000000ffff217224 */ /* 0x000fe200078e0014 */
[----:B------:R-:W-:Y:S01]  /*1bb0*/  MOV R27, R21 ;  /* 0x00000015001b7202 */ /* 0x000fe20000000f00 */
[----:B------:R-:W-:Y:S01]  /*1bc0*/  IMAD.MOV.U32 R26, RZ, RZ, R18 ;  /* 0x000000ffff1a7224 */ /* 0x000fe200078e0012 */
[----:B------:R-:W-:Y:S02]  /*1bd0*/  MOV R25, R19 ;  /* 0x0000001300197202 */ /* 0x000fe40000000f00 */
[----:B------:R-:W-:-:S07]  /*1be0*/  MOV R10, 0x1c00 ;  /* 0x00001c00000a7802 */ /* 0x000fce0000000f00 */
[----:B------:R-:W-:Y:S05]  /*1bf0*/  CALL.REL.NOINC `($__internal_66_$__cuda_sm20_div_s64) ;  /* 0x0000002800087944 */ /* 0x000fea0003c00000 */
        /* <DEDUP_REMOVED lines=11> */
.L_x_2928:
[----:B------:R-:W-:Y:S05]  /*1cb0*/  BSYNC.RECONVERGENT B0 ;  /* 0x0000000000007941 */ /* 0x000fea0003800200 */
.L_x_2926:
        /* <DEDUP_REMOVED lines=39> */
.L_x_2930:
[----:B------:R-:W-:Y:S01]  /*1f30*/  IMAD.MOV.U32 R33, RZ, RZ, R20 ;  /* 0x000000ffff217224 */ /* 0x000fe200078e0014 */
[----:B------:R-:W-:Y:S01]  /*1f40*/  MOV R27, R21 ;  /* 0x00000015001b7202 */ /* 0x000fe20000000f00 */
[----:B------:R-:W-:Y:S01]  /*1f50*/  IMAD.MOV.U32 R26, RZ, RZ, R18 ;  /* 0x000000ffff1a7224 */ /* 0x000fe200078e0012 */
[----:B------:R-:W-:Y:S02]  /*1f60*/  MOV R25, R19 ;  /* 0x0000001300197202 */ /* 0x000fe40000000f00 */
[----:B------:R-:W-:-:S07]  /*1f70*/  MOV R10, 0x1f90 ;  /* 0x00001f90000a7802 */ /* 0x000fce0000000f00 */
[----:B------:R-:W-:Y:S05]  /*1f80*/  CALL.REL.NOINC `($__internal_66_$__cuda_sm20_div_s64) ;  /* 0x0000002400247944 */ /* 0x000fea0003c00000 */
        /* <DEDUP_REMOVED lines=9> */
.L_x_2931:
[----:B------:R-:W-:Y:S05]  /*2020*/  BSYNC.RECONVERGENT B0 ;  /* 0x0000000000007941 */ /* 0x000fea0003800200 */
.L_x_2929:
        /* <DEDUP_REMOVED lines=39> */
.L_x_2933:
[----:B------:R-:W-:Y:S01]  /*22a0*/  IMAD.MOV.U32 R33, RZ, RZ, R18 ;  /* 0x000000ffff217224 */ /* 0x000fe200078e0012 */
[----:B------:R-:W-:Y:S01]  /*22b0*/  MOV R27, R19 ;  /* 0x00000013001b7202 */ /* 0x000fe20000000f00 */
[----:B------:R-:W-:Y:S01]  /*22c0*/  IMAD.MOV.U32 R26, RZ, RZ, R20 ;  /* 0x000000ffff1a7224 */ /* 0x000fe200078e0014 */
[----:B------:R-:W-:Y:S02]  /*22d0*/  MOV R25, R21 ;  /* 0x0000001500197202 */ /* 0x000fe40000000f00 */
[----:B------:R-:W-:-:S07]  /*22e0*/  MOV R10, 0x2300 ;  /* 0x00002300000a7802 */ /* 0x000fce0000000f00 */
[----:B------:R-:W-:Y:S05]  /*22f0*/  CALL.REL.NOINC `($__internal_66_$__cuda_sm20_div_s64) ;  /* 0x0000002000487944 */ /* 0x000fea0003c00000 */
        /* <DEDUP_REMOVED lines=9> */
.L_x_2934:
[----:B------:R-:W-:Y:S05]  /*2390*/  BSYNC.RECONVERGENT B0 ;  /* 0x0000000000007941 */ /* 0x000fea0003800200 */
.L_x_2932:
        /* <DEDUP_REMOVED lines=10> */
.L_x_2910:
        /* <DEDUP_REMOVED lines=35> */
.L_x_2938:
[----:B------:R-:W-:Y:S01]  /*2670*/  MOV R33, R20 ;  /* 0x0000001400217202 */ /* 0x000fe20000000f00 */
[----:B------:R-:W-:Y:S01]  /*2680*/  IMAD.MOV.U32 R27, RZ, RZ, R16 ;  /* 0x000000ffff1b7224 */ /* 0x000fe200078e0010 */
[----:B------:R-:W-:Y:S01]  /*2690*/  MOV R26, R34 ;  /* 0x00000022001a7202 */ /* 0x000fe20000000f00 */
[----:B------:R-:W-:Y:S01]  /*26a0*/  IMAD.MOV.U32 R25, RZ, RZ, R35 ;  /* 0x000000ffff197224 */ /* 0x000fe200078e0023 */
[----:B------:R-:W-:-:S07]  /*26b0*/  MOV R10, 0x26d0 ;  /* 0x000026d0000a7802 */ /* 0x000fce0000000f00 */
[----:B------:R-:W-:Y:S05]  /*26c0*/  CALL.REL.NOINC `($__internal_66_$__cuda_sm20_div_s64) ;  /* 0x0000001c00547944 */ /* 0x000fea0003c00000 */
        /* <DEDUP_REMOVED lines=10> */
.L_x_2939:
[----:B------:R-:W-:Y:S05]  /*2770*/  BSYNC.RECONVERGENT B0 ;  /* 0x0000000000007941 */ /* 0x000fea0003800200 */
.L_x_2937:
        /* <DEDUP_REMOVED lines=38> */
.L_x_2941:
[----:B------:R-:W-:Y:S01]  /*29e0*/  MOV R33, R36 ;  /* 0x0000002400217202 */ /* 0x000fe20000000f00 */
[----:B------:R-:W-:Y:S01]  /*29f0*/  IMAD.MOV.U32 R27, RZ, RZ, R37 ;  /* 0x000000ffff1b7224 */ /* 0x000fe200078e0025 */
[----:B------:R-:W-:Y:S01]  /*2a00*/  MOV R26, R20 ;  /* 0x00000014001a7202 */ /* 0x000fe20000000f00 */
[----:B------:R-:W-:Y:S01]  /*2a10*/  IMAD.MOV.U32 R25, RZ, RZ, R21 ;  /* 0x000000ffff197224 */ /* 0x000fe200078e0015 */
[----:B------:R-:W-:-:S07]  /*2a20*/  MOV R10, 0x2a40 ;  /* 0x00002a40000a7802 */ /* 0x000fce0000000f00 */
[----:B------:R-:W-:Y:S05]  /*2a30*/  CALL.REL.NOINC `($__internal_66_$__cuda_sm20_div_s64) ;  /* 0x0000001800787944 */ /* 0x000fea0003c00000 */
        /* <DEDUP_REMOVED lines=11> */
.L_x_2942:
[----:B------:R-:W-:Y:S05]  /*2af0*/  BSYNC.RECONVERGENT B0 ;  /* 0x0000000000007941 */ /* 0x000fea0003800200 */
.L_x_2940:
        /* <DEDUP_REMOVED lines=38> */
.L_x_2944:
        /* <DEDUP_REMOVED lines=15> */
.L_x_2945:
[----:B------:R-:W-:Y:S05]  /*2e50*/  BSYNC.RECONVERGENT B0 ;  /* 0x0000000000007941 */ /* 0x000fea0003800200 */
.L_x_2943:
        /* <DEDUP_REMOVED lines=38> */
.L_x_2947:
        /* <DEDUP_REMOVED lines=17> */
.L_x_2948:
[----:B------:R-:W-:Y:S05]  /*31d0*/  BSYNC.RECONVERGENT B0 ;  /* 0x0000000000007941 */ /* 0x000fea0003800200 */
.L_x_2946:
[----:B------:R0:W1:Y:S02]  /*31e0*/  LDC.64 R10, c[0x0][R9+0x450] ;  /* 0x00011400090a7b82 */ /* 0x0000640000000a00 */
[----:B0-----:R-:W-:Y:S01]  /*31f0*/  IMAD.MOV.U32 R9, RZ, RZ, R8 ;  /* 0x000000ffff097224 */ /* 0x001fe200078e0008 */
[----:B------:R-:W-:Y:S01]  /*3200*/  MOV R8, R34 ;  /* 0x0000002200087202 */ /* 0x000fe20000000f00 */
[----:B-1----:R-:W-:-:S04]  /*3210*/  IMAD R11, R11, R19, RZ ;  /* 0x000000130b0b7224 */ /* 0x002fc800078e02ff */
[----:B------:R-:W-:-:S04]  /*3220*/  IMAD.WIDE.U32 R18, R10, R19, R8 ;  /* 0x000000130a127225 */ /* 0x000fc800078e0008 */
[----:B------:R-:W-:-:S04]  /*3230*/  IMAD R11, R10, R21, R11 ;  /* 0x000000150a0b7224 */ /* 0x000fc800078e020b */
[----:B------:R-:W-:-:S07]  /*3240*/  IMAD.IADD R11, R19, 0x1, R11 ;  /* 0x00000001130b7824 */ /* 0x000fce00078e020b */
.L_x_2936:
        /* <DEDUP_REMOVED lines=36> */
.L_x_2951:
[----:B------:R-:W-:Y:S01]  /*3490*/  MOV R33, R20 ;  /* 0x0000001400217202 */ /* 0x000fe20000000f00 */
[----:B------:R-:W-:Y:S01]  /*34a0*/  IMAD.MOV.U32 R27, RZ, RZ, R16 ;  /* 0x000000ffff1b7224 */ /* 0x000fe200078e0010 */
[----:B------:R-:W-:Y:S01]  /*34b0*/  MOV R26, R34 ;  /* 0x00000022001a7202 */ /* 0x000fe20000000f00 */
[----:B------:R-:W-:Y:S01]  /*34c0*/  IMAD.MOV.U32 R25, RZ, RZ, R35 ;  /* 0x000000ffff197224 */ /* 0x000fe200078e0023 */
[----:B------:R-:W-:-:S07]  /*34d0*/  MOV R10, 0x34f0 ;  /* 0x000034f0000a7802 */ /* 0x000fce0000000f00 */
[----:B------:R-:W-:Y:S05]  /*34e0*/  CALL.REL.NOINC `($__internal_66_$__cuda_sm20_div_s64) ;  /* 0x0000000c00cc7944 */ /* 0x000fea0003c00000 */
        /* <DEDUP_REMOVED lines=10> */
.L_x_2952:
[----:B------:R-:W-:Y:S05]  /*3590*/  BSYNC.RECONVERGENT B0 ;  /* 0x0000000000007941 */ /* 0x000fea0003800200 */
.L_x_2950:
        /* <DEDUP_REMOVED lines=38> */
.L_x_2954:
        /* <DEDUP_REMOVED lines=17> */
.L_x_2955:
[----:B------:R-:W-:Y:S05]  /*3910*/  BSYNC.RECONVERGENT B0 ;  /* 0x0000000000007941 */ /* 0x000fea0003800200 */
.L_x_2953:
[----:B------:R0:W1:Y:S02]  /*3920*/  LDC.64 R10, c[0x0][R8+0x450] ;  /* 0x00011400080a7b82 */ /* 0x0000640000000a00 */
[----:B0-----:R-:W-:Y:S02]  /*3930*/  IMAD.MOV.U32 R8, RZ, RZ, R18 ;  /* 0x000000ffff087224 */ /* 0x001fe400078e0012 */
[-C--:B-1----:R-:W-:Y:S02]  /*3940*/  IMAD R11, R11, R21.reuse, RZ ;  /* 0x000000150b0b7224 */ /* 0x082fe400078e02ff */
[----:B------:R-:W-:-:S04]  /*3950*/  IMAD.WIDE.U32 R18, R10, R21, R8 ;  /* 0x000000150a127225 */ /* 0x000fc800078e0008 */
[----:B------:R-:W-:-:S05]  /*3960*/  IMAD R11, R10, R25, R11 ;  /* 0x000000190a0b7224 */ /* 0x000fca00078e020b */
[----:B------:R-:W-:-:S07]  /*3970*/  IADD3 R11, PT, PT, R19, R11, RZ ;  /* 0x0000000b130b7210 */ /* 0x000fce0007ffe0ff */
.L_x_2949:
        /* <DEDUP_REMOVED lines=34> */
.L_x_2957:
        /* <DEDUP_REMOVED lines=16> */
.L_x_2958:
[----:B------:R-:W-:Y:S05]  /*3ca0*/  BSYNC.RECONVERGENT B0 ;  /* 0x0000000000007941 */ /* 0x000fea0003800200 */
.L_x_2956:
[----:B------:R-:W0:Y:S01]  /*3cb0*/  LDC.64 R8, c[0x0][R8+0x450] ;  /* 0x0001140008087b82 */ /* 0x000e220000000a00 */
[----:B------:R-:W-:Y:S01]  /*3cc0*/  MOV R19, R11 ;  /* 0x0000000b00137202 */ /* 0x000fe20000000f00 */
[-C--:B0-----:R-:W-:Y:S02]  /*3cd0*/  IMAD R9, R9, R35.reuse, RZ ;  /* 0x0000002309097224 */ /* 0x081fe400078e02ff */
[----:B------:R-:W-:-:S04]  /*3ce0*/  IMAD.WIDE.U32 R18, R8, R35, R18 ;  /* 0x0000002308127225 */ /* 0x000fc800078e0012 */
[----:B------:R-:W-:-:S04]  /*3cf0*/  IMAD R9, R8, R21, R9 ;  /* 0x0000001508097224 */ /* 0x000fc800078e0209 */
[----:B------:R-:W-:-:S07]  /*3d00*/  IMAD.IADD R11, R19, 0x1, R9 ;  /* 0x00000001130b7824 */ /* 0x000fce00078e0209 */
.L_x_2909:
[----:B------:R-:W0:Y:S01]  /*3d10*/  LDCU.64 UR4, c[0x0][0x790] ;  /* 0x0000f200ff0477ac */ /* 0x000e220008000a00 */
[----:B------:R-:W-:Y:S01]  /*3d20*/  MOV R19, R11 ;  /* 0x0000000b00137202 */ /* 0x000fe20000000f00 */
[----:B------:R-:W1:Y:S01]  /*3d30*/  LDCU.64 UR8, c[0x0][0x6c0] ;  /* 0x0000d800ff0877ac */ /* 0x000e620008000a00 */
[----:B0-----:R-:W-:Y:S02]  /*3d40*/  IMAD R17, R16, UR4, RZ ;  /* 0x0000000410117c24 */ /* 0x001fe4000f8e02ff */
[----:B------:R-:W-:-:S04]  /*3d50*/  IMAD.WIDE.U32 R8, R20, UR4, R18 ;  /* 0x0000000414087c25 */ /* 0x000fc8000f8e0012 */
[----:B------:R-:W-:Y:S01]  /*3d60*/  IMAD R17, R20, UR5, R17 ;  /* 0x0000000514117c24 */ /* 0x000fe2000f8e0211 */
[----:B-1----:R-:W-:Y:S01]  /*3d70*/  LEA R10, P0, R8, UR8, 0x3 ;  /* 0x00000008080a7c11 */ /* 0x002fe2000f8018ff */
[----:B------:R-:W0:Y:S02]  /*3d80*/  LDCU.64 UR4, c[0x0][0x870] ;  /* 0x00010e00ff0477ac */ /* 0x000e240008000a00 */
[----:B------:R-:W-:-:S05]  /*3d90*/  IMAD.IADD R9, R9, 0x1, R17 ;  /* 0x0000000109097824 */ /* 0x000fca00078e0211 */
        /* <DEDUP_REMOVED lines=39> */
.L_x_2962:
[----:B------:R-:W-:Y:S01]  /*4010*/  IMAD.MOV.U32 R33, RZ, RZ, R8 ;  /* 0x000000ffff217224 */ /* 0x000fe200078e0008 */
[----:B------:R-:W-:Y:S01]  /*4020*/  MOV R26, R4 ;  /* 0x00000004001a7202 */ /* 0x000fe20000000f00 */
[----:B------:R-:W-:Y:S01]  /*4030*/  IMAD.MOV.U32 R25, RZ, RZ, R7 ;  /* 0x000000ffff197224 */ /* 0x000fe200078e0007 */
[----:B------:R-:W-:-:S07]  /*4040*/  MOV R10, 0x4060 ;  /* 0x00004060000a7802 */ /* 0x000fce0000000f00 */
[----:B------:R-:W-:Y:S05]  /*4050*/  CALL.REL.NOINC `($__internal_66_$__cuda_sm20_div_s64) ;  /* 0x0000000000f07944 */ /* 0x000fea0003c00000 */
[----:B------:R-:W-:-:S07]  /*4060*/  MOV R11, R22 ;  /* 0x00000016000b7202 */ /* 0x000fce0000000f00 */
.L_x_2963:
[----:B------:R-:W-:Y:S05]  /*4070*/  BSYNC.RECONVERGENT B1 ;  /* 0x0000000000017941 */ /* 0x000fea0003800200 */
.L_x_2961:
        /* <DEDUP_REMOVED lines=19> */
.L_x_2964:
[----:B------:R-:W0:Y:S02]  /*41b0*/  LDS.64 R8, [R19] ;  /* 0x0000000013087984 */ /* 0x000e240000000a00 */
[----:B0----5:R-:W-:-:S07]  /*41c0*/  DADD R10, R16, R8 ;  /* 0x00000000100a7229 */ /* 0x021fce0000000008 */
[----:B------:R-:W0:Y:S02]  /*41d0*/  ATOMS.CAST.SPIN.64 P0, [R19], R8, R10 ;  /* 0x000000081300758d */ /* 0x000e24000180040a */
[----:B0-----:R-:W-:Y:S05]  /*41e0*/  @!P0 BRA `(.L_x_2964) ;  /* 0xfffffffc00f08947 */ /* 0x001fea000383ffff */
.L_x_2960:
[----:B------:R-:W-:Y:S05]  /*41f0*/  BSYNC.RECONVERGENT B0 ;  /* 0x0000000000007941 */ /* 0x000fea0003800200 */
.L_x_2959:
        /* <DEDUP_REMOVED lines=8> */
.L_x_2908:
        /* <DEDUP_REMOVED lines=11> */
.L_x_2966:
        /* <DEDUP_REMOVED lines=15> */
        .weak           $__internal_66_$__cuda_sm20_div_s64
        .type           $__internal_66_$__cuda_sm20_div_s64,@function
        .size           $__internal_66_$__cuda_sm20_div_s64,($__internal_67_$__cuda_sm20_div_u64 - $__internal_66_$__cuda_sm20_div_s64)
$__internal_66_$__cuda_sm20_div_s64:
        /* <DEDUP_REMOVED lines=83> */
[----:B------:R-:W-:Y:S05]  /*4950*/  RET.REL.NODEC R26 `(_ZN2at4cuda17kernelHistogram1DIdllLi1ELi2ELin1ELNS0_23CUDAHistogramMemoryTypeE0EZNS0_21CUDA_tensor_histogramIdlLb1EEEbNS_6TensorES4_S4_lNS_14AccumulateTypeIT0_Lb1EE4typeES8_NS0_13TensorArgTypeES9_S9_EUllE_EEvNS0_6detail10TensorInfoIT_T1_EESF_NSC_IKS6_SE_EElS8_S8_SE_T6_) ;  /* 0xffffffb41aa87950 */ /* 0x000fea0003c3ffff */
        .weak           $__internal_67_$__cuda_sm20_div_u64
        .type           $__internal_67_$__cuda_sm20_div_u64,@function
        .size           $__internal_67_$__cuda_sm20_div_u64,(.L_x_6443 - $__internal_67_$__cuda_sm20_div_u64)
$__internal_67_$__cuda_sm20_div_u64:
        /* <DEDUP_REMOVED lines=65> */
[----:B------:R-:W-:Y:S06]  /*4d70*/  RET.REL.NODEC R8 `(_ZN2at4cuda17kernelHistogram1DIdllLi1ELi2ELin1ELNS0_23CUDAHistogramMemoryTypeE0EZNS0_21CUDA_tensor_histogramIdlLb1EEEbNS_6TensorES4_S4_lNS_14AccumulateTypeIT0_Lb1EE4typeES8_NS0_13TensorArgTypeES9_S9_EUllE_EEvNS0_6detail10TensorInfoIT_T1_EESF_NSC_IKS6_SE_EElS8_S8_SE_T6_) ;  /* 0xffffffb008a07950 */ /* 0x000fec0003c3ffff */
.L_x_2967:
        /* <DEDUP_REMOVED lines=16> */
.L_x_6443:


//--------------------- .text._ZN2at4cuda17kernelHistogram1DIlllLi1ELi2ELin1ELNS0_23CUDAHistogramMemoryTypeE1EZNS0_21CUDA_tensor_histogramIllLb0EEEbNS_6TensorES4_S4_lNS_14AccumulateTypeIT0_Lb1EE4typeES8_NS0_13TensorArgTypeES9_S9_EUllE0_EEvNS0_6detail10TensorInfoIT_T1_EESF_NSC_IKS6_SE_EElS8_S8_SE_T6_ --------------------------
	.section	.text._ZN2at4cuda17kernelHistogram1DIlllLi1ELi2ELin1ELNS0_23CUDAHistogramMemoryTypeE1EZNS0_21CUDA_tensor_histogramIllLb0EEEbNS_6TensorES4_S4_lNS_14AccumulateTypeIT0_Lb1EE4typeES8_NS0_13TensorArgTypeES9_S9_EUllE0_EEvNS0_6detail10TensorInfoIT_T1_EESF_NSC_IKS6_SE_EElS8_S8_SE_T6_,"ax",@progbits
	.align	128
        .global         _ZN2at4cuda17kernelHistogram1DIlllLi1ELi2ELin1ELNS0_23CUDAHistogramMemoryTypeE1EZNS0_21CUDA_tensor_histogramIllLb0EEEbNS_6TensorES4_S4_lNS_14AccumulateTypeIT0_Lb1EE4typeES8_NS0_13TensorArgTypeES9_S9_EUllE0_EEvNS0_6detail10TensorInfoIT_T1_EESF_NSC_IKS6_SE_EElS8_S8_SE_T6_
        .type           _ZN2at4cuda17kernelHistogram1DIlllLi1ELi2ELin1ELNS0_23CUDAHistogramMemoryTypeE1EZNS0_21CUDA_tensor_histogramIllLb0EEEbNS_6TensorES4_S4_lNS_14AccumulateTypeIT0_Lb1EE4typeES8_NS0_13TensorArgTypeES9_S9_EUllE0_EEvNS0_6detail10TensorInfoIT_T1_EESF_NSC_IKS6_SE_EElS8_S8_SE_T6_,@function
        .size           _ZN2at4cuda17kernelHistogram1DIlllLi1ELi2ELin1ELNS0_23CUDAHistogramMemoryTypeE1EZNS0_21CUDA_tensor_histogramIllLb0EEEbNS_6TensorES4_S4_lNS_14AccumulateTypeIT0_Lb1EE4typeES8_NS0_13TensorArgTypeES9_S9_EUllE0_EEvNS0_6detail10TensorInfoIT_T1_EESF_NSC_IKS6_SE_EElS8_S8_SE_T6_,(.L_x_6445 - _ZN2at4cuda17kernelHistogram1DIlllLi1ELi2ELin1ELNS0_23CUDAHistogramMemoryTypeE1EZNS0_21CUDA_tensor_histogramIllLb0EEEbNS_6TensorES4_S4_lNS_14AccumulateTypeIT0_Lb1EE4typeES8_NS0_13TensorArgTypeES9_S9_EUllE0_EEvNS0_6detail10TensorInfoIT_T1_EESF_NSC_IKS6_SE_EElS8_S8_SE_T6_)
        .other          _ZN2at4cuda17kernelHistogram1DIlllLi1ELi2ELin1ELNS0_23CUDAHistogramMemoryTypeE1EZNS0_21CUDA_tensor_histogramIllLb0EEEbNS_6TensorES4_S4_lNS_14AccumulateTypeIT0_Lb1EE4typeES8_NS0_13TensorArgTypeES9_S9_EUllE0_EEvNS0_6detail10TensorInfoIT_T1_EESF_NSC_IKS6_SE_EElS8_S8_SE_T6_,@"STO_CUDA_ENTRY STV_DEFAULT"
_ZN2at4cuda17kernelHistogram1DIlllLi1ELi2ELin1ELNS0_23CUDAHistogramMemoryTypeE1EZNS0_21CUDA_tensor_histogramIllLb0EEEbNS_6TensorES4_S4_lNS_14AccumulateTypeIT0_Lb1EE4typeES8_NS0_13TensorArgTypeES9_S9_EUllE0_EEvNS0_6detail10TensorInfoIT_T1_EESF_NSC_IKS6_SE_EElS8_S8_SE_T6_:
.text._ZN2at4cuda17kernelHistogram1DIlllLi1ELi2ELin1ELNS0_23CUDAHistogramMemoryTypeE1EZNS0_21CUDA_tensor_histogramIllLb0EEEbNS_6TensorES4_S4_lNS_14AccumulateTypeIT0_Lb1EE4typeES8_NS0_13TensorArgTypeES9_S9_EUllE0_EEvNS0_6detail10TensorInfoIT_T1_EESF_NSC_IKS6_SE_EElS8_S8_SE_T6_:
        /* <DEDUP_REMOVED lines=27> */
.L_x_3024:
        /* <DEDUP_REMOVED lines=11> */
.L_x_2994:
        /* <DEDUP_REMOVED lines=33> */
.L_x_2971:
[----:B------:R-:W-:Y:S01]  /*0470*/  MOV R18, R21 ;  /* 0x0000001500127202 */ /* 0x000fe20000000f00 */
[----:B------:R-:W-:Y:S01]  /*0480*/  IMAD.MOV.U32 R2, RZ, RZ, R26 ;  /* 0x000000ffff027224 */ /* 0x000fe200078e001a */
[----:B------:R-:W-:Y:S01]  /*0490*/  MOV R7, 0x4c0 ;  /* 0x000004c000077802 */ /* 0x000fe20000000f00 */
[----:B------:R-:W-:-:S07]  /*04a0*/  IMAD.MOV.U32 R0, RZ, RZ, R27 ;  /* 0x000000ffff007224 */ /* 0x000fce00078e001b */
[----:B------:R-:W-:Y:S05]  /*04b0*/  CALL.REL.NOINC `($__internal_68_$__cuda_sm20_div_s64) ;  /* 0x00000050002c7944 */ /* 0x000fea0003c00000 */
        /* <DEDUP_REMOVED lines=10> */
.L_x_2972:
[----:B------:R-:W-:Y:S05]  /*0560*/  BSYNC.RECONVERGENT B0 ;  /* 0x0000000000007941 */ /* 0x000fea0003800200 */
.L_x_2970:
        /* <DEDUP_REMOVED lines=38> */
.L_x_2974:
[----:B------:R-:W-:Y:S01]  /*07d0*/  IMAD.MOV.U32 R18, RZ, RZ, R30 ;  /* 0x000000ffff127224 */ /* 0x000fe200078e001e */
        /* <DEDUP_REMOVED lines=16> */
.L_x_2975:
[----:B------:R-:W-:Y:S05]  /*08e0*/  BSYNC.RECONVERGENT B0 ;  /* 0x0000000000007941 */ /* 0x000fea0003800200 */
.L_x_2973:
        /* <DEDUP_REMOVED lines=38> */
.L_x_2977:
[----:B------:R-:W-:Y:S01]  /*0b50*/  MOV R18, R26 ;  /* 0x0000001a00127202 */ /* 0x000fe20000000f00 */
[----:B------:R-:W-:Y:S01]  /*0b60*/  IMAD.MOV.U32 R3, RZ, RZ, R27 ;  /* 0x000000ffff037224 */ /* 0x000fe200078e001b */
[----:B------:R-:W-:Y:S01]  /*0b70*/  MOV R0, R15 ;  /* 0x0000000f00007202 */ /* 0x000fe20000000f00 */
[----:B------:R-:W-:Y:S01]  /*0b80*/  IMAD.MOV.U32 R2, RZ, RZ, R14 ;  /* 0x000000ffff027224 */ /* 0x000fe200078e000e */
[----:B------:R-:W-:-:S07]  /*0b90*/  MOV R7, 0xbb0 ;  /* 0x00000bb000077802 */ /* 0x000fce0000000f00 */
[----:B------:R-:W-:Y:S05]  /*0ba0*/  CALL.REL.NOINC `($__internal_68_$__cuda_sm20_div_s64) ;  /* 0x0000004800707944 */ /* 0x000fea0003c00000 */
        /* <DEDUP_REMOVED lines=11> */
.L_x_2978:
[----:B------:R-:W-:Y:S05]  /*0c60*/  BSYNC.RECONVERGENT B0 ;  /* 0x0000000000007941 */ /* 0x000fea0003800200 */
.L_x_2976:
        /* <DEDUP_REMOVED lines=37> */
.L_x_2980:
        /* <DEDUP_REMOVED lines=17> */
.L_x_2981:
[----:B------:R-:W-:Y:S05]  /*0fd0*/  BSYNC.RECONVERGENT B0 ;  /* 0x0000000000007941 */ /* 0x000fea0003800200 */
.L_x_2979:
        /* <DEDUP_REMOVED lines=38> */
.L_x_2983:
[----:B------:R-:W-:Y:S01]  /*1240*/  IMAD.MOV.U32 R18, RZ, RZ, R26 ;  /* 0x000000ffff127224 */ /* 0x000fe200078e001a */
[----:B------:R-:W-:Y:S01]  /*1250*/  MOV R2, R14 ;  /* 0x0000000e00027202 */ /* 0x000fe20000000f00 */
[----:B------:R-:W-:Y:S01]  /*1260*/  IMAD.MOV.U32 R3, RZ, RZ, R27 ;  /* 0x000000ffff037224 */ /* 0x000fe200078e001b */
[----:B------:R-:W-:Y:S01]  /*1270*/  MOV R7, 0x12a0 ;  /* 0x000012a000077802 */ /* 0x000fe20000000f00 */
[----:B------:R-:W-:-:S07]  /*1280*/  IMAD.MOV.U32 R0, RZ, RZ, R15 ;  /* 0x000000ffff007224 */ /* 0x000fce00078e000f */
[----:B------:R-:W-:Y:S05]  /*1290*/  CALL.REL.NOINC `($__internal_68_$__cuda_sm20_div_s64) ;  /* 0x0000004000b47944 */ /* 0x000fea0003c00000 */
        /* <DEDUP_REMOVED lines=11> */
.L_x_2984:
[----:B------:R-:W-:Y:S05]  /*1350*/  BSYNC.RECONVERGENT B0 ;  /* 0x0000000000007941 */ /* 0x000fea0003800200 */
.L_x_2982:
        /* <DEDUP_REMOVED lines=38> */
.L_x_2986:
        /* <DEDUP_REMOVED lines=17> */
.L_x_2987:
[----:B------:R-:W-:Y:S05]  /*16d0*/  BSYNC.RECONVERGENT B0 ;  /* 0x0000000000007941 */ /* 0x000fea0003800200 */
.L_x_2985:
        /* <DEDUP_REMOVED lines=39> */
.L_x_2989:
        /* <DEDUP_REMOVED lines=17> */
.L_x_2990:
[----:B------:R-:W-:Y:S05]  /*1a60*/  BSYNC.RECONVERGENT B0 ;  /* 0x0000000000007941 */ /* 0x000fea0003800200 */
.L_x_2988:
        /* <DEDUP_REMOVED lines=37> */
.L_x_2992:
        /* <DEDUP_REMOVED lines=16> */
.L_x_2993:
[----:B------:R-:W-:Y:S05]  /*1dc0*/  BSYNC.RECONVERGENT B0 ;  /* 0x0000000000007941 */ /* 0x000fea0003800200 */
.L_x_2991:
[----:B------:R0:W1:Y:S01]  /*1dd0*/  LDC.64 R8, c[0x0][R13+0x450] ;  /* 0x000114000d087b82 */ /* 0x0000620000000a00 */
[----:B------:R-:W-:Y:S02]  /*1de0*/  VIADD R23, R23, 0xfffffff8 ;  /* 0xfffffff817177836 */ /* 0x000fe40000000000 */
[----:B0-----:R-:W-:Y:S01]  /*1df0*/  IMAD.MOV.U32 R13, RZ, RZ, R12 ;  /* 0x000000ffff0d7224 */ /* 0x001fe200078e000c */
[----:B------:R-:W-:Y:S01]  /*1e00*/  MOV R12, R28 ;  /* 0x0000001c000c7202 */ /* 0x000fe20000000f00 */
[----:B-1----:R-:W-:-:S04]  /*1e10*/  IMAD R0, R9, R2, RZ ;  /* 0x0000000209007224 */ /* 0x002fc800078e02ff */
[----:B------:R-:W-:-:S04]  /*1e20*/  IMAD.WIDE.U32 R14, R8, R2, R12 ;  /* 0x00000002080e7225 */ /* 0x000fc800078e000c */
[----:B------:R-:W-:-:S05]  /*1e30*/  IMAD R7, R8, R7, R0 ;  /* 0x0000000708077224 */ /* 0x000fca00078e0200 */
[----:B------:R-:W-:Y:S01]  /*1e40*/  IADD3 R12, PT, PT, R15, R7, RZ ;  /* 0x000000070f0c7210 */ /* 0x000fe20007ffe0ff */
[----:B------:R-:W-:Y:S06]  /*1e50*/  @P0 BRA `(.L_x_2994) ;  /* 0xffffffe400000947 */ /* 0x000fec000383ffff */
[----:B------:R-:W-:-:S07]  /*1e60*/  VIADD R23, R23, 0x4 ;  /* 0x0000000417177836 */ /* 0x000fce0000000000 */
.L_x_2969:
[----:B------:R-:W0:Y:S02]  /*1e70*/  LDCU UR6, c[0x0][0x858] ;  /* 0x00010b00ff0677ac */ /* 0x000e240008000800 */
[----:B0-----:R-:W-:-:S04]  /*1e80*/  UIADD3 UR6, UPT, UPT, UR6, -0x1, URZ ;  /* 0xffffffff06067890 */ /* 0x001fc8000fffe0ff */
[----:B------:R-:W-:-:S09]  /*1e90*/  ULOP3.LUT UP0, URZ, UR6, 0x7, URZ, 0xc0, !UPT ;  /* 0x0000000706ff7892 */ /* 0x000fd2000f80c0ff */
        /* <DEDUP_REMOVED lines=34> */
.L_x_2998:
        /* <DEDUP_REMOVED lines=15> */
.L_x_2999:
[----:B------:R-:W-:Y:S05]  /*21b0*/  BSYNC.RECONVERGENT B0 ;  /* 0x0000000000007941 */ /* 0x000fea0003800200 */
.L_x_2997:
        /* <DEDUP_REMOVED lines=38> */
.L_x_3001:
[----:B------:R-:W-:Y:S01]  /*2420*/  MOV R18, R26 ;  /* 0x0000001a00127202 */ /* 0x000fe20000000f00 */
[----:B------:R-:W-:Y:S01]  /*2430*/  IMAD.MOV.U32 R3, RZ, RZ, R27 ;  /* 0x000000ffff037224 */ /* 0x000fe200078e001b */
[----:B------:R-:W-:Y:S01]  /*2440*/  MOV R2, R24 ;  /* 0x0000001800027202 */ /* 0x000fe20000000f00 */
[----:B------:R-:W-:Y:S01]  /*2450*/  IMAD.MOV.U32 R0, RZ, RZ, R25 ;  /* 0x000000ffff007224 */ /* 0x000fe200078e0019 */
[----:B------:R-:W-:-:S07]  /*2460*/  MOV R7, 0x2480 ;  /* 0x0000248000077802 */ /* 0x000fce0000000f00 */
[----:B------:R-:W-:Y:S05]  /*2470*/  CALL.REL.NOINC `($__internal_68_$__cuda_sm20_div_s64) ;  /* 0x00000030003c7944 */ /* 0x000fea0003c00000 */
        /* <DEDUP_REMOVED lines=11> */
.L_x_3002:
[----:B------:R-:W-:Y:S05]  /*2530*/  BSYNC.RECONVERGENT B0 ;  /* 0x0000000000007941 */ /* 0x000fea0003800200 */
.L_x_3000:
        /* <DEDUP_REMOVED lines=38> */
.L_x_3004:
[----:B------:R-:W-:Y:S01]  /*27a0*/  IMAD.MOV.U32 R18, RZ, RZ, R26 ;  /* 0x000000ffff127224 */ /* 0x000fe200078e001a */
[----:B------:R-:W-:Y:S01]  /*27b0*/  MOV R3, R27 ;  /* 0x0000001b00037202 */ /* 0x000fe20000000f00 */
[----:B------:R-:W-:Y:S01]  /*27c0*/  IMAD.MOV.U32 R2, RZ, RZ, R24 ;  /* 0x000000ffff027224 */ /* 0x000fe200078e0018 */
[----:B------:R-:W-:Y:S02]  /*27d0*/  MOV R0, R25 ;  /* 0x0000001900007202 */ /* 0x000fe40000000f00 */
[----:B------:R-:W-:-:S07]  /*27e0*/  MOV R7, 0x2800 ;  /* 0x0000280000077802 */ /* 0x000fce0000000f00 */
[----:B------:R-:W-:Y:S05]  /*27f0*/  CALL.REL.NOINC `($__internal_68_$__cuda_sm20_div_s64) ;  /* 0x0000002c005c7944 */ /* 0x000fea0003c00000 */
        /* <DEDUP_REMOVED lines=11> */
.L_x_3005:
[----:B------:R-:W-:Y:S05]  /*28b0*/  BSYNC.RECONVERGENT B0 ;  /* 0x0000000000007941 */ /* 0x000fea0003800200 */
.L_x_3003:
        /* <DEDUP_REMOVED lines=38> */
.L_x_3007:
        /* <DEDUP_REMOVED lines=16> */
.L_x_3008:
[----:B------:R-:W-:Y:S05]  /*2c20*/  BSYNC.RECONVERGENT B0 ;  /* 0x0000000000007941 */ /* 0x000fea0003800200 */
.L_x_3006:
[----:B------:R-:W0:Y:S01]  /*2c30*/  LDC.64 R8, c[0x0][R13+0x450] ;  /* 0x000114000d087b82 */ /* 0x000e220000000a00 */
[----:B------:R-:W-:Y:S01]  /*2c40*/  MOV R15, R12 ;  /* 0x0000000c000f7202 */ /* 0x000fe20000000f00 */
[-C--:B0-----:R-:W-:Y:S02]  /*2c50*/  IMAD R0, R9, R2.reuse, RZ ;  /* 0x0000000209007224 */ /* 0x081fe400078e02ff */
[----:B------:R-:W-:-:S04]  /*2c60*/  IMAD.WIDE.U32 R14, R8, R2, R14 ;  /* 0x00000002080e7225 */ /* 0x000fc800078e000e */
[----:B------:R-:W-:-:S04]  /*2c70*/  IMAD R7, R8, R7, R0 ;  /* 0x0000000708077224 */ /* 0x000fc800078e0200 */
[----:B------:R-:W-:-:S07]  /*2c80*/  IMAD.IADD R12, R15, 0x1, R7 ;  /* 0x000000010f0c7824 */ /* 0x000fce00078e0207 */
.L_x_2996:
        /* <DEDUP_REMOVED lines=37> */
.L_x_3011:
        /* <DEDUP_REMOVED lines=15> */
.L_x_3012:
[----:B------:R-:W-:Y:S05]  /*2fd0*/  BSYNC.RECONVERGENT B0 ;  /* 0x0000000000007941 */ /* 0x000fea0003800200 */
.L_x_3010:
        /* <DEDUP_REMOVED lines=37> */
.L_x_3014:
        /* <DEDUP_REMOVED lines=16> */
.L_x_3015:
[----:B------:R-:W-:Y:S05]  /*3330*/  BSYNC.RECONVERGENT B0 ;  /* 0x0000000000007941 */ /* 0x000fea0003800200 */
.L_x_3013:
[----:B------:R-:W0:Y:S01]  /*3340*/  LDC.64 R8, c[0x0][R13+0x450] ;  /* 0x000114000d087b82 */ /* 0x000e220000000a00 */
[----:B------:R-:W-:Y:S02]  /*3350*/  IMAD.MOV.U32 R15, RZ, RZ, R12 ;  /* 0x000000ffff0f7224 */ /* 0x000fe400078e000c */
[-C--:B0-----:R-:W-:Y:S02]  /*3360*/  IMAD R0, R9, R2.reuse, RZ ;  /* 0x0000000209007224 */ /* 0x081fe400078e02ff */
[----:B------:R-:W-:-:S04]  /*3370*/  IMAD.WIDE.U32 R14, R8, R2, R14 ;  /* 0x00000002080e7225 */ /* 0x000fc800078e000e */
[----:B------:R-:W-:-:S05]  /*3380*/  IMAD R7, R8, R7, R0 ;  /* 0x0000000708077224 */ /* 0x000fca00078e0200 */
[----:B------:R-:W-:-:S07]  /*3390*/  IADD3 R12, PT, PT, R15, R7, RZ ;  /* 0x000000070f0c7210 */ /* 0x000fce0007ffe0ff */
.L_x_3009:
        /* <DEDUP_REMOVED lines=36> */
.L_x_3017:
[----:B------:R-:W-:Y:S01]  /*35e0*/  IMAD.MOV.U32 R18, RZ, RZ, R21 ;  /* 0x000000ffff127224 */ /* 0x000fe200078e0015 */
[----:B------:R-:W-:Y:S01]  /*35f0*/  MOV R2, R22 ;  /* 0x0000001600027202 */ /* 0x000fe20000000f00 */
[----:B------:R-:W-:Y:S01]  /*3600*/  IMAD.MOV.U32 R0, RZ, RZ, R23 ;  /* 0x000000ffff007224 */ /* 0x000fe200078e0017 */
[----:B------:R-:W-:-:S07]  /*3610*/  MOV R7, 0x3630 ;  /* 0x0000363000077802 */ /* 0x000fce0000000f00 */
[----:B------:R-:W-:Y:S05]  /*3620*/  CALL.REL.NOINC `($__internal_68_$__cuda_sm20_div_s64) ;  /* 0x0000001c00d07944 */ /* 0x000fea0003c00000 */
        /* <DEDUP_REMOVED lines=9> */
.L_x_3018:
[----:B------:R-:W-:Y:S05]  /*36c0*/  BSYNC.RECONVERGENT B0 ;  /* 0x0000000000007941 */ /* 0x000fea0003800200 */
.L_x_3016:
[----:B------:R-:W0:Y:S01]  /*36d0*/  LDC.64 R8, c[0x0][R13+0x450] ;  /* 0x000114000d087b82 */ /* 0x000e220000000a00 */
[----:B------:R-:W-:Y:S02]  /*36e0*/  IMAD.MOV.U32 R15, RZ, RZ, R12 ;  /* 0x000000ffff0f7224 */ /* 0x000fe400078e000c */
[-C--:B0-----:R-:W-:Y:S02]  /*36f0*/  IMAD R0, R9, R2.reuse, RZ ;  /* 0x0000000209007224 */ /* 0x081fe400078e02ff */
[----:B------:R-:W-:-:S04]  /*3700*/  IMAD.WIDE.U32 R14, R8, R2, R14 ;  /* 0x00000002080e7225 */ /* 0x000fc800078e000e */
[----:B------:R-:W-:-:S05]  /*3710*/  IMAD R7, R8, R7, R0 ;  /* 0x0000000708077224 */ /* 0x000fca00078e0200 */
[----:B------:R-:W-:-:S07]  /*3720*/  IADD3 R12, PT, PT, R15, R7, RZ ;  /* 0x000000070f0c7210 */ /* 0x000fce0007ffe0ff */
.L_x_2995:
        /* <DEDUP_REMOVED lines=14> */
[----:B-1----:R-:W-:-:S02]  /*3810*/  ISETP.GE.U32.AND P1, PT, R8, R2, PT ;  /* 0x000000020800720c */ /* 0x002fc40003f26070 */
        /* <DEDUP_REMOVED lines=34> */
.L_x_3022:
[----:B------:R-:W-:Y:S01]  /*3a40*/  IMAD.U32 R2, RZ, RZ, UR4 ;  /* 0x00000004ff027e24 */ /* 0x000fe2000f8e00ff */
[----:B------:R-:W-:Y:S02]  /*3a50*/  MOV R0, UR5 ;  /* 0x0000000500007c02 */ /* 0x000fe40008000f00 */
[----:B------:R-:W-:-:S07]  /*3a60*/  MOV R7, 0x3a80 ;  /* 0x00003a8000077802 */ /* 0x000fce0000000f00 */
[----:B------:R-:W-:Y:S05]  /*3a70*/  CALL.REL.NOINC `($__internal_68_$__cuda_sm20_div_s64) ;  /* 0x0000001800bc7944 */ /* 0x000fea0003c00000 */
.L_x_3023:
[----:B------:R-:W-:Y:S05]  /*3a80*/  BSYNC.RECONVERGENT B1 ;  /* 0x0000000000017941 */ /* 0x000fea0003800200 */
.L_x_3021:
        /* <DEDUP_REMOVED lines=18> */
.L_x_3020:
[----:B------:R-:W-:Y:S05]  /*3bb0*/  BSYNC.RECONVERGENT B0 ;  /* 0x0000000000007941 */ /* 0x000fea0003800200 */
.L_x_3019:
[----:B------:R-:W1:Y:S01]  /*3bc0*/  LDCU.64 UR14, c[0x0][0x878] ;  /* 0x00010f00ff0e77ac */ /* 0x000e620008000a00 */
[----:B------:R-:W-:-:S05]  /*3bd0*/  IADD3 R6, P0, PT, R4, R6, RZ ;  /* 0x0000000604067210 */ /* 0x000fca0007f1e0ff */
[----:B------:R-:W-:Y:S01]  /*3be0*/  IMAD.X R5, RZ, RZ, R5, P0 ;  /* 0x000000ffff057224 */ /* 0x000fe200000e0605 */
[----:B-1----:R-:W-:-:S04]  /*3bf0*/  ISETP.GE.U32.AND P0, PT, R6, UR14, PT ;  /* 0x0000000e06007c0c */ /* 0x002fc8000bf06070 */
[----:B------:R-:W-:-:S13]  /*3c00*/  ISETP.GE.AND.EX P0, PT, R5, UR15, PT, P0 ;  /* 0x0000000f05007c0c */ /* 0x000fda000bf06300 */
[----:B------:R-:W-:Y:S05]  /*3c10*/  @!P0 BRA `(.L_x_3024) ;  /* 0xffffffc400648947 */ /* 0x000fea000383ffff */
[----:B------:R-:W-:Y:S05]  /*3c20*/  EXIT ;  /* 0x000000000000794d */ /* 0x000fea0003800000 */
.L_x_2968:
        /* <DEDUP_REMOVED lines=34> */
.L_x_3026:
[----:B------:R-:W-:-:S07]  /*3e50*/  MOV R0, 0x3e70 ;  /* 0x00003e7000007802 */ /* 0x000fce0000000f00 */
[----:B------:R-:W-:Y:S05]  /*3e60*/  CALL.REL.NOINC `($__internal_69_$__cuda_sm20_div_u64) ;  /* 0x0000001c00107944 */ /* 0x000fea0003c00000 */
.L_x_3027:
[----:B------:R-:W-:Y:S05]  /*3e70*/  BSYNC.RECONVERGENT B0 ;  /* 0x0000000000007941 */ /* 0x000fea0003800200 */
.L_x_3025:
        /* <DEDUP_REMOVED lines=24> */
.L_x_3035:
[----:B----4-:R-:W-:Y:S02]  /*4000*/  IMAD R7, R5, UR6, RZ ;  /* 0x0000000605077c24 */ /* 0x010fe4000f8e02ff */
[----:B0-----:R-:W-:-:S04]  /*4010*/  IMAD.WIDE.U32 R2, R6, UR6, RZ ;  /* 0x0000000606027c25 */ /* 0x001fc8000f8e00ff */
[----:B------:R-:W-:Y:S01]  /*4020*/  IMAD R7, R6, UR7, R7 ;  /* 0x0000000706077c24 */ /* 0x000fe2000f8e0207 */
[----:B0-----:R-:W-:-:S03]  /*4030*/  LEA R8, P0, R2, UR8, 0x3 ;  /* 0x0000000802087c11 */ /* 0x001fc6000f8018ff */
[----:B------:R-:W-:-:S05]  /*4040*/  IMAD.IADD R3, R3, 0x1, R7 ;  /* 0x0000000103037824 */ /* 0x000fca00078e0207 */
[----:B------:R-:W-:-:S06]  /*4050*/  LEA.HI.X R9, R2, UR9, R3, 0x3, P0 ;  /* 0x0000000902097c11 */ /* 0x000fcc00080f1c03 */
[----:B------:R-:W3:Y:S01]  /*4060*/  LDG.E.64 R8, desc[UR10][R8.64] ;  /* 0x0000000a08087981 */ /* 0x000ee2000c1e1b00 */
[----:B------:R-:W-:Y:S01]  /*4070*/  IADD3 R23, P0, PT, R23, 0x1, RZ ;  /* 0x0000000117177810 */ /* 0x000fe20007f1e0ff */
[----:B------:R-:W-:Y:S05]  /*4080*/  YIELD ;  /* 0x0000000000007946 */ /* 0x000fea0003800000 */
[----:B------:R-:W-:Y:S01]  /*4090*/  IADD3.X R22, PT, PT, RZ, R22, RZ, P0, !PT ;  /* 0x00000016ff167210 */ /* 0x000fe200007fe4ff */
[----:B------:R-:W-:Y:S01]  /*40a0*/  BSSY.RECONVERGENT B1, `(.L_x_3030) ;  /* 0x0000039000017945 */ /* 0x000fe20003800200 */
[----:B------:R-:W-:-:S04]  /*40b0*/  ISETP.NE.U32.AND P0, PT, R23, R15, PT ;  /* 0x0000000f1700720c */ /* 0x000fc80003f05070 */
[----:B------:R-:W-:Y:S02]  /*40c0*/  ISETP.NE.AND.EX P0, PT, R22, RZ, PT, P0 ;  /* 0x000000ff1600720c */ /* 0x000fe40003f05300 */
[C---:B---3--:R-:W-:Y:S02]  /*40d0*/  ISETP.GT.U32.AND P1, PT, R8.reuse, UR12, PT ;  /* 0x0000000c08007c0c */ /* 0x048fe4000bf24070 */
        /* <DEDUP_REMOVED lines=33> */
.L_x_3033:
[----:B------:R-:W-:Y:S01]  /*42f0*/  MOV R2, UR4 ;  /* 0x0000000400027c02 */ /* 0x000fe20008000f00 */
[----:B------:R-:W-:Y:S01]  /*4300*/  IMAD.U32 R0, RZ, RZ, UR5 ;  /* 0x00000005ff007e24 */ /* 0x000fe2000f8e00ff */
[----:B------:R-:W-:-:S07]  /*4310*/  MOV R7, 0x4330 ;  /* 0x0000433000077802 */ /* 0x000fce0000000f00 */
[----:B--2---:R-:W-:Y:S05]  /*4320*/  CALL.REL.NOINC `($__internal_68_$__cuda_sm20_div_s64) ;  /* 0x0000001000907944 */ /* 0x004fea0003c00000 */
.L_x_3034:
[----:B--2---:R-:W-:Y:S05]  /*4330*/  BSYNC.RECONVERGENT B2 ;  /* 0x0000000000027941 */ /* 0x004fea0003800200 */
.L_x_3032:
        /* <DEDUP_REMOVED lines=15> */
.L_x_3031:
[----:B--2---:R-:W-:Y:S05]  /*4430*/  BSYNC.RECONVERGENT B1 ;  /* 0x0000000000017941 */ /* 0x004fea0003800200 */
.L_x_3030:
[----:B------:R-:W-:-:S04]  /*4440*/  IADD3 R6, P1, PT, R4, R6, RZ ;  /* 0x0000000604067210 */ /* 0x000fc80007f3e0ff */
[----:B------:R-:W-:Y:S01]  /*4450*/  IADD3.X R5, PT, PT, RZ, R5, RZ, P1, !PT ;  /* 0x00000005ff057210 */ /* 0x000fe20000ffe4ff */
[----:B------:R-:W-:Y:S08]  /*4460*/  @P0 BRA `(.L_x_3035) ;  /* 0xfffffff800e40947 */ /* 0x000ff0000383ffff */
.L_x_3029:
[----:B0-234-:R-:W-:Y:S05]  /*4470*/  BSYNC B0 ;  /* 0x0000000000007941 */ /* 0x01dfea0003800000 */
.L_x_3028:
[----:B------:R-:W0:Y:S01]  /*4480*/  LDC.64 R12, c[0x0][0x868] ;  /* 0x00021a00ff0c7b82 */ /* 0x000e220000000a00 */
[----:B------:R-:W-:-:S04]  /*4490*/  ISETP.GE.U32.AND P0, PT, R21, 0x3, PT ;  /* 0x000000031500780c */ /* 0x000fc80003f06070 */
[----:B------:R-:W-:-:S13]  /*44a0*/  ISETP.GE.U32.AND.EX P0, PT, R14, RZ, PT, P0 ;  /* 0x000000ff0e00720c */ /* 0x000fda0003f06100 */
[----:B------:R-:W-:Y:S05]  /*44b0*/  @!P0 EXIT ;  /* 0x000000000000894d */ /* 0x000fea0003800000 */
[----:B------:R-:W-:Y:S01]  /*44c0*/  BSSY B0, `(.L_x_3036) ;  /* 0x0000109000007945 */ /* 0x000fe20003800000 */
.L_x_3057:
[----:B------:R-:W-:Y:S02]  /*44d0*/  IMAD R7, R5, UR20, RZ ;  /* 0x0000001405077c24 */ /* 0x000fe4000f8e02ff */
[----:B0-----:R-:W-:-:S04]  /*44e0*/  IMAD.WIDE.U32 R2, R6, UR20, RZ ;  /* 0x0000001406027c25 */ /* 0x001fc8000f8e00ff */
[----:B------:R-:W-:Y:S01]  /*44f0*/  IMAD R7, R6, UR21, R7 ;  /* 0x0000001506077c24 */ /* 0x000fe2000f8e0207 */
[----:B------:R-:W-:-:S03]  /*4500*/  LEA R8, P0, R2, UR22, 0x3 ;  /* 0x0000001602087c11 */ /* 0x000fc6000f8018ff */
[----:B------:R-:W-:-:S05]  /*4510*/  IMAD.IADD R3, R3, 0x1, R7 ;  /* 0x0000000103037824 */ /* 0x000fca00078e0207 */
[----:B------:R-:W-:-:S06]  /*4520*/  LEA.HI.X R9, R2, UR23, R3, 0x3, P0 ;  /* 0x0000001702097c11 */ /* 0x000fcc00080f1c03 */
[----:B------:R-:W2:Y:S01]  /*4530*/  LDG.E.64 R8, desc[UR10][R8.64] ;  /* 0x0000000a08087981 */ /* 0x000ea2000c1e1b00 */
[----:B------:R-:W-:Y:S05]  /*4540*/  YIELD ;  /* 0x0000000000007946 */ /* 0x000fea0003800000 */
[----:B------:R-:W-:Y:S01]  /*4550*/  BSSY.RECONVERGENT B1, `(.L_x_3037) ;  /* 0x0000037000017945 */ /* 0x000fe20003800200 */
[C---:B--2---:R-:W-:Y:S02]  /*4560*/  ISETP.GT.U32.AND P0, PT, R8.reuse, UR30, PT ;  /* 0x0000001e08007c0c */ /* 0x044fe4000bf04070 */
[----:B0-----:R-:W-:Y:S02]  /*4570*/  ISETP.LT.U32.AND P1, PT, R8, R12, PT ;  /* 0x0000000c0800720c */ /* 0x001fe40003f21070 */
        /* <DEDUP_REMOVED lines=32> */
.L_x_3040:
[----:B------:R-:W-:Y:S01]  /*4780*/  IMAD.U32 R2, RZ, RZ, UR4 ;  /* 0x00000004ff027e24 */ /* 0x000fe2000f8e00ff */
[----:B------:R-:W-:Y:S02]  /*4790*/  MOV R0, UR5 ;  /* 0x0000000500007c02 */ /* 0x000fe40008000f00 */
[----:B------:R-:W-:-:S07]  /*47a0*/  MOV R7, 0x47c0 ;  /* 0x000047c000077802 */ /* 0x000fce0000000f00 */
[----:B------:R-:W-:Y:S05]  /*47b0*/  CALL.REL.NOINC `($__internal_68_$__cuda_sm20_div_s64) ;  /* 0x0000000c006c7944 */ /* 0x000fea0003c00000 */
.L_x_3041:
[----:B------:R-:W-:Y:S05]  /*47c0*/  BSYNC.RECONVERGENT B2 ;  /* 0x0000000000027941 */ /* 0x000fea0003800200 */
.L_x_3039:
        /* <DEDUP_REMOVED lines=15> */
.L_x_3038:
[----:B------:R-:W-:Y:S05]  /*48c0*/  BSYNC.RECONVERGENT B1 ;  /* 0x0000000000017941 */ /* 0x000fea0003800200 */
.L_x_3037:
        /* <DEDUP_REMOVED lines=8> */
[----:B------:R-:W2:Y:S01]  /*4950*/  LDG.E.64 R8, desc[UR10][R8.64] ;  /* 0x0000000a08087981 */ /* 0x000ea2000c1e1b00 */
[----:B------:R-:W-:Y:S01]  /*4960*/  BSSY.RECONVERGENT B1, `(.L_x_3042) ;  /* 0x0000037000017945 */ /* 0x000fe20003800200 */
[C---:B--2---:R-:W-:Y:S02]  /*4970*/  ISETP.GT.U32.AND P0, PT, R8.reuse, UR30, PT ;  /* 0x0000001e08007c0c */ /* 0x044fe4000bf04070 */
        /* <DEDUP_REMOVED lines=33> */
.L_x_3045:
[----:B------:R-:W-:Y:S01]  /*4b90*/  MOV R2, UR4 ;  /* 0x0000000400027c02 */ /* 0x000fe20008000f00 */
[----:B------:R-:W-:Y:S01]  /*4ba0*/  IMAD.U32 R0, RZ, RZ, UR5 ;  /* 0x00000005ff007e24 */ /* 0x000fe2000f8e00ff */
[----:B------:R-:W-:-:S07]  /*4bb0*/  MOV R7, 0x4bd0 ;  /* 0x00004bd000077802 */ /* 0x000fce0000000f00 */
[----:B------:R-:W-:Y:S05]  /*4bc0*/  CALL.REL.NOINC `($__internal_68_$__cuda_sm20_div_s64) ;  /* 0x0000000800687944 */ /* 0x000fea0003c00000 */
.L_x_3046:
[----:B------:R-:W-:Y:S05]  /*4bd0*/  BSYNC.RECONVERGENT B2 ;  /* 0x0000000000027941 */ /* 0x000fea0003800200 */
.L_x_3044:
        /* <DEDUP_REMOVED lines=15> */
.L_x_3043:
[----:B------:R-:W-:Y:S05]  /*4cd0*/  BSYNC.RECONVERGENT B1 ;  /* 0x0000000000017941 */ /* 0x000fea0003800200 */
.L_x_3042:
        /* <DEDUP_REMOVED lines=44> */
.L_x_3050:
[----:B------:R-:W-:Y:S01]  /*4fa0*/  IMAD.U32 R2, RZ, RZ, UR4 ;  /* 0x00000004ff027e24 */ /* 0x000fe2000f8e00ff */
[----:B------:R-:W-:Y:S02]  /*4fb0*/  MOV R0, UR5 ;  /* 0x0000000500007c02 */ /* 0x000fe40008000f00 */
[----:B------:R-:W-:-:S07]  /*4fc0*/  MOV R7, 0x4fe0 ;  /* 0x00004fe000077802 */ /* 0x000fce0000000f00 */
[----:B------:R-:W-:Y:S05]  /*4fd0*/  CALL.REL.NOINC `($__internal_68_$__cuda_sm20_div_s64) ;  /* 0x0000000400647944 */ /* 0x000fea0003c00000 */
.L_x_3051:
[----:B------:R-:W-:Y:S05]  /*4fe0*/  BSYNC.RECONVERGENT B2 ;  /* 0x0000000000027941 */ /* 0x000fea0003800200 */
.L_x_3049:
        /* <DEDUP_REMOVED lines=15> */
.L_x_3048:
[----:B------:R-:W-:Y:S05]  /*50e0*/  BSYNC.RECONVERGENT B1 ;  /* 0x0000000000017941 */ /* 0x000fea0003800200 */
.L_x_3047:
        /* <DEDUP_REMOVED lines=44> */
.L_x_3055:
[----:B------:R-:W-:Y:S01]  /*53b0*/  MOV R2, UR4 ;  /* 0x0000000400027c02 */ /* 0x000fe20008000f00 */
[----:B------:R-:W-:Y:S01]  /*53c0*/  IMAD.U32 R0, RZ, RZ, UR5 ;  /* 0x00000005ff007e24 */ /* 0x000fe2000f8e00ff */
[----:B------:R-:W-:-:S07]  /*53d0*/  MOV R7, 0x53f0 ;  /* 0x000053f000077802 */ /* 0x000fce0000000f00 */
[----:B------:R-:W-:Y:S05]  /*53e0*/  CALL.REL.NOINC `($__internal_68_$__cuda_sm20_div_s64) ;  /* 0x0000000000607944 */ /* 0x000fea0003c00000 */
.L_x_3056:
[----:B------:R-:W-:Y:S05]  /*53f0*/  BSYNC.RECONVERGENT B2 ;  /* 0x0000000000027941 */ /* 0x000fea0003800200 */
.L_x_3054:
        /* <DEDUP_REMOVED lines=15> */
.L_x_3053:
[----:B------:R-:W-:Y:S05]  /*54f0*/  BSYNC.RECONVERGENT B1 ;  /* 0x0000000000017941 */ /* 0x000fea0003800200 */
.L_x_3052:
[----:B------:R-:W-:-:S04]  /*5500*/  IADD3 R6, P0, PT, R4, R6, RZ ;  /* 0x0000000604067210 */ /* 0x000fc80007f1e0ff */
[----:B------:R-:W-:Y:S02]  /*5510*/  IADD3.X R5, PT, PT, RZ, R5, RZ, P0, !PT ;  /* 0x00000005ff057210 */ /* 0x000fe400007fe4ff */
[----:B------:R-:W-:-:S04]  /*5520*/  ISETP.GE.U32.AND P0, PT, R6, UR32, PT ;  /* 0x0000002006007c0c */ /* 0x000fc8000bf06070 */
[----:B------:R-:W-:-:S13]  /*5530*/  ISETP.GE.AND.EX P0, PT, R5, UR33, PT, P0 ;  /* 0x0000002105007c0c */ /* 0x000fda000bf06300 */
[----:B------:R-:W-:Y:S05]  /*5540*/  @!P0 BRA `(.L_x_3057) ;  /* 0xffffffec00e08947 */ /* 0x000fea000383ffff */
[----:B------:R-:W-:Y:S05]  /*5550*/  BSYNC B0 ;  /* 0x0000000000007941 */ /* 0x000fea0003800000 */
.L_x_3036:
[----:B------:R-:W-:Y:S05]  /*5560*/  EXIT ;  /* 0x000000000000794d */ /* 0x000fea0003800000 */
        .weak           $__internal_68_$__cuda_sm20_div_s64
        .type           $__internal_68_$__cuda_sm20_div_s64,@function
        .size           $__internal_68_$__cuda_sm20_div_s64,($__internal_69_$__cuda_sm20_div_u64 - $__internal_68_$__cuda_sm20_div_s64)
$__internal_68_$__cuda_sm20_div_s64:
        /* <DEDUP_REMOVED lines=83> */
[----:B------:R-:W-:Y:S06]  /*5aa0*/  RET.REL.NODEC R10 `(_ZN2at4cuda17kernelHistogram1DIlllLi1ELi2ELin1ELNS0_23CUDAHistogramMemoryTypeE1EZNS0_21CUDA_tensor_histogramIllLb0EEEbNS_6TensorES4_S4_lNS_14AccumulateTypeIT0_Lb1EE4typeES8_NS0_13TensorArgTypeES9_S9_EUllE0_EEvNS0_6detail10TensorInfoIT_T1_EESF_NSC_IKS6_SE_EElS8_S8_SE_T6_) ;  /* 0xffffffa40a547950 */ /* 0x000fec0003c3ffff */
        .weak           $__internal_69_$__cuda_sm20_div_u64
        .type           $__internal_69_$__cuda_sm20_div_u64,@function
        .size           $__internal_69_$__cuda_sm20_div_u64,(.L_x_6445 - $__internal_69_$__cuda_sm20_div_u64)
$__internal_69_$__cuda_sm20_div_u64:
        /* <DEDUP_REMOVED lines=66> */
[----:B------:R-:W-:Y:S06]  /*5ed0*/  RET.REL.NODEC R2 `(_ZN2at4cuda17kernelHistogram1DIlllLi1ELi2ELin1ELNS0_23CUDAHistogramMemoryTypeE1EZNS0_21CUDA_tensor_histogramIllLb0EEEbNS_6TensorES4_S4_lNS_14AccumulateTypeIT0_Lb1EE4typeES8_NS0_13TensorArgTypeES9_S9_EUllE0_EEvNS0_6detail10TensorInfoIT_T1_EESF_NSC_IKS6_SE_EElS8_S8_SE_T6_) ;  /* 0xffffffa002487950 */ /* 0x000fec0003c3ffff */
.L_x_3058:
        /* <DEDUP_REMOVED lines=10> */
.L_x_6445:


//--------------------- .text._ZN2at4cuda17kernelHistogram1DIlllLi1ELi2ELin1ELNS0_23CUDAHistogramMemoryTypeE0EZNS0_21CUDA_tensor_histogramIllLb0EEEbNS_6TensorES4_S4_lNS_14AccumulateTypeIT0_Lb1EE4typeES8_NS0_13TensorArgTypeES9_S9_EUllE0_EEvNS0_6detail10TensorInfoIT_T1_EESF_NSC_IKS6_SE_EElS8_S8_SE_T6_ --------------------------
	.section	.text._ZN2at4cuda17kernelHistogram1DIlllLi1ELi2ELin1ELNS0_23CUDAHistogramMemoryTypeE0EZNS0_21CUDA_tensor_histogramIllLb0EEEbNS_6TensorES4_S4_lNS_14AccumulateTypeIT0_Lb1EE4typeES8_NS0_13TensorArgTypeES9_S9_EUllE0_EEvNS0_6detail10TensorInfoIT_T1_EESF_NSC_IKS6_SE_EElS8_S8_SE_T6_,"ax",@progbits
	.align	128
        .global         _ZN2at4cuda17kernelHistogram1DIlllLi1ELi2ELin1ELNS0_23CUDAHistogramMemoryTypeE0EZNS0_21CUDA_tensor_histogramIllLb0EEEbNS_6TensorES4_S4_lNS_14AccumulateTypeIT0_Lb1EE4typeES8_NS0_13TensorArgTypeES9_S9_EUllE0_EEvNS0_6detail10TensorInfoIT_T1_EESF_NSC_IKS6_SE_EElS8_S8_SE_T6_
        .type           _ZN2at4cuda17kernelHistogram1DIlllLi1ELi2ELin1ELNS0_23CUDAHistogramMemoryTypeE0EZNS0_21CUDA_tensor_histogramIllLb0EEEbNS_6TensorES4_S4_lNS_14AccumulateTypeIT0_Lb1EE4typeES8_NS0_13TensorArgTypeES9_S9_EUllE0_EEvNS0_6detail10TensorInfoIT_T1_EESF_NSC_IKS6_SE_EElS8_S8_SE_T6_,@function
        .size           _ZN2at4cuda17kernelHistogram1DIlllLi1ELi2ELin1ELNS0_23CUDAHistogramMemoryTypeE0EZNS0_21CUDA_tensor_histogramIllLb0EEEbNS_6TensorES4_S4_lNS_14AccumulateTypeIT0_Lb1EE4typeES8_NS0_13TensorArgTypeES9_S9_EUllE0_EEvNS0_6detail10TensorInfoIT_T1_EESF_NSC_IKS6_SE_EElS8_S8_SE_T6_,(.L_x_6447 - _ZN2at4cuda17kernelHistogram1DIlllLi1ELi2ELin1ELNS0_23CUDAHistogramMemoryTypeE0EZNS0_21CUDA_tensor_histogramIllLb0EEEbNS_6TensorES4_S4_lNS_14AccumulateTypeIT0_Lb1EE4typeES8_NS0_13TensorArgTypeES9_S9_EUllE0_EEvNS0_6detail10TensorInfoIT_T1_EESF_NSC_IKS6_SE_EElS8_S8_SE_T6_)
        .other          _ZN2at4cuda17kernelHistogram1DIlllLi1ELi2ELin1ELNS0_23CUDAHistogramMemoryTypeE0EZNS0_21CUDA_tensor_histogramIllLb0EEEbNS_6TensorES4_S4_lNS_14AccumulateTypeIT0_Lb1EE4typeES8_NS0_13TensorArgTypeES9_S9_EUllE0_EEvNS0_6detail10TensorInfoIT_T1_EESF_NSC_IKS6_SE_EElS8_S8_SE_T6_,@"STO_CUDA_ENTRY STV_DEFAULT"
_ZN2at4cuda17kernelHistogram1DIlllLi1ELi2ELin1ELNS0_23CUDAHistogramMemoryTypeE0EZNS0_21CUDA_tensor_histogramIllLb0EEEbNS_6TensorES4_S4_lNS_14AccumulateTypeIT0_Lb1EE4typeES8_NS0_13TensorArgTypeES9_S9_EUllE0_EEvNS0_6detail10TensorInfoIT_T1_EESF_NSC_IKS6_SE_EElS8_S8_SE_T6_:
.text._ZN2at4cuda17kernelHistogram1DIlllLi1ELi2ELin1ELNS0_23CUDAHistogramMemoryTypeE0EZNS0_21CUDA_tensor_histogramIllLb0EEEbNS_6TensorES4_S4_lNS_14AccumulateTypeIT0_Lb1EE4typeES8_NS0_13TensorArgTypeES9_S9_EUllE0_EEvNS0_6detail10TensorInfoIT_T1_EESF_NSC_IKS6_SE_EElS8_S8_SE_T6_:
        /* <DEDUP_REMOVED lines=45> */
.L_x_3062:
[----:B------:R-:W-:Y:S01]  /*02d0*/  IMAD.MOV.U32 R3, RZ, RZ, R6 ;  /* 0x000000ffff037224 */ /* 0x000fe200078e0006 */
[----:B------:R-:W-:-:S07]  /*02e0*/  MOV R8, 0x300 ;  /* 0x0000030000087802 */ /* 0x000fce0000000f00 */
[----:B------:R-:W-:Y:S05]  /*02f0*/  CALL.REL.NOINC `($__internal_71_$__cuda_sm20_div_u64) ;  /* 0x0000006800147944 */ /* 0x000fea0003c00000 */
.L_x_3063:
[----:B------:R-:W-:Y:S05]  /*0300*/  BSYNC.RECONVERGENT B1 ;  /* 0x0000000000017941 */ /* 0x000fea0003800200 */
.L_x_3061:
        /* <DEDUP_REMOVED lines=20> */
.L_x_3066:
        /* <DEDUP_REMOVED lines=9> */
.L_x_3065:
[----:B------:R-:W-:Y:S05]  /*04e0*/  BSYNC.RECONVERGENT B1 ;  /* 0x0000000000017941 */ /* 0x000fea0003800200 */
.L_x_3064:
[----:B------:R-:W-:Y:S05]  /*04f0*/  @!P1 BRA `(.L_x_3060) ;  /* 0x0000000000409947 */ /* 0x000fea0003800000 */
[----:B------:R-:W0:Y:S01]  /*0500*/  S2R R3, SR_CgaCtaId ;  /* 0x0000000000037919 */ /* 0x000e220000008800 */
[----:B------:R-:W-:-:S04]  /*0510*/  MOV R0, 0x400 ;  /* 0x0000040000007802 */ /* 0x000fc80000000f00 */
[----:B0-----:R-:W-:-:S07]  /*0520*/  LEA R2, R3, R0, 0x18 ;  /* 0x0000000003027211 */ /* 0x001fce00078ec0ff */
.L_x_3067:
        /* <DEDUP_REMOVED lines=13> */
.L_x_3060:
[----:B------:R-:W-:Y:S05]  /*0600*/  BSYNC.RECONVERGENT B0 ;  /* 0x0000000000007941 */ /* 0x000fea0003800200 */
.L_x_3059:
        /* <DEDUP_REMOVED lines=24> */
.L_x_3127:
        /* <DEDUP_REMOVED lines=10> */
.L_x_3095:
        /* <DEDUP_REMOVED lines=34> */
.L_x_3072:
[----:B------:R-:W-:Y:S01]  /*0a50*/  IMAD.MOV.U32 R7, RZ, RZ, R15 ;  /* 0x000000ffff077224 */ /* 0x000fe200078e000f */
[----:B------:R-:W-:Y:S01]  /*0a60*/  MOV R5, R12 ;  /* 0x0000000c00057202 */ /* 0x000fe20000000f00 */
[----:B------:R-:W-:Y:S01]  /*0a70*/  IMAD.MOV.U32 R4, RZ, RZ, R13 ;  /* 0x000000ffff047224 */ /* 0x000fe200078e000d */
[----:B------:R-:W-:-:S07]  /*0a80*/  MOV R3, 0xaa0 ;  /* 0x00000aa000037802 */ /* 0x000fce0000000f00 */
[----:B------:R-:W-:Y:S05]  /*0a90*/  CALL.REL.NOINC `($__internal_70_$__cuda_sm20_div_s64) ;  /* 0x0000005800dc7944 */ /* 0x000fea0003c00000 */
        /* <DEDUP_REMOVED lines=11> */
.L_x_3073:
[----:B------:R-:W-:Y:S05]  /*0b50*/  BSYNC.RECONVERGENT B0 ;  /* 0x0000000000007941 */ /* 0x000fea0003800200 */
.L_x_3071:
        /* <DEDUP_REMOVED lines=40> */
.L_x_3075:
[----:B------:R-:W-:Y:S01]  /*0de0*/  IMAD.MOV.U32 R7, RZ, RZ, R12 ;  /* 0x000000ffff077224 */ /* 0x000fe200078e000c */
[----:B------:R-:W-:Y:S01]  /*0df0*/  MOV R5, R14 ;  /* 0x0000000e00057202 */ /* 0x000fe20000000f00 */
[----:B------:R-:W-:Y:S01]  /*0e00*/  IMAD.MOV.U32 R6, RZ, RZ, R13 ;  /* 0x000000ffff067224 */ /* 0x000fe200078e000d */
[----:B------:R-:W-:Y:S01]  /*0e10*/  MOV R3, 0xe40 ;  /* 0x00000e4000037802 */ /* 0x000fe20000000f00 */
[----:B------:R-:W-:-:S07]  /*0e20*/  IMAD.MOV.U32 R4, RZ, RZ, R15 ;  /* 0x000000ffff047224 */ /* 0x000fce00078e000f */
[----:B------:R-:W-:Y:S05]  /*0e30*/  CALL.REL.NOINC `($__internal_70_$__cuda_sm20_div_s64) ;  /* 0x0000005400f47944 */ /* 0x000fea0003c00000 */
        /* <DEDUP_REMOVED lines=10> */
.L_x_3076:
[----:B------:R-:W-:Y:S05]  /*0ee0*/  BSYNC.RECONVERGENT B0 ;  /* 0x0000000000007941 */ /* 0x000fea0003800200 */
.L_x_3074:
        /* <DEDUP_REMOVED lines=38> */
.L_x_3078:
[----:B------:R-:W-:Y:S01]  /*1150*/  IMAD.MOV.U32 R7, RZ, RZ, R12 ;  /* 0x000000ffff077224 */ /* 0x000fe200078e000c */
[----:B------:R-:W-:Y:S01]  /*1160*/  MOV R5, R14 ;  /* 0x0000000e00057202 */ /* 0x000fe20000000f00 */
[----:B------:R-:W-:Y:S01]  /*1170*/  IMAD.MOV.U32 R6, RZ, RZ, R13 ;  /* 0x000000ffff067224 */ /* 0x000fe200078e000d */
[----:B------:R-:W-:Y:S01]  /*1180*/  MOV R3, 0x11b0 ;  /* 0x000011b000037802 */ /* 0x000fe20000000f00 */
[----:B------:R-:W-:-:S07]  /*1190*/  IMAD.MOV.U32 R4, RZ, RZ, R15 ;  /* 0x000000ffff047224 */ /* 0x000fce00078e000f */
[----:B------:R-:W-:Y:S05]  /*11a0*/  CALL.REL.NOINC `($__internal_70_$__cuda_sm20_div_s64) ;  /* 0x0000005400187944 */ /* 0x000fea0003c00000 */
        /* <DEDUP_REMOVED lines=11> */
.L_x_3079:
[----:B------:R-:W-:Y:S05]  /*1260*/  BSYNC.RECONVERGENT B0 ;  /* 0x0000000000007941 */ /* 0x000fea0003800200 */
.L_x_3077:
        /* <DEDUP_REMOVED lines=37> */
.L_x_3081:
        /* <DEDUP_REMOVED lines=16> */
.L_x_3082:
[----:B------:R-:W-:Y:S05]  /*15c0*/  BSYNC.RECONVERGENT B0 ;  /* 0x0000000000007941 */ /* 0x000fea0003800200 */
.L_x_3080:
        /* <DEDUP_REMOVED lines=38> */
.L_x_3084:
        /* <DEDUP_REMOVED lines=16> */
.L_x_3085:
[----:B------:R-:W-:Y:S05]  /*1930*/  BSYNC.RECONVERGENT B0 ;  /* 0x0000000000007941 */ /* 0x000fea0003800200 */
.L_x_3083:
        /* <DEDUP_REMOVED lines=38> */
.L_x_3087:
        /* <DEDUP_REMOVED lines=16> */
.L_x_3088:
[----:B------:R-:W-:Y:S05]  /*1ca0*/  BSYNC.RECONVERGENT B0 ;  /* 0x0000000000007941 */ /* 0x000fea0003800200 */
.L_x_3086:
        /* <DEDUP_REMOVED lines=38> */
.L_x_3090:
        /* <DEDUP_REMOVED lines=16> */
.L_x_3091:
[----:B------:R-:W-:Y:S05]  /*2010*/  BSYNC.RECONVERGENT B0 ;  /* 0x0000000000007941 */ /* 0x000fea0003800200 */
.L_x_3089:
        /* <DEDUP_REMOVED lines=37> */
.L_x_3093:
[----:B------:R-:W-:Y:S01]  /*2270*/  MOV R7, R12 ;  /* 0x0000000c00077202 */ /* 0x000fe20000000f00 */
[----:B------:R-:W-:Y:S01]  /*2280*/  IMAD.MOV.U32 R6, RZ, RZ, R13 ;  /* 0x000000ffff067224 */ /* 0x000fe200078e000d */
[----:B------:R-:W-:Y:S01]  /*2290*/  MOV R4, R15 ;  /* 0x0000000f00047202 */ /* 0x000fe20000000f00 */
[----:B------:R-:W-:Y:S01]  /*22a0*/  IMAD.MOV.U32 R5, RZ, RZ, R14 ;  /* 0x000000ffff057224 */ /* 0x000fe200078e000e */
[----:B------:R-:W-:-:S07]  /*22b0*/  MOV R3, 0x22d0 ;  /* 0x000022d000037802 */ /* 0x000fce0000000f00 */
[----:B------:R-:W-:Y:S05]  /*22c0*/  CALL.REL.NOINC `($__internal_70_$__cuda_sm20_div_s64) ;  /* 0x0000004000d07944 */ /* 0x000fea0003c00000 */
        /* <DEDUP_REMOVED lines=11> */
.L_x_3094:
[----:B------:R-:W-:Y:S05]  /*2380*/  BSYNC.RECONVERGENT B0 ;  /* 0x0000000000007941 */ /* 0x000fea0003800200 */
.L_x_3092:
        /* <DEDUP_REMOVED lines=11> */
.L_x_3070:
        /* <DEDUP_REMOVED lines=41> */
.L_x_3100:
        /* <DEDUP_REMOVED lines=16> */
.L_x_3101:
[----:B------:R-:W-:Y:S05]  /*27d0*/  BSYNC.RECONVERGENT B1 ;  /* 0x0000000000017941 */ /* 0x000fea0003800200 */
.L_x_3099:
        /* <DEDUP_REMOVED lines=40> */
.L_x_3103:
        /* <DEDUP_REMOVED lines=16> */
.L_x_3104:
[----:B------:R-:W-:Y:S05]  /*2b60*/  BSYNC.RECONVERGENT B1 ;  /* 0x0000000000017941 */ /* 0x000fea0003800200 */
.L_x_3102:
        /* <DEDUP_REMOVED lines=38> */
.L_x_3106:
        /* <DEDUP_REMOVED lines=17> */
.L_x_3107:
[----:B------:R-:W-:Y:S05]  /*2ee0*/  BSYNC.RECONVERGENT B1 ;  /* 0x0000000000017941 */ /* 0x000fea0003800200 */
.L_x_3105:
        /* <DEDUP_REMOVED lines=37> */
.L_x_3109:
        /* <DEDUP_REMOVED lines=17> */
.L_x_3110:
[----:B------:R-:W-:Y:S05]  /*3250*/  BSYNC.RECONVERGENT B1 ;  /* 0x0000000000017941 */ /* 0x000fea0003800200 */
.L_x_3108:
[----:B------:R0:W1:Y:S02]  /*3260*/  LDC.64 R4, c[0x0][R20+0x450] ;  /* 0x0001140014047b82 */ /* 0x0000640000000a00 */
[----:B0-----:R-:W-:Y:S01]  /*3270*/  MOV R20, R18 ;  /* 0x0000001200147202 */ /* 0x001fe20000000f00 */
[----:B-1----:R-:W-:-:S04]  /*3280*/  IMAD R5, R5, R9, RZ ;  /* 0x0000000905057224 */ /* 0x002fc800078e02ff */
[----:B------:R-:W-:-:S04]  /*3290*/  IMAD.WIDE.U32 R8, R4, R9, R20 ;  /* 0x0000000904087225 */ /* 0x000fc800078e0014 */
[----:B------:R-:W-:Y:S02]  /*32a0*/  IMAD R5, R4, R3, R5 ;  /* 0x0000000304057224 */ /* 0x000fe400078e0205 */
[----:B------:R-:W-:Y:S02]  /*32b0*/  IMAD.MOV.U32 R19, RZ, RZ, R8 ;  /* 0x000000ffff137224 */ /* 0x000fe400078e0008 */
[----:B------:R-:W-:-:S07]  /*32c0*/  IMAD.IADD R18, R9, 0x1, R5 ;  /* 0x0000000109127824 */ /* 0x000fce00078e0205 */
.L_x_3098:
        /* <DEDUP_REMOVED lines=39> */
.L_x_3113:
        /* <DEDUP_REMOVED lines=16> */
.L_x_3114:
[----:B------:R-:W-:Y:S05]  /*3640*/  BSYNC.RECONVERGENT B1 ;  /* 0x0000000000017941 */ /* 0x000fea0003800200 */
.L_x_3112:
        /* <DEDUP_REMOVED lines=39> */
.L_x_3116:
[----:B------:R-:W-:Y:S01]  /*38c0*/  IMAD.MOV.U32 R7, RZ, RZ, R12 ;  /* 0x000000ffff077224 */ /* 0x000fe200078e000c */
[----:B------:R-:W-:Y:S01]  /*38d0*/  MOV R6, R13 ;  /* 0x0000000d00067202 */ /* 0x000fe20000000f00 */
[----:B------:R-:W-:Y:S01]  /*38e0*/  IMAD.MOV.U32 R5, RZ, RZ, R14 ;  /* 0x000000ffff057224 */ /* 0x000fe200078e000e */
[----:B------:R-:W-:Y:S01]  /*38f0*/  MOV R3, 0x3920 ;  /* 0x0000392000037802 */ /* 0x000fe20000000f00 */
[----:B------:R-:W-:-:S07]  /*3900*/  IMAD.MOV.U32 R4, RZ, RZ, R15 ;  /* 0x000000ffff047224 */ /* 0x000fce00078e000f */
[----:B------:R-:W-:Y:S05]  /*3910*/  CALL.REL.NOINC `($__internal_70_$__cuda_sm20_div_s64) ;  /* 0x0000002c003c7944 */ /* 0x000fea0003c00000 */
        /* <DEDUP_REMOVED lines=11> */
.L_x_3117:
[----:B------:R-:W-:Y:S05]  /*39d0*/  BSYNC.RECONVERGENT B1 ;  /* 0x0000000000017941 */ /* 0x000fea0003800200 */
.L_x_3115:
[----:B------:R0:W1:Y:S02]  /*39e0*/  LDC.64 R4, c[0x0][R20+0x450] ;  /* 0x0001140014047b82 */ /* 0x0000640000000a00 */
[----:B0-----:R-:W-:Y:S02]  /*39f0*/  IMAD.MOV.U32 R20, RZ, RZ, R18 ;  /* 0x000000ffff147224 */ /* 0x001fe400078e0012 */
[-C--:B-1----:R-:W-:Y:S02]  /*3a00*/  IMAD R5, R5, R9.reuse, RZ ;  /* 0x0000000905057224 */ /* 0x082fe400078e02ff */
[----:B------:R-:W-:-:S04]  /*3a10*/  IMAD.WIDE.U32 R8, R4, R9, R20 ;  /* 0x0000000904087225 */ /* 0x000fc800078e0014 */
[----:B------:R-:W-:Y:S02]  /*3a20*/  IMAD R5, R4, R3, R5 ;  /* 0x0000000304057224 */ /* 0x000fe400078e0205 */
[----:B------:R-:W-:-:S03]  /*3a30*/  IMAD.MOV.U32 R19, RZ, RZ, R8 ;  /* 0x000000ffff137224 */ /* 0x000fc600078e0008 */
[----:B------:R-:W-:-:S07]  /*3a40*/  IADD3 R18, PT, PT, R9, R5, RZ ;  /* 0x0000000509127210 */ /* 0x000fce0007ffe0ff */
.L_x_3111:
        /* <DEDUP_REMOVED lines=36> */
.L_x_3119:
[----:B------:R-:W-:Y:S01]  /*3c90*/  IMAD.MOV.U32 R7, RZ, RZ, R15 ;  /* 0x000000ffff077224 */ /* 0x000fe200078e000f */
[----:B------:R-:W-:Y:S01]  /*3ca0*/  MOV R4, R13 ;  /* 0x0000000d00047202 */ /* 0x000fe20000000f00 */
[----:B------:R-:W-:Y:S01]  /*3cb0*/  IMAD.MOV.U32 R5, RZ, RZ, R12 ;  /* 0x000000ffff057224 */ /* 0x000fe200078e000c */
[----:B------:R-:W-:-:S07]  /*3cc0*/  MOV R3, 0x3ce0 ;  /* 0x00003ce000037802 */ /* 0x000fce0000000f00 */
[----:B------:R-:W-:Y:S05]  /*3cd0*/  CALL.REL.NOINC `($__internal_70_$__cuda_sm20_div_s64) ;  /* 0x00000028004c7944 */ /* 0x000fea0003c00000 */
        /* <DEDUP_REMOVED lines=11> */
.L_x_3120:
[----:B------:R-:W-:Y:S05]  /*3d90*/  BSYNC.RECONVERGENT B1 ;  /* 0x0000000000017941 */ /* 0x000fea0003800200 */
.L_x_3118:
        /* <DEDUP_REMOVED lines=9> */
.L_x_3097:
[----:B------:R-:W-:Y:S05]  /*3e30*/  BSYNC.RECONVERGENT B0 ;  /* 0x0000000000007941 */ /* 0x000fea0003800200 */
.L_x_3096:
[----:B------:R-:W0:Y:S01]  /*3e40*/  LDCU.64 UR6, c[0x0][0x790] ;  /* 0x0000f200ff0677ac */ /* 0x000e220008000a00 */
[----:B------:R-:W-:Y:S02]  /*3e50*/  IMAD.MOV.U32 R4, RZ, RZ, R19 ;  /* 0x000000ffff047224 */ /* 0x000fe400078e0013 */
        /* <DEDUP_REMOVED lines=48> */
.L_x_3124:
[----:B------:R-:W-:Y:S01]  /*4160*/  IMAD.MOV.U32 R7, RZ, RZ, R4 ;  /* 0x000000ffff077224 */ /* 0x000fe200078e0004 */
[----:B------:R-:W-:Y:S01]  /*4170*/  MOV R5, R2 ;  /* 0x0000000200057202 */ /* 0x000fe20000000f00 */
[----:B------:R-:W-:Y:S01]  /*4180*/  IMAD.MOV.U32 R4, RZ, RZ, R28 ;  /* 0x000000ffff047224 */ /* 0x000fe200078e001c */
[----:B------:R-:W-:-:S07]  /*4190*/  MOV R3, 0x41b0 ;  /* 0x000041b000037802 */ /* 0x000fce0000000f00 */
[----:B------:R-:W-:Y:S05]  /*41a0*/  CALL.REL.NOINC `($__internal_70_$__cuda_sm20_div_s64) ;  /* 0x0000002400187944 */ /* 0x000fea0003c00000 */
.L_x_3125:
[----:B------:R-:W-:Y:S05]  /*41b0*/  BSYNC.RECONVERGENT B1 ;  /* 0x0000000000017941 */ /* 0x000fea0003800200 */
.L_x_3123:
        /* <DEDUP_REMOVED lines=10> */
.L_x_3126:
[----:B------:R-:W0:Y:S02]  /*4260*/  LDS.64 R4, [R3] ;  /* 0x0000000003047984 */ /* 0x000e240000000a00 */
[----:B0-----:R-:W-:-:S04]  /*4270*/  IADD3 R6, P0, PT, R4, 0x1, RZ ;  /* 0x0000000104067810 */ /* 0x001fc80007f1e0ff */
[----:B------:R-:W-:-:S08]  /*4280*/  IADD3.X R7, PT, PT, RZ, R5, RZ, P0, !PT ;  /* 0x00000005ff077210 */ /* 0x000fd000007fe4ff */
[----:B------:R-:W0:Y:S02]  /*4290*/  ATOMS.CAST.SPIN.64 P0, [R3], R4, R6 ;  /* 0x000000040300758d */ /* 0x000e240001800406 */
[----:B0-----:R-:W-:Y:S05]  /*42a0*/  @!P0 BRA `(.L_x_3126) ;  /* 0xfffffffc00ec8947 */ /* 0x001fea000383ffff */
.L_x_3122:
[----:B------:R-:W-:Y:S05]  /*42b0*/  BSYNC.RECONVERGENT B0 ;  /* 0x0000000000007941 */ /* 0x000fea0003800200 */
.L_x_3121:
[----:B------:R-:W0:Y:S01]  /*42c0*/  LDCU.64 UR6, c[0x0][0x878] ;  /* 0x00010f00ff0677ac */ /* 0x000e220008000a00 */
[----:B------:R-:W-:-:S05]  /*42d0*/  IADD3 R27, P0, PT, R32, R27, RZ ;  /* 0x0000001b201b7210 */ /* 0x000fca0007f1e0ff */
[----:B------:R-:W-:Y:S01]  /*42e0*/  IMAD.X R29, RZ, RZ, R29, P0 ;  /* 0x000000ffff1d7224 */ /* 0x000fe200000e061d */
[----:B0-----:R-:W-:-:S04]  /*42f0*/  ISETP.GE.U32.AND P0, PT, R27, UR6, PT ;  /* 0x000000061b007c0c */ /* 0x001fc8000bf06070 */
[----:B------:R-:W-:-:S13]  /*4300*/  ISETP.GE.AND.EX P0, PT, R29, UR7, PT, P0 ;  /* 0x000000071d007c0c */ /* 0x000fda000bf06300 */
[----:B------:R-:W-:Y:S05]  /*4310*/  @!P0 BRA `(.L_x_3127) ;  /* 0xffffffc4001c8947 */ /* 0x000fea000383ffff */
[----:B------:R-:W-:Y:S05]  /*4320*/  BRA `(.L_x_3068) ;  /* 0x0000001800807947 */ /* 0x000fea0003800000 */
.L_x_3069:
        /* <DEDUP_REMOVED lines=34> */
.L_x_3129:
[----:B------:R-:W-:Y:S01]  /*4550*/  IMAD.MOV.U32 R3, RZ, RZ, R6 ;  /* 0x000000ffff037224 */ /* 0x000fe200078e0006 */
[----:B------:R-:W-:Y:S02]  /*4560*/  MOV R10, R32 ;  /* 0x00000020000a7202 */ /* 0x000fe40000000f00 */
[----:B------:R-:W-:-:S07]  /*4570*/  MOV R8, 0x4590 ;  /* 0x0000459000087802 */ /* 0x000fce0000000f00 */
[----:B------:R-:W-:Y:S05]  /*4580*/  CALL.REL.NOINC `($__internal_71_$__cuda_sm20_div_u64) ;  /* 0x0000002400707944 */ /* 0x000fea0003c00000 */
.L_x_3130:
[----:B------:R-:W-:Y:S05]  /*4590*/  BSYNC.RECONVERGENT B0 ;  /* 0x0000000000007941 */ /* 0x000fea0003800200 */
.L_x_3128:
        /* <DEDUP_REMOVED lines=14> */
.L_x_3139:
[----:B------:R-:W-:Y:S05]  /*4680*/  YIELD ;  /* 0x0000000000007946 */ /* 0x000fea0003800000 */
        /* <DEDUP_REMOVED lines=10> */
[----:B------:R-:W0:Y:S01]  /*4730*/  LDG.E.64 R6, desc[UR8][R6.64] ;  /* 0x0000000806067981 */ /* 0x000e22000c1e1b00 */
[----:B------:R-:W-:Y:S01]  /*4740*/  IADD3 R12, P0, PT, R12, 0x1, RZ ;  /* 0x000000010c0c7810 */ /* 0x000fe20007f1e0ff */
[----:B------:R-:W-:Y:S03]  /*4750*/  BSSY.RECONVERGENT B1, `(.L_x_3133) ;  /* 0x000003a000017945 */ /* 0x000fe60003800200 */
[----:B------:R-:W-:-:S02]  /*4760*/  IADD3.X R0, PT, PT, RZ, R0, RZ, P0, !PT ;  /* 0x00000000ff007210 */ /* 0x000fc400007fe4ff */
[----:B------:R-:W-:-:S04]  /*4770*/  ISETP.NE.U32.AND P0, PT, R12, R13, PT ;  /* 0x0000000d0c00720c */ /* 0x000fc80003f05070 */
[----:B------:R-:W-:Y:S02]  /*4780*/  ISETP.NE.AND.EX P0, PT, R0, RZ, PT, P0 ;  /* 0x000000ff0000720c */ /* 0x000fe40003f05300 */
[C---:B0-----:R-:W-:Y:S02]  /*4790*/  ISETP.GT.U32.AND P1, PT, R6.reuse, UR6, PT ;  /* 0x0000000606007c0c */ /* 0x041fe4000bf24070 */
        /* <DEDUP_REMOVED lines=34> */
.L_x_3136:
[----:B------:R-:W-:Y:S01]  /*49c0*/  IMAD.MOV.U32 R7, RZ, RZ, R4 ;  /* 0x000000ffff077224 */ /* 0x000fe200078e0004 */
[----:B------:R-:W-:Y:S01]  /*49d0*/  MOV R4, R28 ;  /* 0x0000001c00047202 */ /* 0x000fe20000000f00 */
[----:B------:R-:W-:Y:S01]  /*49e0*/  IMAD.MOV.U32 R5, RZ, RZ, R2 ;  /* 0x000000ffff057224 */ /* 0x000fe200078e0002 */
[----:B------:R-:W-:-:S07]  /*49f0*/  MOV R3, 0x4a10 ;  /* 0x00004a1000037802 */ /* 0x000fce0000000f00 */
[----:B------:R-:W-:Y:S05]  /*4a00*/  CALL.REL.NOINC `($__internal_70_$__cuda_sm20_div_s64) ;  /* 0x0000001c00007944 */ /* 0x000fea0003c00000 */
[----:B------:R-:W-:-:S07]  /*4a10*/  IMAD.MOV.U32 R3, RZ, RZ, R5 ;  /* 0x000000ffff037224 */ /* 0x000fce00078e0005 */
.L_x_3137:
[----:B------:R-:W-:Y:S05]  /*4a20*/  BSYNC.RECONVERGENT B2 ;  /* 0x0000000000027941 */ /* 0x000fea0003800200 */
.L_x_3135:
[----:B------:R-:W0:Y:S01]  /*4a30*/  LDCU.64 UR6, c[0x0][0x860] ;  /* 0x00010c00ff0677ac */ /* 0x000e220008000a00 */
[----:B------:R-:W-:Y:S02]  /*4a40*/  SHF.R.S32.HI R4, RZ, 0x1f, R3 ;  /* 0x0000001fff047819 */ /* 0x000fe40000011403 */
[----:B0-----:R-:W-:-:S04]  /*4a50*/  ISETP.NE.U32.AND P1, PT, R3, UR6, PT ;  /* 0x0000000603007c0c */ /* 0x001fc8000bf25070 */
[----:B------:R-:W-:-:S04]  /*4a60*/  ISETP.NE.AND.EX P1, PT, R4, UR7, PT, P1 ;  /* 0x0000000704007c0c */ /* 0x000fc8000bf25310 */
[----:B------:R-:W-:-:S05]  /*4a70*/  SEL R4, RZ, 0xffffffff, P1 ;  /* 0xffffffffff047807 */ /* 0x000fca0000800000 */
[----:B------:R-:W-:-:S05]  /*4a80*/  IMAD.IADD R3, R3, 0x1, R4 ;  /* 0x0000000103037824 */ /* 0x000fca00078e0204 */
[----:B------:R-:W-:-:S07]  /*4a90*/  LEA R3, R3, R18, 0x3 ;  /* 0x0000001203037211 */ /* 0x000fce00078e18ff */
.L_x_3138:
[----:B------:R-:W0:Y:S02]  /*4aa0*/  LDS.64 R4, [R3] ;  /* 0x0000000003047984 */ /* 0x000e240000000a00 */
[----:B0-----:R-:W-:-:S05]  /*4ab0*/  IADD3 R6, P1, PT, R4, 0x1, RZ ;  /* 0x0000000104067810 */ /* 0x001fca0007f3e0ff */
[----:B------:R-:W-:-:S07]  /*4ac0*/  IMAD.X R7, RZ, RZ, R5, P1 ;  /* 0x000000ffff077224 */ /* 0x000fce00008e0605 */
[----:B------:R-:W0:Y:S02]  /*4ad0*/  ATOMS.CAST.SPIN.64 P1, [R3], R4, R6 ;  /* 0x000000040300758d */ /* 0x000e240001820406 */
[----:B0-----:R-:W-:Y:S05]  /*4ae0*/  @!P1 BRA `(.L_x_3138) ;  /* 0xfffffffc00ec9947 */ /* 0x001fea000383ffff */
.L_x_3134:
[----:B------:R-:W-:Y:S05]  /*4af0*/  BSYNC.RECONVERGENT B1 ;  /* 0x0000000000017941 */ /* 0x000fea0003800200 */
.L_x_3133:
[----:B------:R-:W-:-:S05]  /*4b00*/  IADD3 R27, P1, PT, R32, R27, RZ ;  /* 0x0000001b201b7210 */ /* 0x000fca0007f3e0ff */
[----:B------:R-:W-:Y:S01]  /*4b10*/  IMAD.X R29, RZ, RZ, R29, P1 ;  /* 0x000000ffff1d7224 */ /* 0x000fe200008e061d */
[----:B------:R-:W-:Y:S07]  /*4b20*/  @P0 BRA `(.L_x_3139) ;  /* 0xfffffff800d40947 */ /* 0x000fee000383ffff */
.L_x_3132:
[----:B------:R-:W-:Y:S05]  /*4b30*/  BSYNC B0 ;  /* 0x0000000000007941 */ /* 0x000fea0003800000 */
.L_x_3131:
[----:B------:R-:W-:-:S04]  /*4b40*/  ISETP.GE.U32.AND P0, PT, R14, 0x3, PT ;  /* 0x000000030e00780c */ /* 0x000fc80003f06070 */
[----:B------:R-:W-:-:S13]  /*4b50*/  ISETP.GE.U32.AND.EX P0, PT, R15, RZ, PT, P0 ;  /* 0x000000ff0f00720c */ /* 0x000fda0003f06100 */
[----:B------:R-:W-:Y:S05]  /*4b60*/  @!P0 BRA `(.L_x_3068) ;  /* 0x0000001000708947 */ /* 0x000fea0003800000 */
[----:B------:R-:W0:Y:S01]  /*4b70*/  S2R R3, SR_CgaCtaId ;  /* 0x0000000000037919 */ /* 0x000e220000008800 */
[----:B------:R-:W-:-:S04]  /*4b80*/  MOV R0, 0x400 ;  /* 0x0000040000007802 */ /* 0x000fc80000000f00 */
[----:B0-----:R-:W-:-:S07]  /*4b90*/  LEA R0, R3, R0, 0x18 ;  /* 0x0000000003007211 */ /* 0x001fce00078ec0ff */
.L_x_3164:
[----:B------:R-:W-:Y:S05]  /*4ba0*/  YIELD ;  /* 0x0000000000007946 */ /* 0x000fea0003800000 */
        /* <DEDUP_REMOVED lines=47> */
.L_x_3143:
[----:B------:R-:W-:Y:S01]  /*4ea0*/  IMAD.MOV.U32 R7, RZ, RZ, R4 ;  /* 0x000000ffff077224 */ /* 0x000fe200078e0004 */
[----:B------:R-:W-:Y:S01]  /*4eb0*/  MOV R4, R28 ;  /* 0x0000001c00047202 */ /* 0x000fe20000000f00 */
[----:B------:R-:W-:Y:S01]  /*4ec0*/  IMAD.MOV.U32 R5, RZ, RZ, R2 ;  /* 0x000000ffff057224 */ /* 0x000fe200078e0002 */
[----:B------:R-:W-:-:S07]  /*4ed0*/  MOV R3, 0x4ef0 ;  /* 0x00004ef000037802 */ /* 0x000fce0000000f00 */
[----:B------:R-:W-:Y:S05]  /*4ee0*/  CALL.REL.NOINC `($__internal_70_$__cuda_sm20_div_s64) ;  /* 0x0000001400c87944 */ /* 0x000fea0003c00000 */
[----:B------:R-:W-:-:S07]  /*4ef0*/  IMAD.MOV.U32 R3, RZ, RZ, R5 ;  /* 0x000000ffff037224 */ /* 0x000fce00078e0005 */
.L_x_3144:
[----:B------:R-:W-:Y:S05]  /*4f00*/  BSYNC.RECONVERGENT B1 ;  /* 0x0000000000017941 */ /* 0x000fea0003800200 */
.L_x_3142:
[----:B------:R-:W0:Y:S01]  /*4f10*/  LDCU.64 UR6, c[0x0][0x860] ;  /* 0x00010c00ff0677ac */ /* 0x000e220008000a00 */
[----:B------:R-:W-:Y:S02]  /*4f20*/  SHF.R.S32.HI R4, RZ, 0x1f, R3 ;  /* 0x0000001fff047819 */ /* 0x000fe40000011403 */
[----:B0-----:R-:W-:-:S04]  /*4f30*/  ISETP.NE.U32.AND P0, PT, R3, UR6, PT ;  /* 0x0000000603007c0c */ /* 0x001fc8000bf05070 */
[----:B------:R-:W-:-:S04]  /*4f40*/  ISETP.NE.AND.EX P0, PT, R4, UR7, PT, P0 ;  /* 0x0000000704007c0c */ /* 0x000fc8000bf05300 */
[----:B------:R-:W-:-:S05]  /*4f50*/  SEL R4, RZ, 0xffffffff, P0 ;  /* 0xffffffffff047807 */ /* 0x000fca0000000000 */
[----:B------:R-:W-:-:S05]  /*4f60*/  IMAD.IADD R3, R3, 0x1, R4 ;  /* 0x0000000103037824 */ /* 0x000fca00078e0204 */
[----:B------:R-:W-:-:S07]  /*4f70*/  LEA R3, R3, R0, 0x3 ;  /* 0x0000000003037211 */ /* 0x000fce00078e18ff */
.L_x_3145:
[----:B------:R-:W0:Y:S02]  /*4f80*/  LDS.64 R4, [R3] ;  /* 0x0000000003047984 */ /* 0x000e240000000a00 */
[----:B0-----:R-:W-:-:S05]  /*4f90*/  IADD3 R6, P0, PT, R4, 0x1, RZ ;  /* 0x0000000104067810 */ /* 0x001fca0007f1e0ff */
[----:B------:R-:W-:-:S07]  /*4fa0*/  IMAD.X R7, RZ, RZ, R5, P0 ;  /* 0x000000ffff077224 */ /* 0x000fce00000e0605 */
[----:B------:R-:W0:Y:S02]  /*4fb0*/  ATOMS.CAST.SPIN.64 P0, [R3], R4, R6 ;  /* 0x000000040300758d */ /* 0x000e240001800406 */
[----:B0-----:R-:W-:Y:S05]  /*4fc0*/  @!P0 BRA `(.L_x_3145) ;  /* 0xfffffffc00ec8947 */ /* 0x001fea000383ffff */
.L_x_3141:
[----:B------:R-:W-:Y:S05]  /*4fd0*/  BSYNC.RECONVERGENT B0 ;  /* 0x0000000000007941 */ /* 0x000fea0003800200 */
.L_x_3140:
[----:B------:R-:W0:Y:S01]  /*4fe0*/  LDCU.64 UR6, c[0x0][0x790] ;  /* 0x0000f200ff0677ac */ /* 0x000e220008000a00 */
[----:B------:R-:W-:Y:S01]  /*4ff0*/  IADD3 R27, P0, PT, R32, R27, RZ ;  /* 0x0000001b201b7210 */ /* 0x000fe20007f1e0ff */
[----:B------:R-:W1:Y:S04]  /*5000*/  LDCU.64 UR12, c[0x0][0x6c0] ;  /* 0x0000d800ff0c77ac */ /* 0x000e680008000a00 */
[----:B------:R-:W-:-:S04]  /*5010*/  IMAD.X R29, RZ, RZ, R29, P0 ;  /* 0x000000ffff1d7224 */ /* 0x000fc800000e061d */
        /* <DEDUP_REMOVED lines=45> */
.L_x_3149:
[----:B------:R-:W-:Y:S01]  /*52f0*/  MOV R7, R4 ;  /* 0x0000000400077202 */ /* 0x000fe20000000f00 */
[----:B------:R-:W-:Y:S01]  /*5300*/  IMAD.MOV.U32 R5, RZ, RZ, R2 ;  /* 0x000000ffff057224 */ /* 0x000fe200078e0002 */
[----:B------:R-:W-:Y:S02]  /*5310*/  MOV R4, R28 ;  /* 0x0000001c00047202 */ /* 0x000fe40000000f00 */
[----:B------:R-:W-:-:S07]  /*5320*/  MOV R3, 0x5340 ;  /* 0x0000534000037802 */ /* 0x000fce0000000f00 */
[----:B------:R-:W-:Y:S05]  /*5330*/  CALL.REL.NOINC `($__internal_70_$__cuda_sm20_div_s64) ;  /* 0x0000001000b47944 */ /* 0x000fea0003c00000 */
[----:B------:R-:W-:-:S07]  /*5340*/  IMAD.MOV.U32 R3, RZ, RZ, R5 ;  /* 0x000000ffff037224 */ /* 0x000fce00078e0005 */
.L_x_3150:
[----:B------:R-:W-:Y:S05]  /*5350*/  BSYNC.RECONVERGENT B1 ;  /* 0x0000000000017941 */ /* 0x000fea0003800200 */
.L_x_3148:
[----:B------:R-:W0:Y:S01]  /*5360*/  LDCU.64 UR6, c[0x0][0x860] ;  /* 0x00010c00ff0677ac */ /* 0x000e220008000a00 */
[----:B------:R-:W-:Y:S02]  /*5370*/  SHF.R.S32.HI R4, RZ, 0x1f, R3 ;  /* 0x0000001fff047819 */ /* 0x000fe40000011403 */
[----:B0-----:R-:W-:-:S04]  /*5380*/  ISETP.NE.U32.AND P0, PT, R3, UR6, PT ;  /* 0x0000000603007c0c */ /* 0x001fc8000bf05070 */
[----:B------:R-:W-:-:S04]  /*5390*/  ISETP.NE.AND.EX P0, PT, R4, UR7, PT, P0 ;  /* 0x0000000704007c0c */ /* 0x000fc8000bf05300 */
[----:B------:R-:W-:-:S04]  /*53a0*/  SEL R4, RZ, 0xffffffff, P0 ;  /* 0xffffffffff047807 */ /* 0x000fc80000000000 */
[----:B------:R-:W-:-:S05]  /*53b0*/  IADD3 R3, PT, PT, R3, R4, RZ ;  /* 0x0000000403037210 */ /* 0x000fca0007ffe0ff */
[----:B------:R-:W-:-:S07]  /*53c0*/  IMAD R3, R3, 0x8, R0 ;  /* 0x0000000803037824 */ /* 0x000fce00078e0200 */
.L_x_3151:
[----:B------:R-:W0:Y:S02]  /*53d0*/  LDS.64 R4, [R3] ;  /* 0x0000000003047984 */ /* 0x000e240000000a00 */
[----:B0-----:R-:W-:-:S04]  /*53e0*/  IADD3 R6, P0, PT, R4, 0x1, RZ ;  /* 0x0000000104067810 */ /* 0x001fc80007f1e0ff */
[----:B------:R-:W-:-:S08]  /*53f0*/  IADD3.X R7, PT, PT, RZ, R5, RZ, P0, !PT ;  /* 0x00000005ff077210 */ /* 0x000fd000007fe4ff */
[----:B------:R-:W0:Y:S02]  /*5400*/  ATOMS.CAST.SPIN.64 P0, [R3], R4, R6 ;  /* 0x000000040300758d */ /* 0x000e240001800406 */
[----:B0-----:R-:W-:Y:S05]  /*5410*/  @!P0 BRA `(.L_x_3151) ;  /* 0xfffffffc00ec8947 */ /* 0x001fea000383ffff */
.L_x_3147:
[----:B------:R-:W-:Y:S05]  /*5420*/  BSYNC.RECONVERGENT B0 ;  /* 0x0000000000007941 */ /* 0x000fea0003800200 */
.L_x_3146:
        /* <DEDUP_REMOVED lines=49> */
.L_x_3155:
[----:B------:R-:W-:Y:S01]  /*5740*/  MOV R7, R4 ;  /* 0x0000000400077202 */ /* 0x000fe20000000f00 */
[----:B------:R-:W-:Y:S01]  /*5750*/  IMAD.MOV.U32 R5, RZ, RZ, R2 ;  /* 0x000000ffff057224 */ /* 0x000fe200078e0002 */
[----:B------:R-:W-:Y:S02]  /*5760*/  MOV R4, R28 ;  /* 0x0000001c00047202 */ /* 0x000fe40000000f00 */
[----:B------:R-:W-:-:S07]  /*5770*/  MOV R3, 0x5790 ;  /* 0x0000579000037802 */ /* 0x000fce0000000f00 */
[----:B------:R-:W-:Y:S05]  /*5780*/  CALL.REL.NOINC `($__internal_70_$__cuda_sm20_div_s64) ;  /* 0x0000000c00a07944 */ /* 0x000fea0003c00000 */
[----:B------:R-:W-:-:S07]  /*5790*/  IMAD.MOV.U32 R3, RZ, RZ, R5 ;  /* 0x000000ffff037224 */ /* 0x000fce00078e0005 */
.L_x_3156:
[----:B------:R-:W-:Y:S05]  /*57a0*/  BSYNC.RECONVERGENT B1 ;  /* 0x0000000000017941 */ /* 0x000fea0003800200 */
.L_x_3154:
[----:B------:R-:W0:Y:S01]  /*57b0*/  LDCU.64 UR6, c[0x0][0x860] ;  /* 0x00010c00ff0677ac */ /* 0x000e220008000a00 */
[----:B------:R-:W-:Y:S02]  /*57c0*/  SHF.R.S32.HI R4, RZ, 0x1f, R3 ;  /* 0x0000001fff047819 */ /* 0x000fe40000011403 */
[----:B0-----:R-:W-:-:S04]  /*57d0*/  ISETP.NE.U32.AND P0, PT, R3, UR6, PT ;  /* 0x0000000603007c0c */ /* 0x001fc8000bf05070 */
[----:B------:R-:W-:-:S04]  /*57e0*/  ISETP.NE.AND.EX P0, PT, R4, UR7, PT, P0 ;  /* 0x0000000704007c0c */ /* 0x000fc8000bf05300 */
[----:B------:R-:W-:-:S04]  /*57f0*/  SEL R4, RZ, 0xffffffff, P0 ;  /* 0xffffffffff047807 */ /* 0x000fc80000000000 */
[----:B------:R-:W-:-:S05]  /*5800*/  IADD3 R3, PT, PT, R3, R4, RZ ;  /* 0x0000000403037210 */ /* 0x000fca0007ffe0ff */
[----:B------:R-:W-:-:S07]  /*5810*/  IMAD R3, R3, 0x8, R0 ;  /* 0x0000000803037824 */ /* 0x000fce00078e0200 */
.L_x_3157:
[----:B------:R-:W0:Y:S02]  /*5820*/  LDS.64 R4, [R3] ;  /* 0x0000000003047984 */ /* 0x000e240000000a00 */
[----:B0-----:R-:W-:-:S04]  /*5830*/  IADD3 R6, P0, PT, R4, 0x1, RZ ;  /* 0x0000000104067810 */ /* 0x001fc80007f1e0ff */
[----:B------:R-:W-:-:S08]  /*5840*/  IADD3.X R7, PT, PT, RZ, R5, RZ, P0, !PT ;  /* 0x00000005ff077210 */ /* 0x000fd000007fe4ff */
[----:B------:R-:W0:Y:S02]  /*5850*/  ATOMS.CAST.SPIN.64 P0, [R3], R4, R6 ;  /* 0x000000040300758d */ /* 0x000e240001800406 */
[----:B0-----:R-:W-:Y:S05]  /*5860*/  @!P0 BRA `(.L_x_3157) ;  /* 0xfffffffc00ec8947 */ /* 0x001fea000383ffff */
.L_x_3153:
[----:B------:R-:W-:Y:S05]  /*5870*/  BSYNC.RECONVERGENT B0 ;  /* 0x0000000000007941 */ /* 0x000fea0003800200 */
.L_x_3152:
        /* <DEDUP_REMOVED lines=49> */
.L_x_3161:
[----:B------:R-:W-:Y:S01]  /*5b90*/  MOV R7, R4 ;  /* 0x0000000400077202 */ /* 0x000fe20000000f00 */
[----:B------:R-:W-:Y:S01]  /*5ba0*/  IMAD.MOV.U32 R5, RZ, RZ, R2 ;  /* 0x000000ffff057224 */ /* 0x000fe200078e0002 */
[----:B------:R-:W-:Y:S02]  /*5bb0*/  MOV R4, R28 ;  /* 0x0000001c00047202 */ /* 0x000fe40000000f00 */
[----:B------:R-:W-:-:S07]  /*5bc0*/  MOV R3, 0x5be0 ;  /* 0x00005be000037802 */ /* 0x000fce0000000f00 */
[----:B------:R-:W-:Y:S05]  /*5bd0*/  CALL.REL.NOINC `($__internal_70_$__cuda_sm20_div_s64) ;  /* 0x00000008008c7944 */ /* 0x000fea0003c00000 */
[----:B------:R-:W-:-:S07]  /*5be0*/  IMAD.MOV.U32 R3, RZ, RZ, R5 ;  /* 0x000000ffff037224 */ /* 0x000fce00078e0005 */
.L_x_3162:
[----:B------:R-:W-:Y:S05]  /*5bf0*/  BSYNC.RECONVERGENT B1 ;  /* 0x0000000000017941 */ /* 0x000fea0003800200 */
.L_x_3160:
[----:B------:R-:W0:Y:S01]  /*5c00*/  LDCU.64 UR6, c[0x0][0x860] ;  /* 0x00010c00ff0677ac */ /* 0x000e220008000a00 */
[----:B------:R-:W-:Y:S02]  /*5c10*/  SHF.R.S32.HI R4, RZ, 0x1f, R3 ;  /* 0x0000001fff047819 */ /* 0x000fe40000011403 */
[----:B0-----:R-:W-:-:S04]  /*5c20*/  ISETP.NE.U32.AND P0, PT, R3, UR6, PT ;  /* 0x0000000603007c0c */ /* 0x001fc8000bf05070 */
[----:B------:R-:W-:-:S04]  /*5c30*/  ISETP.NE.AND.EX P0, PT, R4, UR7, PT, P0 ;  /* 0x0000000704007c0c */ /* 0x000fc8000bf05300 */
[----:B------:R-:W-:-:S04]  /*5c40*/  SEL R4, RZ, 0xffffffff, P0 ;  /* 0xffffffffff047807 */ /* 0x000fc80000000000 */
[----:B------:R-:W-:-:S05]  /*5c50*/  IADD3 R3, PT, PT, R3, R4, RZ ;  /* 0x0000000403037210 */ /* 0x000fca0007ffe0ff */
[----:B------:R-:W-:-:S07]  /*5c60*/  IMAD R3, R3, 0x8, R0 ;  /* 0x0000000803037824 */ /* 0x000fce00078e0200 */
.L_x_3163:
[----:B------:R-:W0:Y:S02]  /*5c70*/  LDS.64 R4, [R3] ;  /* 0x0000000003047984 */ /* 0x000e240000000a00 */
[----:B0-----:R-:W-:-:S04]  /*5c80*/  IADD3 R6, P0, PT, R4, 0x1, RZ ;  /* 0x0000000104067810 */ /* 0x001fc80007f1e0ff */
[----:B------:R-:W-:-:S08]  /*5c90*/  IADD3.X R7, PT, PT, RZ, R5, RZ, P0, !PT ;  /* 0x00000005ff077210 */ /* 0x000fd000007fe4ff */
[----:B------:R-:W0:Y:S02]  /*5ca0*/  ATOMS.CAST.SPIN.64 P0, [R3], R4, R6 ;  /* 0x000000040300758d */ /* 0x000e240001800406 */
[----:B0-----:R-:W-:Y:S05]  /*5cb0*/  @!P0 BRA `(.L_x_3163) ;  /* 0xfffffffc00ec8947 */ /* 0x001fea000383ffff */
.L_x_3159:
[----:B------:R-:W-:Y:S05]  /*5cc0*/  BSYNC.RECONVERGENT B0 ;  /* 0x0000000000007941 */ /* 0x000fea0003800200 */
.L_x_3158:
[----:B------:R-:W0:Y:S01]  /*5cd0*/  LDCU.64 UR6, c[0x0][0x878] ;  /* 0x00010f00ff0677ac */ /* 0x000e220008000a00 */
[----:B------:R-:W-:-:S05]  /*5ce0*/  IADD3 R27, P0, PT, R32, R27, RZ ;  /* 0x0000001b201b7210 */ /* 0x000fca0007f1e0ff */
[----:B------:R-:W-:Y:S01]  /*5cf0*/  IMAD.X R29, RZ, RZ, R29, P0 ;  /* 0x000000ffff1d7224 */ /* 0x000fe200000e061d */
[----:B0-----:R-:W-:-:S04]  /*5d00*/  ISETP.GE.U32.AND P0, PT, R27, UR6, PT ;  /* 0x000000061b007c0c */ /* 0x001fc8000bf06070 */
[----:B------:R-:W-:-:S13]  /*5d10*/  ISETP.GE.AND.EX P0, PT, R29, UR7, PT, P0 ;  /* 0x000000071d007c0c */ /* 0x000fda000bf06300 */
[----:B------:R-:W-:Y:S05]  /*5d20*/  @!P0 BRA `(.L_x_3164) ;  /* 0xffffffec009c8947 */ /* 0x000fea000383ffff */
.L_x_3068:
        /* <DEDUP_REMOVED lines=40> */
.L_x_3166:
[----:B------:R-:W-:Y:S01]  /*5fb0*/  IMAD.MOV.U32 R3, RZ, RZ, R6 ;  /* 0x000000ffff037224 */ /* 0x000fe200078e0006 */
[----:B------:R-:W-:Y:S02]  /*5fc0*/  MOV R10, R30 ;  /* 0x0000001e000a7202 */ /* 0x000fe40000000f00 */
[----:B------:R-:W-:-:S07]  /*5fd0*/  MOV R8, 0x5ff0 ;  /* 0x00005ff000087802 */ /* 0x000fce0000000f00 */
[----:B------:R-:W-:Y:S05]  /*5fe0*/  CALL.REL.NOINC `($__internal_71_$__cuda_sm20_div_u64) ;  /* 0x0000000800d87944 */ /* 0x000fea0003c00000 */
.L_x_3167:
[----:B------:R-:W-:Y:S05]  /*5ff0*/  BSYNC.RECONVERGENT B0 ;  /* 0x0000000000007941 */ /* 0x000fea0003800200 */
.L_x_3165:
        /* <DEDUP_REMOVED lines=28> */
.L_x_3170:
        /* <DEDUP_REMOVED lines=14> */
.L_x_3169:
[----:B------:R-:W-:Y:S05]  /*62a0*/  BSYNC.RECONVERGENT B0 ;  /* 0x0000000000007941 */ /* 0x000fea0003800200 */
.L_x_3168:
[----:B------:R-:W-:Y:S05]  /*62b0*/  @!P0 EXIT ;  /* 0x000000000000894d */ /* 0x000fea0003800000 */
[----:B------:R-:W1:Y:S01]  /*62c0*/  S2UR UR5, SR_CgaCtaId ;  /* 0x00000000000579c3 */ /* 0x000e620000008800 */
[----:B------:R-:W-:Y:S01]  /*62d0*/  UMOV UR4, 0x400 ;  /* 0x0000040000047882 */ /* 0x000fe20000000000 */
[----:B------:R-:W2:Y:S01]  /*62e0*/  LDCU.64 UR6, c[0x0][0x450] ;  /* 0x00008a00ff0677ac */ /* 0x000ea20008000a00 */
[----:B------:R-:W3:Y:S02]  /*62f0*/  LDCU.128 UR12, c[0x0][0x380] ;  /* 0x00007000ff0c77ac */ /* 0x000ee40008000c00 */
[----:B-123--:R-:W-:-:S12]  /*6300*/  ULEA UR4, UR5, UR4, 0x18 ;  /* 0x0000000405047291 */ /* 0x00efd8000f8ec0ff */
.L_x_3171:
        /* <DEDUP_REMOVED lines=48> */
        .weak           $__internal_70_$__cuda_sm20_div_s64
        .type           $__internal_70_$__cuda_sm20_div_s64,@function
        .size           $__internal_70_$__cuda_sm20_div_s64,($__internal_71_$__cuda_sm20_div_u64 - $__internal_70_$__cuda_sm20_div_s64)
$__internal_70_$__cuda_sm20_div_s64:
        /* <DEDUP_REMOVED lines=83> */
[----:B------:R-:W-:Y:S06]  /*6b40*/  RET.REL.NODEC R8 `(_ZN2at4cuda17kernelHistogram1DIlllLi1ELi2ELin1ELNS0_23CUDAHistogramMemoryTypeE0EZNS0_21CUDA_tensor_histogramIllLb0EEEbNS_6TensorES4_S4_lNS_14AccumulateTypeIT0_Lb1EE4typeES8_NS0_13TensorArgTypeES9_S9_EUllE0_EEvNS0_6detail10TensorInfoIT_T1_EESF_NSC_IKS6_SE_EElS8_S8_SE_T6_) ;  /* 0xffffff94082c7950 */ /* 0x000fec0003c3ffff */
        .weak           $__internal_71_$__cuda_sm20_div_u64
        .type           $__internal_71_$__cuda_sm20_div_u64,@function
        .size           $__internal_71_$__cuda_sm20_div_u64,(.L_x_6447 - $__internal_71_$__cuda_sm20_div_u64)
$__internal_71_$__cuda_sm20_div_u64:
        /* <DEDUP_REMOVED lines=68> */
[----:B------:R-:W-:Y:S06]  /*6f90*/  RET.REL.NODEC R8 `(_ZN2at4cuda17kernelHistogram1DIlllLi1ELi2ELin1ELNS0_23CUDAHistogramMemoryTypeE0EZNS0_21CUDA_tensor_histogramIllLb0EEEbNS_6TensorES4_S4_lNS_14AccumulateTypeIT0_Lb1EE4typeES8_NS0_13TensorArgTypeES9_S9_EUllE0_EEvNS0_6detail10TensorInfoIT_T1_EESF_NSC_IKS6_SE_EElS8_S8_SE_T6_) ;  /* 0xffffff9008187950 */ /* 0x000fec0003c3ffff */
.L_x_3172:
        /* <DEDUP_REMOVED lines=14> */
.L_x_6447:


//--------------------- .text._ZN2at4cuda17kernelHistogram1DIlllLi1ELi2ELin1ELNS0_23CUDAHistogramMemoryTypeE1EZNS0_21CUDA_tensor_histogramIllLb0EEEbNS_6TensorES4_S4_lNS_14AccumulateTypeIT0_Lb1EE4typeES8_NS0_13TensorArgTypeES9_S9_EUllE_EEvNS0_6detail10TensorInfoIT_T1_EESF_NSC_IKS6_SE_EElS8_S8_SE_T6_ --------------------------
	.section	.text._ZN2at4cuda17kernelHistogram1DIlllLi1ELi2ELin1ELNS0_23CUDAHistogramMemoryTypeE1EZNS0_21CUDA_tensor_histogramIllLb0EEEbNS_6TensorES4_S4_lNS_14AccumulateTypeIT0_Lb1EE4typeES8_NS0_13TensorArgTypeES9_S9_EUllE_EEvNS0_6detail10TensorInfoIT_T1_EESF_NSC_IKS6_SE_EElS8_S8_SE_T6_,"ax",@progbits
	.align	128
        .global         _ZN2at4cuda17kernelHistogram1DIlllLi1ELi2ELin1ELNS0_23CUDAHistogramMemoryTypeE1EZNS0_21CUDA_tensor_histogramIllLb0EEEbNS_6TensorES4_S4_lNS_14AccumulateTypeIT0_Lb1EE4typeES8_NS0_13TensorArgTypeES9_S9_EUllE_EEvNS0_6detail10TensorInfoIT_T1_EESF_NSC_IKS6_SE_EElS8_S8_SE_T6_
        .type           _ZN2at4cuda17kernelHistogram1DIlllLi1ELi2ELin1ELNS0_23CUDAHistogramMemoryTypeE1EZNS0_21CUDA_tensor_histogramIllLb0EEEbNS_6TensorES4_S4_lNS_14AccumulateTypeIT0_Lb1EE4typeES8_NS0_13TensorArgTypeES9_S9_EUllE_EEvNS0_6detail10TensorInfoIT_T1_EESF_NSC_IKS6_SE_EElS8_S8_SE_T6_,@function
        .size           _ZN2at4cuda17kernelHistogram1DIlllLi1ELi2ELin1ELNS0_23CUDAHistogramMemoryTypeE1EZNS0_21CUDA_tensor_histogramIllLb0EEEbNS_6TensorES4_S4_lNS_14AccumulateTypeIT0_Lb1EE4typeES8_NS0_13TensorArgTypeES9_S9_EUllE_EEvNS0_6detail10TensorInfoIT_T1_EESF_NSC_IKS6_SE_EElS8_S8_SE_T6_,(.L_x_6449 - _ZN2at4cuda17kernelHistogram1DIlllLi1ELi2ELin1ELNS0_23CUDAHistogramMemoryTypeE1EZNS0_21CUDA_tensor_histogramIllLb0EEEbNS_6TensorES4_S4_lNS_14AccumulateTypeIT0_Lb1EE4typeES8_NS0_13TensorArgTypeES9_S9_EUllE_EEvNS0_6detail10TensorInfoIT_T1_EESF_NSC_IKS6_SE_EElS8_S8_SE_T6_)
        .other          _ZN2at4cuda17kernelHistogram1DIlllLi1ELi2ELin1ELNS0_23CUDAHistogramMemoryTypeE1EZNS0_21CUDA_tensor_histogramIllLb0EEEbNS_6TensorES4_S4_lNS_14AccumulateTypeIT0_Lb1EE4typeES8_NS0_13TensorArgTypeES9_S9_EUllE_EEvNS0_6detail10TensorInfoIT_T1_EESF_NSC_IKS6_SE_EElS8_S8_SE_T6_,@"STO_CUDA_ENTRY STV_DEFAULT"
_ZN2at4cuda17kernelHistogram1DIlllLi1ELi2ELin1ELNS0_23CUDAHistogramMemoryTypeE1EZNS0_21CUDA_tensor_histogramIllLb0EEEbNS_6TensorES4_S4_lNS_14AccumulateTypeIT0_Lb1EE4typeES8_NS0_13TensorArgTypeES9_S9_EUllE_EEvNS0_6detail10TensorInfoIT_T1_EESF_NSC_IKS6_SE_EElS8_S8_SE_T6_:
.text._ZN2at4cuda17kernelHistogram1DIlllLi1ELi2ELin1ELNS0_23CUDAHistogramMemoryTypeE1EZNS0_21CUDA_tensor_histogramIllLb0EEEbNS_6TensorES4_S4_lNS_14AccumulateTypeIT0_Lb1EE4typeES8_NS0_13TensorArgTypeES9_S9_EUllE_EEvNS0_6detail10TensorInfoIT_T1_EESF_NSC_IKS6_SE_EElS8_S8_SE_T6_:
        /* <DEDUP_REMOVED lines=26> */
.L_x_3230:
        /* <DEDUP_REMOVED lines=10> */
.L_x_3199:
        /* <DEDUP_REMOVED lines=33> */
.L_x_3176:
[----:B------:R-:W-:Y:S01]  /*0450*/  MOV R10, R26 ;  /* 0x0000001a000a7202 */ /* 0x000fe20000000f00 */
[----:B------:R-:W-:Y:S01]  /*0460*/  IMAD.MOV.U32 R0, RZ, RZ, R22 ;  /* 0x000000ffff007224 */ /* 0x000fe200078e0016 */
[----:B------:R-:W-:Y:S01]  /*0470*/  MOV R6, 0x4a0 ;  /* 0x000004a000067802 */ /* 0x000fe20000000f00 */
[----:B------:R-:W-:-:S07]  /*0480*/  IMAD.MOV.U32 R3, RZ, RZ, R23 ;  /* 0x000000ffff037224 */ /* 0x000fce00078e0017 */
[----:B------:R-:W-:Y:S05]  /*0490*/  CALL.REL.NOINC `($__internal_72_$__cuda_sm20_div_s64) ;  /* 0x0000005000b47944 */ /* 0x000fea0003c00000 */
        /* <DEDUP_REMOVED lines=9> */
.L_x_3177:
[----:B------:R-:W-:Y:S05]  /*0530*/  BSYNC.RECONVERGENT B0 ;  /* 0x0000000000007941 */ /* 0x000fea0003800200 */
.L_x_3175:
        /* <DEDUP_REMOVED lines=37> */
.L_x_3179:
[----:B------:R-:W-:Y:S01]  /*0790*/  MOV R10, R30 ;  /* 0x0000001e000a7202 */ /* 0x000fe20000000f00 */
[----:B------:R-:W-:Y:S01]  /*07a0*/  IMAD.MOV.U32 R5, RZ, RZ, R31 ;  /* 0x000000ffff057224 */ /* 0x000fe200078e001f */
[----:B------:R-:W-:Y:S01]  /*07b0*/  MOV R3, R27 ;  /* 0x0000001b00037202 */ /* 0x000fe20000000f00 */
[----:B------:R-:W-:Y:S01]  /*07c0*/  IMAD.MOV.U32 R0, RZ, RZ, R26 ;  /* 0x000000ffff007224 */ /* 0x000fe200078e001a */
[----:B------:R-:W-:-:S07]  /*07d0*/  MOV R6, 0x7f0 ;  /* 0x000007f000067802 */ /* 0x000fce0000000f00 */
[----:B------:R-:W-:Y:S05]  /*07e0*/  CALL.REL.NOINC `($__internal_72_$__cuda_sm20_div_s64) ;  /* 0x0000004c00e07944 */ /* 0x000fea0003c00000 */
        /* <DEDUP_REMOVED lines=10> */
.L_x_3180:
[----:B------:R-:W-:Y:S05]  /*0890*/  BSYNC.RECONVERGENT B0 ;  /* 0x0000000000007941 */ /* 0x000fea0003800200 */
.L_x_3178:
        /* <DEDUP_REMOVED lines=38> */
.L_x_3182:
        /* <DEDUP_REMOVED lines=16> */
.L_x_3183:
[----:B------:R-:W-:Y:S05]  /*0c00*/  BSYNC.RECONVERGENT B0 ;  /* 0x0000000000007941 */ /* 0x000fea0003800200 */
.L_x_3181:
        /* <DEDUP_REMOVED lines=37> */
.L_x_3185:
[----:B------:R-:W-:Y:S01]  /*0e60*/  IMAD.MOV.U32 R10, RZ, RZ, R26 ;  /* 0x000000ffff0a7224 */ /* 0x000fe200078e001a */
[----:B------:R-:W-:Y:S01]  /*0e70*/  MOV R5, R27 ;  /* 0x0000001b00057202 */ /* 0x000fe20000000f00 */
[----:B------:R-:W-:Y:S01]  /*0e80*/  IMAD.MOV.U32 R0, RZ, RZ, R16 ;  /* 0x000000ffff007224 */ /* 0x000fe200078e0010 */
[----:B------:R-:W-:Y:S01]  /*0e90*/  MOV R6, 0xec0 ;  /* 0x00000ec000067802 */ /* 0x000fe20000000f00 */
[----:B------:R-:W-:-:S07]  /*0ea0*/  IMAD.MOV.U32 R3, RZ, RZ, R17 ;  /* 0x000000ffff037224 */ /* 0x000fce00078e0011 */
[----:B------:R-:W-:Y:S05]  /*0eb0*/  CALL.REL.NOINC `($__internal_72_$__cuda_sm20_div_s64) ;  /* 0x00000048002c7944 */ /* 0x000fea0003c00000 */
        /* <DEDUP_REMOVED lines=10> */
.L_x_3186:
[----:B------:R-:W-:Y:S05]  /*0f60*/  BSYNC.RECONVERGENT B0 ;  /* 0x0000000000007941 */ /* 0x000fea0003800200 */
.L_x_3184:
        /* <DEDUP_REMOVED lines=38> */
.L_x_3188:
        /* <DEDUP_REMOVED lines=16> */
.L_x_3189:
[----:B------:R-:W-:Y:S05]  /*12d0*/  BSYNC.RECONVERGENT B0 ;  /* 0x0000000000007941 */ /* 0x000fea0003800200 */
.L_x_3187:
        /* <DEDUP_REMOVED lines=38> */
.L_x_3191:
        /* <DEDUP_REMOVED lines=16> */
.L_x_3192:
[----:B------:R-:W-:Y:S05]  /*1640*/  BSYNC.RECONVERGENT B0 ;  /* 0x0000000000007941 */ /* 0x000fea0003800200 */
.L_x_3190:
        /* <DEDUP_REMOVED lines=38> */
.L_x_3194:
        /* <DEDUP_REMOVED lines=16> */
.L_x_3195:
[----:B------:R-:W-:Y:S05]  /*19b0*/  BSYNC.RECONVERGENT B0 ;  /* 0x0000000000007941 */ /* 0x000fea0003800200 */
.L_x_3193:
        /* <DEDUP_REMOVED lines=38> */
.L_x_3197:
[----:B------:R-:W-:Y:S01]  /*1c20*/  IMAD.MOV.U32 R10, RZ, RZ, R26 ;  /* 0x000000ffff0a7224 */ /* 0x000fe200078e001a */
        /* <DEDUP_REMOVED lines=15> */
.L_x_3198:
[----:B------:R-:W-:Y:S05]  /*1d20*/  BSYNC.RECONVERGENT B0 ;  /* 0x0000000000007941 */ /* 0x000fea0003800200 */
.L_x_3196:
        /* <DEDUP_REMOVED lines=9> */
.L_x_3174:
        /* <DEDUP_REMOVED lines=40> */
.L_x_3204:
[----:B------:R-:W-:Y:S01]  /*2040*/  IMAD.MOV.U32 R10, RZ, RZ, R26 ;  /* 0x000000ffff0a7224 */ /* 0x000fe200078e001a */
[----:B------:R-:W-:Y:S01]  /*2050*/  MOV R0, R22 ;  /* 0x0000001600007202 */ /* 0x000fe20000000f00 */
[----:B------:R-:W-:Y:S01]  /*2060*/  IMAD.MOV.U32 R3, RZ, RZ, R23 ;  /* 0x000000ffff037224 */ /* 0x000fe200078e0017 */
[----:B------:R-:W-:-:S07]  /*2070*/  MOV R6, 0x2090 ;  /* 0x0000209000067802 */ /* 0x000fce0000000f00 */
[----:B------:R-:W-:Y:S05]  /*2080*/  CALL.REL.NOINC `($__internal_72_$__cuda_sm20_div_s64) ;  /* 0x0000003400b87944 */ /* 0x000fea0003c00000 */
        /* <DEDUP_REMOVED lines=9> */
.L_x_3205:
[----:B------:R-:W-:Y:S05]  /*2120*/  BSYNC.RECONVERGENT B1 ;  /* 0x0000000000017941 */ /* 0x000fea0003800200 */
.L_x_3203:
        /* <DEDUP_REMOVED lines=37> */
.L_x_3207:
[----:B------:R-:W-:Y:S01]  /*2380*/  MOV R10, R24 ;  /* 0x00000018000a7202 */ /* 0x000fe20000000f00 */
[----:B------:R-:W-:Y:S01]  /*2390*/  IMAD.MOV.U32 R5, RZ, RZ, R25 ;  /* 0x000000ffff057224 */ /* 0x000fe200078e0019 */
[----:B------:R-:W-:Y:S01]  /*23a0*/  MOV R0, R22 ;  /* 0x0000001600007202 */ /* 0x000fe20000000f00 */
[----:B------:R-:W-:Y:S01]  /*23b0*/  IMAD.MOV.U32 R3, RZ, RZ, R23 ;  /* 0x000000ffff037224 */ /* 0x000fe200078e0017 */
[----:B------:R-:W-:-:S07]  /*23c0*/  MOV R6, 0x23e0 ;  /* 0x000023e000067802 */ /* 0x000fce0000000f00 */
[----:B------:R-:W-:Y:S05]  /*23d0*/  CALL.REL.NOINC `($__internal_72_$__cuda_sm20_div_s64) ;  /* 0x0000003000e47944 */ /* 0x000fea0003c00000 */
        /* <DEDUP_REMOVED lines=10> */
.L_x_3208:
[----:B------:R-:W-:Y:S05]  /*2480*/  BSYNC.RECONVERGENT B1 ;  /* 0x0000000000017941 */ /* 0x000fea0003800200 */
.L_x_3206:
        /* <DEDUP_REMOVED lines=38> */
.L_x_3210:
        /* <DEDUP_REMOVED lines=16> */
.L_x_3211:
[----:B------:R-:W-:Y:S05]  /*27f0*/  BSYNC.RECONVERGENT B1 ;  /* 0x0000000000017941 */ /* 0x000fea0003800200 */
.L_x_3209:
        /* <DEDUP_REMOVED lines=37> */
.L_x_3213:
[----:B------:R-:W-:Y:S01]  /*2a50*/  IMAD.MOV.U32 R10, RZ, RZ, R24 ;  /* 0x000000ffff0a7224 */ /* 0x000fe200078e0018 */
[----:B------:R-:W-:Y:S01]  /*2a60*/  MOV R5, R25 ;  /* 0x0000001900057202 */ /* 0x000fe20000000f00 */
[----:B------:R-:W-:Y:S01]  /*2a70*/  IMAD.MOV.U32 R0, RZ, RZ, R22 ;  /* 0x000000ffff007224 */ /* 0x000fe200078e0016 */
[----:B------:R-:W-:Y:S02]  /*2a80*/  MOV R3, R23 ;  /* 0x0000001700037202 */ /* 0x000fe40000000f00 */
[----:B------:R-:W-:-:S07]  /*2a90*/  MOV R6, 0x2ab0 ;  /* 0x00002ab000067802 */ /* 0x000fce0000000f00 */
[----:B------:R-:W-:Y:S05]  /*2aa0*/  CALL.REL.NOINC `($__internal_72_$__cuda_sm20_div_s64) ;  /* 0x0000002c00307944 */ /* 0x000fea0003c00000 */
        /* <DEDUP_REMOVED lines=10> */
.L_x_3214:
[----:B------:R-:W-:Y:S05]  /*2b50*/  BSYNC.RECONVERGENT B1 ;  /* 0x0000000000017941 */ /* 0x000fea0003800200 */
.L_x_3212:
        /* <DEDUP_REMOVED lines=8> */
.L_x_3202:
        /* <DEDUP_REMOVED lines=38> */
.L_x_3217:
        /* <DEDUP_REMOVED lines=14> */
.L_x_3218:
[----:B------:R-:W-:Y:S05]  /*2f20*/  BSYNC.RECONVERGENT B1 ;  /* 0x0000000000017941 */ /* 0x000fea0003800200 */
.L_x_3216:
        /* <DEDUP_REMOVED lines=36> */
.L_x_3220:
        /* <DEDUP_REMOVED lines=16> */
.L_x_3221:
[----:B------:R-:W-:Y:S05]  /*3270*/  BSYNC.RECONVERGENT B1 ;  /* 0x0000000000017941 */ /* 0x000fea0003800200 */
.L_x_3219:
        /* <DEDUP_REMOVED lines=8> */
.L_x_3215:
        /* <DEDUP_REMOVED lines=36> */
.L_x_3223:
[----:B------:R-:W-:Y:S01]  /*3540*/  IMAD.MOV.U32 R10, RZ, RZ, R26 ;  /* 0x000000ffff0a7224 */ /* 0x000fe200078e001a */
[----:B------:R-:W-:Y:S01]  /*3550*/  MOV R0, R22 ;  /* 0x0000001600007202 */ /* 0x000fe20000000f00 */
[----:B------:R-:W-:Y:S01]  /*3560*/  IMAD.MOV.U32 R3, RZ, RZ, R23 ;  /* 0x000000ffff037224 */ /* 0x000fe200078e0017 */
[----:B------:R-:W-:-:S07]  /*3570*/  MOV R6, 0x3590 ;  /* 0x0000359000067802 */ /* 0x000fce0000000f00 */
[----:B------:R-:W-:Y:S05]  /*3580*/  CALL.REL.NOINC `($__internal_72_$__cuda_sm20_div_s64) ;  /* 0x0000002000787944 */ /* 0x000fea0003c00000 */
        /* <DEDUP_REMOVED lines=9> */
.L_x_3224:
[----:B------:R-:W-:Y:S05]  /*3620*/  BSYNC.RECONVERGENT B1 ;  /* 0x0000000000017941 */ /* 0x000fea0003800200 */
.L_x_3222:
[----:B------:R-:W0:Y:S02]  /*3630*/  LDC.64 R20, c[0x0][R20+0x450] ;  /* 0x0001140014147b82 */ /* 0x000e240000000a00 */
[-C--:B0-----:R-:W-:Y:S02]  /*3640*/  IMAD R0, R21, R10.reuse, RZ ;  /* 0x0000000a15007224 */ /* 0x081fe400078e02ff */
[----:B------:R-:W-:-:S04]  /*3650*/  IMAD.WIDE.U32 R16, R20, R10, R16 ;  /* 0x0000000a14107225 */ /* 0x000fc800078e0010 */
[----:B------:R-:W-:-:S04]  /*3660*/  IMAD R3, R20, R3, R0 ;  /* 0x0000000314037224 */ /* 0x000fc800078e0200 */
[----:B------:R-:W-:-:S07]  /*3670*/  IMAD.IADD R17, R17, 0x1, R3 ;  /* 0x0000000111117824 */ /* 0x000fce00078e0203 */
.L_x_3201:
[----:B------:R-:W-:Y:S05]  /*3680*/  BSYNC.RECONVERGENT B0 ;  /* 0x0000000000007941 */ /* 0x000fea0003800200 */
.L_x_3200:
        /* <DEDUP_REMOVED lines=48> */
.L_x_3228:
[----:B------:R-:W-:Y:S01]  /*3990*/  IMAD.U32 R0, RZ, RZ, UR4 ;  /* 0x00000004ff007e24 */ /* 0x000fe2000f8e00ff */
[----:B------:R-:W-:Y:S02]  /*39a0*/  MOV R3, UR5 ;  /* 0x0000000500037c02 */ /* 0x000fe40008000f00 */
[----:B------:R-:W-:-:S07]  /*39b0*/  MOV R6, 0x39d0 ;  /* 0x000039d000067802 */ /* 0x000fce0000000f00 */
[----:B------:R-:W-:Y:S05]  /*39c0*/  CALL.REL.NOINC `($__internal_72_$__cuda_sm20_div_s64) ;  /* 0x0000001c00687944 */ /* 0x000fea0003c00000 */
[----:B------:R-:W-:-:S07]  /*39d0*/  IMAD.MOV.U32 R0, RZ, RZ, R8 ;  /* 0x000000ffff007224 */ /* 0x000fce00078e0008 */
.L_x_3229:
[----:B------:R-:W-:Y:S05]  /*39e0*/  BSYNC.RECONVERGENT B1 ;  /* 0x0000000000017941 */ /* 0x000fea0003800200 */
.L_x_3227:
        /* <DEDUP_REMOVED lines=25> */
.L_x_3226:
[----:B------:R-:W-:Y:S05]  /*3b80*/  BSYNC.RECONVERGENT B0 ;  /* 0x0000000000007941 */ /* 0x000fea0003800200 */
.L_x_3225:
[----:B------:R-:W1:Y:S01]  /*3b90*/  LDCU.64 UR12, c[0x0][0x878] ;  /* 0x00010f00ff0c77ac */ /* 0x000e620008000a00 */
[----:B------:R-:W-:-:S05]  /*3ba0*/  IADD3 R7, P0, PT, R2, R7, RZ ;  /* 0x0000000702077210 */ /* 0x000fca0007f1e0ff */
[----:B------:R-:W-:Y:S01]  /*3bb0*/  IMAD.X R4, RZ, RZ, R4, P0 ;  /* 0x000000ffff047224 */ /* 0x000fe200000e0604 */
[----:B-1----:R-:W-:-:S04]  /*3bc0*/  ISETP.GE.U32.AND P0, PT, R7, UR12, PT ;  /* 0x0000000c07007c0c */ /* 0x002fc8000bf06070 */
[----:B------:R-:W-:-:S13]  /*3bd0*/  ISETP.GE.AND.EX P0, PT, R4, UR13, PT, P0 ;  /* 0x0000000d04007c0c */ /* 0x000fda000bf06300 */
[----:B------:R-:W-:Y:S05]  /*3be0*/  @!P0 BRA `(.L_x_3230) ;  /* 0xffffffc4006c8947 */ /* 0x000fea000383ffff */
[----:B------:R-:W-:Y:S05]  /*3bf0*/  EXIT ;  /* 0x000000000000794d */ /* 0x000fea0003800000 */
.L_x_3173:
        /* <DEDUP_REMOVED lines=34> */
.L_x_3232:
[----:B------:R-:W-:-:S07]  /*3e20*/  MOV R0, 0x3e40 ;  /* 0x00003e4000007802 */ /* 0x000fce0000000f00 */
[----:B------:R-:W-:Y:S05]  /*3e30*/  CALL.REL.NOINC `($__internal_73_$__cuda_sm20_div_u64) ;  /* 0x0000001c009c7944 */ /* 0x000fea0003c00000 */
.L_x_3233:
[----:B------:R-:W-:Y:S05]  /*3e40*/  BSYNC.RECONVERGENT B0 ;  /* 0x0000000000007941 */ /* 0x000fea0003800200 */
.L_x_3231:
        /* <DEDUP_REMOVED lines=29> */
.L_x_3241:
        /* <DEDUP_REMOVED lines=47> */
.L_x_3239:
[----:B------:R-:W-:Y:S01]  /*4310*/  MOV R0, UR4 ;  /* 0x0000000400007c02 */ /* 0x000fe20008000f00 */
[----:B------:R-:W-:Y:S01]  /*4320*/  IMAD.U32 R3, RZ, RZ, UR5 ;  /* 0x00000005ff037e24 */ /* 0x000fe2000f8e00ff */
[----:B------:R-:W-:-:S07]  /*4330*/  MOV R6, 0x4350 ;  /* 0x0000435000067802 */ /* 0x000fce0000000f00 */
[----:B------:R-:W-:Y:S05]  /*4340*/  CALL.REL.NOINC `($__internal_72_$__cuda_sm20_div_s64) ;  /* 0x0000001400087944 */ /* 0x000fea0003c00000 */
[----:B------:R-:W-:-:S07]  /*4350*/  MOV R0, R8 ;  /* 0x0000000800007202 */ /* 0x000fce0000000f00 */
.L_x_3240:
[----:B------:R-:W-:Y:S05]  /*4360*/  BSYNC.RECONVERGENT B2 ;  /* 0x0000000000027941 */ /* 0x000fea0003800200 */
.L_x_3238:
        /* <DEDUP_REMOVED lines=20> */
.L_x_3237:
[----:B------:R-:W-:Y:S05]  /*44b0*/  BSYNC.RECONVERGENT B1 ;  /* 0x0000000000017941 */ /* 0x000fea0003800200 */
.L_x_3236:
[----:B------:R-:W-:-:S04]  /*44c0*/  IADD3 R7, P1, PT, R2, R7, RZ ;  /* 0x0000000702077210 */ /* 0x000fc80007f3e0ff */
[----:B------:R-:W-:Y:S01]  /*44d0*/  IADD3.X R4, PT, PT, RZ, R4, RZ, P1, !PT ;  /* 0x00000004ff047210 */ /* 0x000fe20000ffe4ff */
[----:B------:R-:W-:Y:S08]  /*44e0*/  @P0 BRA `(.L_x_3241) ;  /* 0xfffffff800cc0947 */ /* 0x000ff0000383ffff */
.L_x_3235:
[----:B0--34-:R-:W-:Y:S05]  /*44f0*/  BSYNC B0 ;  /* 0x0000000000007941 */ /* 0x019fea0003800000 */
.L_x_3234:
[----:B------:R-:W0:Y:S01]  /*4500*/  LDC.64 R16, c[0x0][0x868] ;  /* 0x00021a00ff107b82 */ /* 0x000e220000000a00 */
[----:B------:R-:W-:-:S04]  /*4510*/  ISETP.GE.U32.AND P0, PT, R20, 0x3, PT ;  /* 0x000000031400780c */ /* 0x000fc80003f06070 */
[----:B------:R-:W-:-:S13]  /*4520*/  ISETP.GE.U32.AND.EX P0, PT, R18, RZ, PT, P0 ;  /* 0x000000ff1200720c */ /* 0x000fda0003f06100 */
[----:B------:R-:W-:Y:S05]  /*4530*/  @!P0 EXIT ;  /* 0x000000000000894d */ /* 0x000fea0003800000 */
[----:B------:R-:W-:Y:S01]  /*4540*/  BSSY B0, `(.L_x_3242) ;  /* 0x0000121000007945 */ /* 0x000fe20003800000 */
.L_x_3263:
        /* <DEDUP_REMOVED lines=43> */
.L_x_3246:
[----:B------:R-:W-:Y:S01]  /*4800*/  IMAD.U32 R0, RZ, RZ, UR4 ;  /* 0x00000004ff007e24 */ /* 0x000fe2000f8e00ff */
[----:B------:R-:W-:Y:S02]  /*4810*/  MOV R3, UR5 ;  /* 0x0000000500037c02 */ /* 0x000fe40008000f00 */
[----:B------:R-:W-:-:S07]  /*4820*/  MOV R6, 0x4840 ;  /* 0x0000484000067802 */ /* 0x000fce0000000f00 */
[----:B------:R-:W-:Y:S05]  /*4830*/  CALL.REL.NOINC `($__internal_72_$__cuda_sm20_div_s64) ;  /* 0x0000000c00cc7944 */ /* 0x000fea0003c00000 */
[----:B------:R-:W-:-:S07]  /*4840*/  IMAD.MOV.U32 R0, RZ, RZ, R8 ;  /* 0x000000ffff007224 */ /* 0x000fce00078e0008 */
.L_x_3247:
[----:B------:R-:W-:Y:S05]  /*4850*/  BSYNC.RECONVERGENT B2 ;  /* 0x0000000000027941 */ /* 0x000fea0003800200 */
.L_x_3245:
        /* <DEDUP_REMOVED lines=20> */
.L_x_3244:
[----:B------:R-:W-:Y:S05]  /*49a0*/  BSYNC.RECONVERGENT B1 ;  /* 0x0000000000017941 */ /* 0x000fea0003800200 */
.L_x_3243:
        /* <DEDUP_REMOVED lines=44> */
.L_x_3251:
[----:B------:R-:W-:Y:S01]  /*4c70*/  MOV R0, UR4 ;  /* 0x0000000400007c02 */ /* 0x000fe20008000f00 */
[----:B------:R-:W-:Y:S01]  /*4c80*/  IMAD.U32 R3, RZ, RZ, UR5 ;  /* 0x00000005ff037e24 */ /* 0x000fe2000f8e00ff */
[----:B------:R-:W-:-:S07]  /*4c90*/  MOV R6, 0x4cb0 ;  /* 0x00004cb000067802 */ /* 0x000fce0000000f00 */
[----:B------:R-:W-:Y:S05]  /*4ca0*/  CALL.REL.NOINC `($__internal_72_$__cuda_sm20_div_s64) ;  /* 0x0000000800b07944 */ /* 0x000fea0003c00000 */
[----:B------:R-:W-:-:S07]  /*4cb0*/  MOV R0, R8 ;  /* 0x0000000800007202 */ /* 0x000fce0000000f00 */
.L_x_3252:
[----:B------:R-:W-:Y:S05]  /*4cc0*/  BSYNC.RECONVERGENT B2 ;  /* 0x0000000000027941 */ /* 0x000fea0003800200 */
.L_x_3250:
        /* <DEDUP_REMOVED lines=20> */
.L_x_3249:
[----:B------:R-:W-:Y:S05]  /*4e10*/  BSYNC.RECONVERGENT B1 ;  /* 0x0000000000017941 */ /* 0x000fea0003800200 */
.L_x_3248:
        /* <DEDUP_REMOVED lines=44> */
.L_x_3256:
[----:B------:R-:W-:Y:S01]  /*50e0*/  IMAD.U32 R0, RZ, RZ, UR4 ;  /* 0x00000004ff007e24 */ /* 0x000fe2000f8e00ff */
[----:B------:R-:W-:Y:S02]  /*50f0*/  MOV R3, UR5 ;  /* 0x0000000500037c02 */ /* 0x000fe40008000f00 */
[----:B------:R-:W-:-:S07]  /*5100*/  MOV R6, 0x5120 ;  /* 0x0000512000067802 */ /* 0x000fce0000000f00 */
[----:B------:R-:W-:Y:S05]  /*5110*/  CALL.REL.NOINC `($__internal_72_$__cuda_sm20_div_s64) ;  /* 0x0000000400947944 */ /* 0x000fea0003c00000 */
[----:B------:R-:W-:-:S07]  /*5120*/  IMAD.MOV.U32 R0, RZ, RZ, R8 ;  /* 0x000000ffff007224 */ /* 0x000fce00078e0008 */
.L_x_3257:
[----:B------:R-:W-:Y:S05]  /*5130*/  BSYNC.RECONVERGENT B2 ;  /* 0x0000000000027941 */ /* 0x000fea0003800200 */
.L_x_3255:
        /* <DEDUP_REMOVED lines=20> */
.L_x_3254:
[----:B------:R-:W-:Y:S05]  /*5280*/  BSYNC.RECONVERGENT B1 ;  /* 0x0000000000017941 */ /* 0x000fea0003800200 */
.L_x_3253:
        /* <DEDUP_REMOVED lines=44> */
.L_x_3261:
[----:B------:R-:W-:Y:S01]  /*5550*/  MOV R0, UR4 ;  /* 0x0000000400007c02 */ /* 0x000fe20008000f00 */
[----:B------:R-:W-:Y:S01]  /*5560*/  IMAD.U32 R3, RZ, RZ, UR5 ;  /* 0x00000005ff037e24 */ /* 0x000fe2000f8e00ff */
[----:B------:R-:W-:-:S07]  /*5570*/  MOV R6, 0x5590 ;  /* 0x0000559000067802 */ /* 0x000fce0000000f00 */
[----:B------:R-:W-:Y:S05]  /*5580*/  CALL.REL.NOINC `($__internal_72_$__cuda_sm20_div_s64) ;  /* 0x0000000000787944 */ /* 0x000fea0003c00000 */
[----:B------:R-:W-:-:S07]  /*5590*/  MOV R0, R8 ;  /* 0x0000000800007202 */ /* 0x000fce0000000f00 */
.L_x_3262:
[----:B------:R-:W-:Y:S05]  /*55a0*/  BSYNC.RECONVERGENT B2 ;  /* 0x0000000000027941 */ /* 0x000fea0003800200 */
.L_x_3260:
        /* <DEDUP_REMOVED lines=20> */
.L_x_3259:
[----:B------:R-:W-:Y:S05]  /*56f0*/  BSYNC.RECONVERGENT B1 ;  /* 0x0000000000017941 */ /* 0x000fea0003800200 */
.L_x_3258:
[----:B------:R-:W-:-:S04]  /*5700*/  IADD3 R7, P0, PT, R2, R7, RZ ;  /* 0x0000000702077210 */ /* 0x000fc80007f1e0ff */
[----:B------:R-:W-:Y:S02]  /*5710*/  IADD3.X R4, PT, PT, RZ, R4, RZ, P0, !PT ;  /* 0x00000004ff047210 */ /* 0x000fe400007fe4ff */
[----:B------:R-:W-:-:S04]  /*5720*/  ISETP.GE.U32.AND P0, PT, R7, UR40, PT ;  /* 0x0000002807007c0c */ /* 0x000fc8000bf06070 */
[----:B------:R-:W-:-:S13]  /*5730*/  ISETP.GE.AND.EX P0, PT, R4, UR41, PT, P0 ;  /* 0x0000002904007c0c */ /* 0x000fda000bf06300 */
[----:B------:R-:W-:Y:S05]  /*5740*/  @!P0 BRA `(.L_x_3263) ;  /* 0xffffffec00808947 */ /* 0x000fea000383ffff */
[----:B------:R-:W-:Y:S05]  /*5750*/  BSYNC B0 ;  /* 0x0000000000007941 */ /* 0x000fea0003800000 */
.L_x_3242:
[----:B------:R-:W-:Y:S05]  /*5760*/  EXIT ;  /* 0x000000000000794d */ /* 0x000fea0003800000 */
        .weak           $__internal_72_$__cuda_sm20_div_s64
        .type           $__internal_72_$__cuda_sm20_div_s64,@function
        .size           $__internal_72_$__cuda_sm20_div_s64,($__internal_73_$__cuda_sm20_div_u64 - $__internal_72_$__cuda_sm20_div_s64)
$__internal_72_$__cuda_sm20_div_s64:
        /* <DEDUP_REMOVED lines=83> */
[----:B------:R-:W-:Y:S06]  /*5ca0*/  RET.REL.NODEC R10 `(_ZN2at4cuda17kernelHistogram1DIlllLi1ELi2ELin1ELNS0_23CUDAHistogramMemoryTypeE1EZNS0_21CUDA_tensor_histogramIllLb0EEEbNS_6TensorES4_S4_lNS_14AccumulateTypeIT0_Lb1EE4typeES8_NS0_13TensorArgTypeES9_S9_EUllE_EEvNS0_6detail10TensorInfoIT_T1_EESF_NSC_IKS6_SE_EElS8_S8_SE_T6_) ;  /* 0xffffffa00ad47950 */ /* 0x000fec0003c3ffff */
        .weak           $__internal_73_$__cuda_sm20_div_u64
        .type           $__internal_73_$__cuda_sm20_div_u64,@function
        .size           $__internal_73_$__cuda_sm20_div_u64,(.L_x_6449 - $__internal_73_$__cuda_sm20_div_u64)
$__internal_73_$__cuda_sm20_div_u64:
        /* <DEDUP_REMOVED lines=66> */
[----:B------:R-:W-:Y:S06]  /*60d0*/  RET.REL.NODEC R8 `(_ZN2at4cuda17kernelHistogram1DIlllLi1ELi2ELin1ELNS0_23CUDAHistogramMemoryTypeE1EZNS0_21CUDA_tensor_histogramIllLb0EEEbNS_6TensorES4_S4_lNS_14AccumulateTypeIT0_Lb1EE4typeES8_NS0_13TensorArgTypeES9_S9_EUllE_EEvNS0_6detail10TensorInfoIT_T1_EESF_NSC_IKS6_SE_EElS8_S8_SE_T6_) ;  /* 0xffffff9c08c87950 */ /* 0x000fec0003c3ffff */
.L_x_3264:
        /* <DEDUP_REMOVED lines=10> */
.L_x_6449:


//--------------------- .text._ZN2at4cuda17kernelHistogram1DIlllLi1ELi2ELin1ELNS0_23CUDAHistogramMemoryTypeE0EZNS0_21CUDA_tensor_histogramIllLb0EEEbNS_6TensorES4_S4_lNS_14AccumulateTypeIT0_Lb1EE4typeES8_NS0_13TensorArgTypeES9_S9_EUllE_EEvNS0_6detail10TensorInfoIT_T1_EESF_NSC_IKS6_SE_EElS8_S8_SE_T6_ --------------------------
	.section	.text._ZN2at4cuda17kernelHistogram1DIlllLi1ELi2ELin1ELNS0_23CUDAHistogramMemoryTypeE0EZNS0_21CUDA_tensor_histogramIllLb0EEEbNS_6TensorES4_S4_lNS_14AccumulateTypeIT0_Lb1EE4typeES8_NS0_13TensorArgTypeES9_S9_EUllE_EEvNS0_6detail10TensorInfoIT_T1_EESF_NSC_IKS6_SE_EElS8_S8_SE_T6_,"ax",@progbits
	.align	128
        .global         _ZN2at4cuda17kernelHistogram1DIlllLi1ELi2ELin1ELNS0_23CUDAHistogramMemoryTypeE0EZNS0_21CUDA_tensor_histogramIllLb0EEEbNS_6TensorES4_S4_lNS_14AccumulateTypeIT0_Lb1EE4typeES8_NS0_13TensorArgTypeES9_S9_EUllE_EEvNS0_6detail10TensorInfoIT_T1_EESF_NSC_IKS6_SE_EElS8_S8_SE_T6_
        .type           _ZN2at4cuda17kernelHistogram1DIlllLi1ELi2ELin1ELNS0_23CUDAHistogramMemoryTypeE0EZNS0_21CUDA_tensor_histogramIllLb0EEEbNS_6TensorES4_S4_lNS_14AccumulateTypeIT0_Lb1EE4typeES8_NS0_13TensorArgTypeES9_S9_EUllE_EEvNS0_6detail10TensorInfoIT_T1_EESF_NSC_IKS6_SE_EElS8_S8_SE_T6_,@function
        .size           _ZN2at4cuda17kernelHistogram1DIlllLi1ELi2ELin1ELNS0_23CUDAHistogramMemoryTypeE0EZNS0_21CUDA_tensor_histogramIllLb0EEEbNS_6TensorES4_S4_lNS_14AccumulateTypeIT0_Lb1EE4typeES8_NS0_13TensorArgTypeES9_S9_EUllE_EEvNS0_6detail10TensorInfoIT_T1_EESF_NSC_IKS6_SE_EElS8_S8_SE_T6_,(.L_x_6451 - _ZN2at4cuda17kernelHistogram1DIlllLi1ELi2ELin1ELNS0_23CUDAHistogramMemoryTypeE0EZNS0_21CUDA_tensor_histogramIllLb0EEEbNS_6TensorES4_S4_lNS_14AccumulateTypeIT0_Lb1EE4typeES8_NS0_13TensorArgTypeES9_S9_EUllE_EEvNS0_6detail10TensorInfoIT_T1_EESF_NSC_IKS6_SE_EElS8_S8_SE_T6_)
        .other          _ZN2at4cuda17kernelHistogram1DIlllLi1ELi2ELin1ELNS0_23CUDAHistogramMemoryTypeE0EZNS0_21CUDA_tensor_histogramIllLb0EEEbNS_6TensorES4_S4_lNS_14AccumulateTypeIT0_Lb1EE4typeES8_NS0_13TensorArgTypeES9_S9_EUllE_EEvNS0_6detail10TensorInfoIT_T1_EESF_NSC_IKS6_SE_EElS8_S8_SE_T6_,@"STO_CUDA_ENTRY STV_DEFAULT"
_ZN2at4cuda17kernelHistogram1DIlllLi1ELi2ELin1ELNS0_23CUDAHistogramMemoryTypeE0EZNS0_21CUDA_tensor_histogramIllLb0EEEbNS_6TensorES4_S4_lNS_14AccumulateTypeIT0_Lb1EE4typeES8_NS0_13TensorArgTypeES9_S9_EUllE_EEvNS0_6detail10TensorInfoIT_T1_EESF_NSC_IKS6_SE_EElS8_S8_SE_T6_:
.text._ZN2at4cuda17kernelHistogram1DIlllLi1ELi2ELin1ELNS0_23CUDAHistogramMemoryTypeE0EZNS0_21CUDA_tensor_histogramIllLb0EEEbNS_6TensorES4_S4_lNS_14AccumulateTypeIT0_Lb1EE4typeES8_NS0_13TensorArgTypeES9_S9_EUllE_EEvNS0_6detail10TensorInfoIT_T1_EESF_NSC_IKS6_SE_EElS8_S8_SE_T6_:
        /* <DEDUP_REMOVED lines=45> */
.L_x_3268:
[----:B------:R-:W-:Y:S01]  /*02d0*/  IMAD.MOV.U32 R3, RZ, RZ, R8 ;  /* 0x000000ffff037224 */ /* 0x000fe200078e0008 */
[----:B------:R-:W-:-:S07]  /*02e0*/  MOV R8, 0x300 ;  /* 0x0000030000087802 */ /* 0x000fce0000000f00 */
[----:B------:R-:W-:Y:S05]  /*02f0*/  CALL.REL.NOINC `($__internal_75_$__cuda_sm20_div_u64) ;  /* 0x0000006c00087944 */ /* 0x000fea0003c00000 */
[----:B------:R-:W-:Y:S01]  /*0300*/  MOV R4, R0 ;  /* 0x0000000000047202 */ /* 0x000fe20000000f00 */
[----:B------:R-:W-:-:S07]  /*0310*/  IMAD.MOV.U32 R5, RZ, RZ, R3 ;  /* 0x000000ffff057224 */ /* 0x000fce00078e0003 */
.L_x_3269:
[----:B------:R-:W-:Y:S05]  /*0320*/  BSYNC.RECONVERGENT B1 ;  /* 0x0000000000017941 */ /* 0x000fea0003800200 */
.L_x_3267:
        /* <DEDUP_REMOVED lines=20> */
.L_x_3272:
        /* <DEDUP_REMOVED lines=9> */
.L_x_3271:
[----:B------:R-:W-:Y:S05]  /*0500*/  BSYNC.RECONVERGENT B1 ;  /* 0x0000000000017941 */ /* 0x000fea0003800200 */
.L_x_3270:
[----:B------:R-:W-:Y:S05]  /*0510*/  @!P1 BRA `(.L_x_3266) ;  /* 0x0000000000409947 */ /* 0x000fea0003800000 */
[----:B------:R-:W0:Y:S01]  /*0520*/  S2R R3, SR_CgaCtaId ;  /* 0x0000000000037919 */ /* 0x000e220000008800 */
[----:B------:R-:W-:-:S04]  /*0530*/  MOV R0, 0x400 ;  /* 0x0000040000007802 */ /* 0x000fc80000000f00 */
[----:B0-----:R-:W-:-:S07]  /*0540*/  LEA R5, R3, R0, 0x18 ;  /* 0x0000000003057211 */ /* 0x001fce00078ec0ff */
.L_x_3273:
        /* <DEDUP_REMOVED lines=13> */
.L_x_3266:
[----:B------:R-:W-:Y:S05]  /*0620*/  BSYNC.RECONVERGENT B0 ;  /* 0x0000000000007941 */ /* 0x000fea0003800200 */
.L_x_3265:
        /* <DEDUP_REMOVED lines=24> */
.L_x_3333:
        /* <DEDUP_REMOVED lines=10> */
.L_x_3301:
        /* <DEDUP_REMOVED lines=34> */
.L_x_3278:
[----:B------:R-:W-:Y:S01]  /*0a70*/  IMAD.MOV.U32 R7, RZ, RZ, R15 ;  /* 0x000000ffff077224 */ /* 0x000fe200078e000f */
[----:B------:R-:W-:Y:S01]  /*0a80*/  MOV R4, R13 ;  /* 0x0000000d00047202 */ /* 0x000fe20000000f00 */
[----:B------:R-:W-:Y:S01]  /*0a90*/  IMAD.MOV.U32 R5, RZ, RZ, R12 ;  /* 0x000000ffff057224 */ /* 0x000fe200078e000c */
[----:B------:R-:W-:-:S07]  /*0aa0*/  MOV R3, 0xac0 ;  /* 0x00000ac000037802 */ /* 0x000fce0000000f00 */
[----:B------:R-:W-:Y:S05]  /*0ab0*/  CALL.REL.NOINC `($__internal_74_$__cuda_sm20_div_s64) ;  /* 0x0000005c00c87944 */ /* 0x000fea0003c00000 */
        /* <DEDUP_REMOVED lines=11> */
.L_x_3279:
[----:B------:R-:W-:Y:S05]  /*0b70*/  BSYNC.RECONVERGENT B0 ;  /* 0x0000000000007941 */ /* 0x000fea0003800200 */
.L_x_3277:
        /* <DEDUP_REMOVED lines=40> */
.L_x_3281:
[----:B------:R-:W-:Y:S01]  /*0e00*/  MOV R7, R12 ;  /* 0x0000000c00077202 */ /* 0x000fe20000000f00 */
[----:B------:R-:W-:Y:S01]  /*0e10*/  IMAD.MOV.U32 R6, RZ, RZ, R13 ;  /* 0x000000ffff067224 */ /* 0x000fe200078e000d */
[----:B------:R-:W-:Y:S01]  /*0e20*/  MOV R4, R15 ;  /* 0x0000000f00047202 */ /* 0x000fe20000000f00 */
[----:B------:R-:W-:Y:S01]  /*0e30*/  IMAD.MOV.U32 R5, RZ, RZ, R14 ;  /* 0x000000ffff057224 */ /* 0x000fe200078e000e */
[----:B------:R-:W-:-:S07]  /*0e40*/  MOV R3, 0xe60 ;  /* 0x00000e6000037802 */ /* 0x000fce0000000f00 */
[----:B------:R-:W-:Y:S05]  /*0e50*/  CALL.REL.NOINC `($__internal_74_$__cuda_sm20_div_s64) ;  /* 0x0000005800e07944 */ /* 0x000fea0003c00000 */
        /* <DEDUP_REMOVED lines=10> */
.L_x_3282:
[----:B------:R-:W-:Y:S05]  /*0f00*/  BSYNC.RECONVERGENT B0 ;  /* 0x0000000000007941 */ /* 0x000fea0003800200 */
.L_x_3280:
        /* <DEDUP_REMOVED lines=38> */
.L_x_3284:
        /* <DEDUP_REMOVED lines=17> */
.L_x_3285:
[----:B------:R-:W-:Y:S05]  /*1280*/  BSYNC.RECONVERGENT B0 ;  /* 0x0000000000007941 */ /* 0x000fea0003800200 */
.L_x_3283:
        /* <DEDUP_REMOVED lines=37> */
.L_x_3287:
        /* <DEDUP_REMOVED lines=16> */
.L_x_3288:
[----:B------:R-:W-:Y:S05]  /*15e0*/  BSYNC.RECONVERGENT B0 ;  /* 0x0000000000007941 */ /* 0x000fea0003800200 */
.L_x_3286:
        /* <DEDUP_REMOVED lines=38> */
.L_x_3290:
        /* <DEDUP_REMOVED lines=16> */
.L_x_3291:
[----:B------:R-:W-:Y:S05]  /*1950*/  BSYNC.RECONVERGENT B0 ;  /* 0x0000000000007941 */ /* 0x000fea0003800200 */
.L_x_3289:
        /* <DEDUP_REMOVED lines=38> */
.L_x_3293:
        /* <DEDUP_REMOVED lines=16> */
.L_x_3294:
[----:B------:R-:W-:Y:S05]  /*1cc0*/  BSYNC.RECONVERGENT B0 ;  /* 0x0000000000007941 */ /* 0x000fea0003800200 */
.L_x_3292:
        /* <DEDUP_REMOVED lines=38> */
.L_x_3296:
        /* <DEDUP_REMOVED lines=16> */
.L_x_3297:
[----:B------:R-:W-:Y:S05]  /*2030*/  BSYNC.RECONVERGENT B0 ;  /* 0x0000000000007941 */ /* 0x000fea0003800200 */
.L_x_3295:
        /* <DEDUP_REMOVED lines=37> */
.L_x_3299:
[----:B------:R-:W-:Y:S01]  /*2290*/  IMAD.MOV.U32 R7, RZ, RZ, R12 ;  /* 0x000000ffff077224 */ /* 0x000fe200078e000c */
[----:B------:R-:W-:Y:S01]  /*22a0*/  MOV R6, R13 ;  /* 0x0000000d00067202 */ /* 0x000fe20000000f00 */
[----:B------:R-:W-:Y:S01]  /*22b0*/  IMAD.MOV.U32 R5, RZ, RZ, R14 ;  /* 0x000000ffff057224 */ /* 0x000fe200078e000e */
[----:B------:R-:W-:Y:S01]  /*22c0*/  MOV R3, 0x22f0 ;  /* 0x000022f000037802 */ /* 0x000fe20000000f00 */
[----:B------:R-:W-:-:S07]  /*22d0*/  IMAD.MOV.U32 R4, RZ, RZ, R15 ;  /* 0x000000ffff047224 */ /* 0x000fce00078e000f */
[----:B------:R-:W-:Y:S05]  /*22e0*/  CALL.REL.NOINC `($__internal_74_$__cuda_sm20_div_s64) ;  /* 0x0000004400bc7944 */ /* 0x000fea0003c00000 */
        /* <DEDUP_REMOVED lines=11> */
.L_x_3300:
[----:B------:R-:W-:Y:S05]  /*23a0*/  BSYNC.RECONVERGENT B0 ;  /* 0x0000000000007941 */ /* 0x000fea0003800200 */
.L_x_3298:
        /* <DEDUP_REMOVED lines=11> */
.L_x_3276:
        /* <DEDUP_REMOVED lines=41> */
.L_x_3306:
        /* <DEDUP_REMOVED lines=16> */
.L_x_3307:
[----:B------:R-:W-:Y:S05]  /*27f0*/  BSYNC.RECONVERGENT B1 ;  /* 0x0000000000017941 */ /* 0x000fea0003800200 */
.L_x_3305:
        /* <DEDUP_REMOVED lines=40> */
.L_x_3309:
        /* <DEDUP_REMOVED lines=17> */
.L_x_3310:
[----:B------:R-:W-:Y:S05]  /*2b90*/  BSYNC.RECONVERGENT B1 ;  /* 0x0000000000017941 */ /* 0x000fea0003800200 */
.L_x_3308:
        /* <DEDUP_REMOVED lines=38> */
.L_x_3312:
[----:B------:R-:W-:Y:S01]  /*2e00*/  IMAD.MOV.U32 R7, RZ, RZ, R12 ;  /* 0x000000ffff077224 */ /* 0x000fe200078e000c */
[----:B------:R-:W-:Y:S01]  /*2e10*/  MOV R5, R14 ;  /* 0x0000000e00057202 */ /* 0x000fe20000000f00 */
[----:B------:R-:W-:Y:S01]  /*2e20*/  IMAD.MOV.U32 R6, RZ, RZ, R13 ;  /* 0x000000ffff067224 */ /* 0x000fe200078e000d */
[----:B------:R-:W-:Y:S01]  /*2e30*/  MOV R3, 0x2e60 ;  /* 0x00002e6000037802 */ /* 0x000fe20000000f00 */
[----:B------:R-:W-:-:S07]  /*2e40*/  IMAD.MOV.U32 R4, RZ, RZ, R15 ;  /* 0x000000ffff047224 */ /* 0x000fce00078e000f */
[----:B------:R-:W-:Y:S05]  /*2e50*/  CALL.REL.NOINC `($__internal_74_$__cuda_sm20_div_s64) ;  /* 0x0000003800e07944 */ /* 0x000fea0003c00000 */
        /* <DEDUP_REMOVED lines=11> */
.L_x_3313:
[----:B------:R-:W-:Y:S05]  /*2f10*/  BSYNC.RECONVERGENT B1 ;  /* 0x0000000000017941 */ /* 0x000fea0003800200 */
.L_x_3311:
        /* <DEDUP_REMOVED lines=37> */
.L_x_3315:
        /* <DEDUP_REMOVED lines=17> */
.L_x_3316:
[----:B------:R-:W-:Y:S05]  /*3280*/  BSYNC.RECONVERGENT B1 ;  /* 0x0000000000017941 */ /* 0x000fea0003800200 */
.L_x_3314:
[----:B------:R0:W1:Y:S02]  /*3290*/  LDC.64 R4, c[0x0][R20+0x450] ;  /* 0x0001140014047b82 */ /* 0x0000640000000a00 */
[----:B0-----:R-:W-:Y:S01]  /*32a0*/  MOV R20, R18 ;  /* 0x0000001200147202 */ /* 0x001fe20000000f00 */
[----:B-1----:R-:W-:-:S04]  /*32b0*/  IMAD R5, R5, R9, RZ ;  /* 0x0000000905057224 */ /* 0x002fc800078e02ff */
[----:B------:R-:W-:-:S04]  /*32c0*/  IMAD.WIDE.U32 R8, R4, R9, R20 ;  /* 0x0000000904087225 */ /* 0x000fc800078e0014 */
[----:B------:R-:W-:Y:S02]  /*32d0*/  IMAD R5, R4, R3, R5 ;  /* 0x0000000304057224 */ /* 0x000fe400078e0205 */
[----:B------:R-:W-:Y:S02]  /*32e0*/  IMAD.MOV.U32 R19, RZ, RZ, R8 ;  /* 0x000000ffff137224 */ /* 0x000fe400078e0008 */
[----:B------:R-:W-:-:S07]  /*32f0*/  IMAD.IADD R18, R9, 0x1, R5 ;  /* 0x0000000109127824 */ /* 0x000fce00078e0205 */
.L_x_3304:
        /* <DEDUP_REMOVED lines=39> */
.L_x_3319:
        /* <DEDUP_REMOVED lines=16> */
.L_x_3320:
[----:B------:R-:W-:Y:S05]  /*3670*/  BSYNC.RECONVERGENT B1 ;  /* 0x0000000000017941 */ /* 0x000fea0003800200 */
.L_x_3318:
        /* <DEDUP_REMOVED lines=39> */
.L_x_3322:
        /* <DEDUP_REMOVED lines=17> */
.L_x_3323:
[----:B------:R-:W-:Y:S05]  /*3a00*/  BSYNC.RECONVERGENT B1 ;  /* 0x0000000000017941 */ /* 0x000fea0003800200 */
.L_x_3321:
[----:B------:R0:W1:Y:S02]  /*3a10*/  LDC.64 R4, c[0x0][R20+0x450] ;  /* 0x0001140014047b82 */ /* 0x0000640000000a00 */
[----:B0-----:R-:W-:Y:S02]  /*3a20*/  IMAD.MOV.U32 R20, RZ, RZ, R18 ;  /* 0x000000ffff147224 */ /* 0x001fe400078e0012 */
[-C--:B-1----:R-:W-:Y:S02]  /*3a30*/  IMAD R5, R5, R9.reuse, RZ ;  /* 0x0000000905057224 */ /* 0x082fe400078e02ff */
[----:B------:R-:W-:-:S04]  /*3a40*/  IMAD.WIDE.U32 R8, R4, R9, R20 ;  /* 0x0000000904087225 */ /* 0x000fc800078e0014 */
[----:B------:R-:W-:Y:S02]  /*3a50*/  IMAD R5, R4, R3, R5 ;  /* 0x0000000304057224 */ /* 0x000fe400078e0205 */
[----:B------:R-:W-:-:S03]  /*3a60*/  IMAD.MOV.U32 R19, RZ, RZ, R8 ;  /* 0x000000ffff137224 */ /* 0x000fc600078e0008 */
[----:B------:R-:W-:-:S07]  /*3a70*/  IADD3 R18, PT, PT, R9, R5, RZ ;  /* 0x0000000509127210 */ /* 0x000fce0007ffe0ff */
.L_x_3317:
        /* <DEDUP_REMOVED lines=36> */
.L_x_3325:
        /* <DEDUP_REMOVED lines=16> */
.L_x_3326:
[----:B------:R-:W-:Y:S05]  /*3dc0*/  BSYNC.RECONVERGENT B1 ;  /* 0x0000000000017941 */ /* 0x000fea0003800200 */
.L_x_3324:
        /* <DEDUP_REMOVED lines=9> */
.L_x_3303:
[----:B------:R-:W-:Y:S05]  /*3e60*/  BSYNC.RECONVERGENT B0 ;  /* 0x0000000000007941 */ /* 0x000fea0003800200 */
.L_x_3302:
        /* <DEDUP_REMOVED lines=49> */
.L_x_3330:
[----:B------:R-:W-:Y:S01]  /*4180*/  IMAD.MOV.U32 R7, RZ, RZ, R4 ;  /* 0x000000ffff077224 */ /* 0x000fe200078e0004 */
[----:B------:R-:W-:Y:S01]  /*4190*/  MOV R4, R28 ;  /* 0x0000001c00047202 */ /* 0x000fe20000000f00 */
[----:B------:R-:W-:Y:S01]  /*41a0*/  IMAD.MOV.U32 R5, RZ, RZ, R2 ;  /* 0x000000ffff057224 */ /* 0x000fe200078e0002 */
[----:B------:R-:W-:-:S07]  /*41b0*/  MOV R3, 0x41d0 ;  /* 0x000041d000037802 */ /* 0x000fce0000000f00 */
[----:B------:R-:W-:Y:S05]  /*41c0*/  CALL.REL.NOINC `($__internal_74_$__cuda_sm20_div_s64) ;  /* 0x0000002800047944 */ /* 0x000fea0003c00000 */
[----:B------:R-:W-:-:S07]  /*41d0*/  IMAD.MOV.U32 R7, RZ, RZ, R5 ;  /* 0x000000ffff077224 */ /* 0x000fce00078e0005 */
.L_x_3331:
[----:B------:R-:W-:Y:S05]  /*41e0*/  BSYNC.RECONVERGENT B1 ;  /* 0x0000000000017941 */ /* 0x000fea0003800200 */
.L_x_3329:
        /* <DEDUP_REMOVED lines=19> */
.L_x_3332:
[----:B------:R-:W0:Y:S02]  /*4320*/  LDS.64 R4, [R3] ;  /* 0x0000000003047984 */ /* 0x000e240000000a00 */
[----:B0----5:R-:W-:-:S05]  /*4330*/  IADD3 R6, P0, PT, R8, R4, RZ ;  /* 0x0000000408067210 */ /* 0x021fca0007f1e0ff */
[----:B------:R-:W-:-:S07]  /*4340*/  IMAD.X R7, R9, 0x1, R5, P0 ;  /* 0x0000000109077824 */ /* 0x000fce00000e0605 */
[----:B------:R-:W0:Y:S02]  /*4350*/  ATOMS.CAST.SPIN.64 P0, [R3], R4, R6 ;  /* 0x000000040300758d */ /* 0x000e240001800406 */
[----:B0-----:R-:W-:Y:S05]  /*4360*/  @!P0 BRA `(.L_x_3332) ;  /* 0xfffffffc00ec8947 */ /* 0x001fea000383ffff */
.L_x_3328:
[----:B------:R-:W-:Y:S05]  /*4370*/  BSYNC.RECONVERGENT B0 ;  /* 0x0000000000007941 */ /* 0x000fea0003800200 */
.L_x_3327:
[----:B------:R-:W0:Y:S01]  /*4380*/  LDCU.64 UR6, c[0x0][0x878] ;  /* 0x00010f00ff0677ac */ /* 0x000e220008000a00 */
[----:B------:R-:W-:-:S05]  /*4390*/  IADD3 R23, P0, PT, R31, R23, RZ ;  /* 0x000000171f177210 */ /* 0x000fca0007f1e0ff */
[----:B------:R-:W-:Y:S01]  /*43a0*/  IMAD.X R27, RZ, RZ, R27, P0 ;  /* 0x000000ffff1b7224 */ /* 0x000fe200000e061b */
[----:B0-----:R-:W-:-:S04]  /*43b0*/  ISETP.GE.U32.AND P0, PT, R23, UR6, PT ;  /* 0x0000000617007c0c */ /* 0x001fc8000bf06070 */
[----:B------:R-:W-:-:S13]  /*43c0*/  ISETP.GE.AND.EX P0, PT, R27, UR7, PT, P0 ;  /* 0x000000071b007c0c */ /* 0x000fda000bf06300 */
[----:B------:R-:W-:Y:S05]  /*43d0*/  @!P0 BRA `(.L_x_3333) ;  /* 0xffffffc000f48947 */ /* 0x000fea000383ffff */
[----:B------:R-:W-:Y:S05]  /*43e0*/  BRA `(.L_x_3274) ;  /* 0x0000001c003c7947 */ /* 0x000fea0003800000 */
.L_x_3275:
        /* <DEDUP_REMOVED lines=34> */
.L_x_3335:
[----:B------:R-:W-:Y:S01]  /*4610*/  MOV R3, R8 ;  /* 0x0000000800037202 */ /* 0x000fe20000000f00 */
[----:B------:R-:W-:Y:S01]  /*4620*/  IMAD.MOV.U32 R9, RZ, RZ, R31 ;  /* 0x000000ffff097224 */ /* 0x000fe200078e001f */
[----:B------:R-:W-:-:S07]  /*4630*/  MOV R8, 0x4650 ;  /* 0x0000465000087802 */ /* 0x000fce0000000f00 */
[----:B------:R-:W-:Y:S05]  /*4640*/  CALL.REL.NOINC `($__internal_75_$__cuda_sm20_div_u64) ;  /* 0x0000002800347944 */ /* 0x000fea0003c00000 */
[----:B------:R-:W-:Y:S01]  /*4650*/  IMAD.MOV.U32 R4, RZ, RZ, R0 ;  /* 0x000000ffff047224 */ /* 0x000fe200078e0000 */
[----:B------:R-:W-:-:S07]  /*4660*/  MOV R5, R3 ;  /* 0x0000000300057202 */ /* 0x000fce0000000f00 */
.L_x_3336:
[----:B------:R-:W-:Y:S05]  /*4670*/  BSYNC.RECONVERGENT B0 ;  /* 0x0000000000007941 */ /* 0x000fea0003800200 */
.L_x_3334:
        /* <DEDUP_REMOVED lines=14> */
.L_x_3345:
        /* <DEDUP_REMOVED lines=52> */
.L_x_3342:
[----:B------:R-:W-:Y:S01]  /*4aa0*/  IMAD.MOV.U32 R7, RZ, RZ, R4 ;  /* 0x000000ffff077224 */ /* 0x000fe200078e0004 */
[----:B------:R-:W-:Y:S01]  /*4ab0*/  MOV R4, R28 ;  /* 0x0000001c00047202 */ /* 0x000fe20000000f00 */
[----:B------:R-:W-:Y:S01]  /*4ac0*/  IMAD.MOV.U32 R5, RZ, RZ, R2 ;  /* 0x000000ffff057224 */ /* 0x000fe200078e0002 */
[----:B------:R-:W-:-:S07]  /*4ad0*/  MOV R3, 0x4af0 ;  /* 0x00004af000037802 */ /* 0x000fce0000000f00 */
[----:B------:R-:W-:Y:S05]  /*4ae0*/  CALL.REL.NOINC `($__internal_74_$__cuda_sm20_div_s64) ;  /* 0x0000001c00bc7944 */ /* 0x000fea0003c00000 */
[----:B------:R-:W-:-:S07]  /*4af0*/  IMAD.MOV.U32 R3, RZ, RZ, R5 ;  /* 0x000000ffff037224 */ /* 0x000fce00078e0005 */
.L_x_3343:
[----:B------:R-:W-:Y:S05]  /*4b00*/  BSYNC.RECONVERGENT B2 ;  /* 0x0000000000027941 */ /* 0x000fea0003800200 */
.L_x_3341:
        /* <DEDUP_REMOVED lines=16> */
.L_x_3344:
[----:B------:R-:W0:Y:S02]  /*4c10*/  LDS.64 R4, [R3] ;  /* 0x0000000003047984 */ /* 0x000e240000000a00 */
[----:B0----5:R-:W-:-:S05]  /*4c20*/  IADD3 R6, P1, PT, R8, R4, RZ ;  /* 0x0000000408067210 */ /* 0x021fca0007f3e0ff */
[----:B------:R-:W-:-:S07]  /*4c30*/  IMAD.X R7, R9, 0x1, R5, P1 ;  /* 0x0000000109077824 */ /* 0x000fce00008e0605 */
[----:B------:R-:W0:Y:S02]  /*4c40*/  ATOMS.CAST.SPIN.64 P1, [R3], R4, R6 ;  /* 0x000000040300758d */ /* 0x000e240001820406 */
[----:B0-----:R-:W-:Y:S05]  /*4c50*/  @!P1 BRA `(.L_x_3344) ;  /* 0xfffffffc00ec9947 */ /* 0x001fea000383ffff */
.L_x_3340:
[----:B------:R-:W-:Y:S05]  /*4c60*/  BSYNC.RECONVERGENT B1 ;  /* 0x0000000000017941 */ /* 0x000fea0003800200 */
.L_x_3339:
[----:B------:R-:W-:-:S04]  /*4c70*/  IADD3 R23, P1, PT, R31, R23, RZ ;  /* 0x000000171f177210 */ /* 0x000fc80007f3e0ff */
[----:B------:R-:W-:Y:S01]  /*4c80*/  IADD3.X R27, PT, PT, RZ, R27, RZ, P1, !PT ;  /* 0x0000001bff1b7210 */ /* 0x000fe20000ffe4ff */
[----:B------:R-:W-:Y:S08]  /*4c90*/  @P0 BRA `(.L_x_3345) ;  /* 0xfffffff800b00947 */ /* 0x000ff0000383ffff */
.L_x_3338:
[----:B------:R-:W-:Y:S05]  /*4ca0*/  BSYNC B0 ;  /* 0x0000000000007941 */ /* 0x000fea0003800000 */
.L_x_3337:
[----:B------:R-:W-:-:S04]  /*4cb0*/  ISETP.GE.U32.AND P0, PT, R14, 0x3, PT ;  /* 0x000000030e00780c */ /* 0x000fc80003f06070 */
[----:B------:R-:W-:-:S13]  /*4cc0*/  ISETP.GE.U32.AND.EX P0, PT, R15, RZ, PT, P0 ;  /* 0x000000ff0f00720c */ /* 0x000fda0003f06100 */
[----:B------:R-:W-:Y:S05]  /*4cd0*/  @!P0 BRA `(.L_x_3274) ;  /* 0x0000001400008947 */ /* 0x000fea0003800000 */
[----:B------:R-:W0:Y:S01]  /*4ce0*/  S2R R3, SR_CgaCtaId ;  /* 0x0000000000037919 */ /* 0x000e220000008800 */
[----:B------:R-:W-:-:S04]  /*4cf0*/  MOV R0, 0x400 ;  /* 0x0000040000007802 */ /* 0x000fc80000000f00 */
[----:B0-----:R-:W-:-:S07]  /*4d00*/  LEA R0, R3, R0, 0x18 ;  /* 0x0000000003007211 */ /* 0x001fce00078ec0ff */
.L_x_3370:
        /* <DEDUP_REMOVED lines=48> */
.L_x_3349:
[----:B------:R-:W-:Y:S01]  /*5010*/  IMAD.MOV.U32 R7, RZ, RZ, R4 ;  /* 0x000000ffff077224 */ /* 0x000fe200078e0004 */
[----:B------:R-:W-:Y:S01]  /*5020*/  MOV R5, R2 ;  /* 0x0000000200057202 */ /* 0x000fe20000000f00 */
[----:B------:R-:W-:Y:S01]  /*5030*/  IMAD.MOV.U32 R4, RZ, RZ, R28 ;  /* 0x000000ffff047224 */ /* 0x000fe200078e001c */
[----:B------:R-:W-:-:S07]  /*5040*/  MOV R3, 0x5060 ;  /* 0x0000506000037802 */ /* 0x000fce0000000f00 */
[----:B------:R-:W-:Y:S05]  /*5050*/  CALL.REL.NOINC `($__internal_74_$__cuda_sm20_div_s64) ;  /* 0x0000001800607944 */ /* 0x000fea0003c00000 */
[----:B------:R-:W-:-:S07]  /*5060*/  MOV R3, R5 ;  /* 0x0000000500037202 */ /* 0x000fce0000000f00 */
.L_x_3350:
[----:B------:R-:W-:Y:S05]  /*5070*/  BSYNC.RECONVERGENT B1 ;  /* 0x0000000000017941 */ /* 0x000fea0003800200 */
.L_x_3348:
        /* <DEDUP_REMOVED lines=16> */
.L_x_3351:
[----:B------:R-:W0:Y:S02]  /*5180*/  LDS.64 R4, [R3] ;  /* 0x0000000003047984 */ /* 0x000e240000000a00 */
[----:B0----5:R-:W-:-:S04]  /*5190*/  IADD3 R6, P0, PT, R8, R4, RZ ;  /* 0x0000000408067210 */ /* 0x021fc80007f1e0ff */
[----:B------:R-:W-:-:S08]  /*51a0*/  IADD3.X R7, PT, PT, R9, R5, RZ, P0, !PT ;  /* 0x0000000509077210 */ /* 0x000fd000007fe4ff */
[----:B------:R-:W0:Y:S02]  /*51b0*/  ATOMS.CAST.SPIN.64 P0, [R3], R4, R6 ;  /* 0x000000040300758d */ /* 0x000e240001800406 */
[----:B0-----:R-:W-:Y:S05]  /*51c0*/  @!P0 BRA `(.L_x_3351) ;  /* 0xfffffffc00ec8947 */ /* 0x001fea000383ffff */
.L_x_3347:
[----:B------:R-:W-:Y:S05]  /*51d0*/  BSYNC.RECONVERGENT B0 ;  /* 0x0000000000007941 */ /* 0x000fea0003800200 */
.L_x_3346:
        /* <DEDUP_REMOVED lines=49> */
.L_x_3355:
[----:B------:R-:W-:Y:S01]  /*54f0*/  MOV R7, R4 ;  /* 0x0000000400077202 */ /* 0x000fe20000000f00 */
[----:B------:R-:W-:Y:S01]  /*5500*/  IMAD.MOV.U32 R5, RZ, RZ, R2 ;  /* 0x000000ffff057224 */ /* 0x000fe200078e0002 */
[----:B------:R-:W-:Y:S02]  /*5510*/  MOV R4, R28 ;  /* 0x0000001c00047202 */ /* 0x000fe40000000f00 */
[----:B------:R-:W-:-:S07]  /*5520*/  MOV R3, 0x5540 ;  /* 0x0000554000037802 */ /* 0x000fce0000000f00 */
[----:B------:R-:W-:Y:S05]  /*5530*/  CALL.REL.NOINC `($__internal_74_$__cuda_sm20_div_s64) ;  /* 0x0000001400287944 */ /* 0x000fea0003c00000 */
[----:B------:R-:W-:-:S07]  /*5540*/  IMAD.MOV.U32 R3, RZ, RZ, R5 ;  /* 0x000000ffff037224 */ /* 0x000fce00078e0005 */
.L_x_3356:
[----:B------:R-:W-:Y:S05]  /*5550*/  BSYNC.RECONVERGENT B1 ;  /* 0x0000000000017941 */ /* 0x000fea0003800200 */
.L_x_3354:
        /* <DEDUP_REMOVED lines=16> */
.L_x_3357:
[----:B------:R-:W0:Y:S02]  /*5660*/  LDS.64 R4, [R3] ;  /* 0x0000000003047984 */ /* 0x000e240000000a00 */
[----:B0----5:R-:W-:-:S05]  /*5670*/  IADD3 R6, P0, PT, R8, R4, RZ ;  /* 0x0000000408067210 */ /* 0x021fca0007f1e0ff */
[----:B------:R-:W-:-:S07]  /*5680*/  IMAD.X R7, R9, 0x1, R5, P0 ;  /* 0x0000000109077824 */ /* 0x000fce00000e0605 */
[----:B------:R-:W0:Y:S02]  /*5690*/  ATOMS.CAST.SPIN.64 P0, [R3], R4, R6 ;  /* 0x000000040300758d */ /* 0x000e240001800406 */
[----:B0-----:R-:W-:Y:S05]  /*56a0*/  @!P0 BRA `(.L_x_3357) ;  /* 0xfffffffc00ec8947 */ /* 0x001fea000383ffff */
.L_x_3353:
[----:B------:R-:W-:Y:S05]  /*56b0*/  BSYNC.RECONVERGENT B0 ;  /* 0x0000000000007941 */ /* 0x000fea0003800200 */
.L_x_3352:
        /* <DEDUP_REMOVED lines=49> */
.L_x_3361:
[----:B------:R-:W-:Y:S01]  /*59d0*/  IMAD.MOV.U32 R7, RZ, RZ, R4 ;  /* 0x000000ffff077224 */ /* 0x000fe200078e0004 */
[----:B------:R-:W-:Y:S01]  /*59e0*/  MOV R5, R2 ;  /* 0x0000000200057202 */ /* 0x000fe20000000f00 */
[----:B------:R-:W-:Y:S01]  /*59f0*/  IMAD.MOV.U32 R4, RZ, RZ, R28 ;  /* 0x000000ffff047224 */ /* 0x000fe200078e001c */
[----:B------:R-:W-:-:S07]  /*5a00*/  MOV R3, 0x5a20 ;  /* 0x00005a2000037802 */ /* 0x000fce0000000f00 */
[----:B------:R-:W-:Y:S05]  /*5a10*/  CALL.REL.NOINC `($__internal_74_$__cuda_sm20_div_s64) ;  /* 0x0000000c00f07944 */ /* 0x000fea0003c00000 */
[----:B------:R-:W-:-:S07]  /*5a20*/  MOV R3, R5 ;  /* 0x0000000500037202 */ /* 0x000fce0000000f00 */
.L_x_3362:
[----:B------:R-:W-:Y:S05]  /*5a30*/  BSYNC.RECONVERGENT B1 ;  /* 0x0000000000017941 */ /* 0x000fea0003800200 */
.L_x_3360:
        /* <DEDUP_REMOVED lines=16> */
.L_x_3363:
[----:B------:R-:W0:Y:S02]  /*5b40*/  LDS.64 R4, [R3] ;  /* 0x0000000003047984 */ /* 0x000e240000000a00 */
[----:B0----5:R-:W-:-:S04]  /*5b50*/  IADD3 R6, P0, PT, R8, R4, RZ ;  /* 0x0000000408067210 */ /* 0x021fc80007f1e0ff */
[----:B------:R-:W-:-:S08]  /*5b60*/  IADD3.X R7, PT, PT, R9, R5, RZ, P0, !PT ;  /* 0x0000000509077210 */ /* 0x000fd000007fe4ff */
[----:B------:R-:W0:Y:S02]  /*5b70*/  ATOMS.CAST.SPIN.64 P0, [R3], R4, R6 ;  /* 0x000000040300758d */ /* 0x000e240001800406 */
[----:B0-----:R-:W-:Y:S05]  /*5b80*/  @!P0 BRA `(.L_x_3363) ;  /* 0xfffffffc00ec8947 */ /* 0x001fea000383ffff */
.L_x_3359:
[----:B------:R-:W-:Y:S05]  /*5b90*/  BSYNC.RECONVERGENT B0 ;  /* 0x0000000000007941 */ /* 0x000fea0003800200 */
.L_x_3358:
        /* <DEDUP_REMOVED lines=49> */
.L_x_3367:
[----:B------:R-:W-:Y:S01]  /*5eb0*/  MOV R7, R4 ;  /* 0x0000000400077202 */ /* 0x000fe20000000f00 */
[----:B------:R-:W-:Y:S01]  /*5ec0*/  IMAD.MOV.U32 R5, RZ, RZ, R2 ;  /* 0x000000ffff057224 */ /* 0x000fe200078e0002 */
[----:B------:R-:W-:Y:S02]  /*5ed0*/  MOV R4, R28 ;  /* 0x0000001c00047202 */ /* 0x000fe40000000f00 */
[----:B------:R-:W-:-:S07]  /*5ee0*/  MOV R3, 0x5f00 ;  /* 0x00005f0000037802 */ /* 0x000fce0000000f00 */
[----:B------:R-:W-:Y:S05]  /*5ef0*/  CALL.REL.NOINC `($__internal_74_$__cuda_sm20_div_s64) ;  /* 0x0000000800b87944 */ /* 0x000fea0003c00000 */
[----:B------:R-:W-:-:S07]  /*5f00*/  IMAD.MOV.U32 R3, RZ, RZ, R5 ;  /* 0x000000ffff037224 */ /* 0x000fce00078e0005 */
.L_x_3368:
[----:B------:R-:W-:Y:S05]  /*5f10*/  BSYNC.RECONVERGENT B1 ;  /* 0x0000000000017941 */ /* 0x000fea0003800200 */
.L_x_3366:
        /* <DEDUP_REMOVED lines=16> */
.L_x_3369:
[----:B------:R-:W0:Y:S02]  /*6020*/  LDS.64 R4, [R3] ;  /* 0x0000000003047984 */ /* 0x000e240000000a00 */
[----:B0----5:R-:W-:-:S05]  /*6030*/  IADD3 R6, P0, PT, R8, R4, RZ ;  /* 0x0000000408067210 */ /* 0x021fca0007f1e0ff */
[----:B------:R-:W-:-:S07]  /*6040*/  IMAD.X R7, R9, 0x1, R5, P0 ;  /* 0x0000000109077824 */ /* 0x000fce00000e0605 */
[----:B------:R-:W0:Y:S02]  /*6050*/  ATOMS.CAST.SPIN.64 P0, [R3], R4, R6 ;  /* 0x000000040300758d */ /* 0x000e240001800406 */
[----:B0-----:R-:W-:Y:S05]  /*6060*/  @!P0 BRA `(.L_x_3369) ;  /* 0xfffffffc00ec8947 */ /* 0x001fea000383ffff */
.L_x_3365:
[----:B------:R-:W-:Y:S05]  /*6070*/  BSYNC.RECONVERGENT B0 ;  /* 0x0000000000007941 */ /* 0x000fea0003800200 */
.L_x_3364:
[----:B------:R-:W0:Y:S01]  /*6080*/  LDCU.64 UR6, c[0x0][0x878] ;  /* 0x00010f00ff0677ac */ /* 0x000e220008000a00 */
[----:B------:R-:W-:-:S04]  /*6090*/  IADD3 R23, P0, PT, R31, R23, RZ ;  /* 0x000000171f177210 */ /* 0x000fc80007f1e0ff */
[----:B------:R-:W-:Y:S02]  /*60a0*/  IADD3.X R27, PT, PT, RZ, R27, RZ, P0, !PT ;  /* 0x0000001bff1b7210 */ /* 0x000fe400007fe4ff */
[----:B0-----:R-:W-:-:S04]  /*60b0*/  ISETP.GE.U32.AND P0, PT, R23, UR6, PT ;  /* 0x0000000617007c0c */ /* 0x001fc8000bf06070 */
[----:B------:R-:W-:-:S13]  /*60c0*/  ISETP.GE.AND.EX P0, PT, R27, UR7, PT, P0 ;  /* 0x000000071b007c0c */ /* 0x000fda000bf06300 */
[----:B------:R-:W-:Y:S05]  /*60d0*/  @!P0 BRA `(.L_x_3370) ;  /* 0xffffffec000c8947 */ /* 0x000fea000383ffff */
.L_x_3274:
        /* <DEDUP_REMOVED lines=40> */
.L_x_3372:
[----:B------:R-:W-:Y:S01]  /*6360*/  MOV R3, R8 ;  /* 0x0000000800037202 */ /* 0x000fe20000000f00 */
[----:B------:R-:W-:Y:S01]  /*6370*/  IMAD.MOV.U32 R9, RZ, RZ, R29 ;  /* 0x000000ffff097224 */ /* 0x000fe200078e001d */
[----:B------:R-:W-:-:S07]  /*6380*/  MOV R8, 0x63a0 ;  /* 0x000063a000087802 */ /* 0x000fce0000000f00 */
[----:B------:R-:W-:Y:S05]  /*6390*/  CALL.REL.NOINC `($__internal_75_$__cuda_sm20_div_u64) ;  /* 0x0000000800e07944 */ /* 0x000fea0003c00000 */
[----:B------:R-:W-:Y:S01]  /*63a0*/  MOV R4, R0 ;  /* 0x0000000000047202 */ /* 0x000fe20000000f00 */
[----:B------:R-:W-:-:S07]  /*63b0*/  IMAD.MOV.U32 R5, RZ, RZ, R3 ;  /* 0x000000ffff057224 */ /* 0x000fce00078e0003 */
.L_x_3373:
[----:B------:R-:W-:Y:S05]  /*63c0*/  BSYNC.RECONVERGENT B0 ;  /* 0x0000000000007941 */ /* 0x000fea0003800200 */
.L_x_3371:
        /* <DEDUP_REMOVED lines=28> */
.L_x_3376:
        /* <DEDUP_REMOVED lines=14> */
.L_x_3375:
[----:B------:R-:W-:Y:S05]  /*6670*/  BSYNC.RECONVERGENT B0 ;  /* 0x0000000000007941 */ /* 0x000fea0003800200 */
.L_x_3374:
[----:B------:R-:W-:Y:S05]  /*6680*/  @!P0 EXIT ;  /* 0x000000000000894d */ /* 0x000fea0003800000 */
[----:B------:R-:W1:Y:S01]  /*6690*/  S2UR UR5, SR_CgaCtaId ;  /* 0x00000000000579c3 */ /* 0x000e620000008800 */
[----:B------:R-:W-:Y:S01]  /*66a0*/  UMOV UR4, 0x400 ;  /* 0x0000040000047882 */ /* 0x000fe20000000000 */
[----:B------:R-:W2:Y:S01]  /*66b0*/  LDCU.64 UR6, c[0x0][0x450] ;  /* 0x00008a00ff0677ac */ /* 0x000ea20008000a00 */
[----:B------:R-:W3:Y:S02]  /*66c0*/  LDCU.128 UR12, c[0x0][0x380] ;  /* 0x00007000ff0c77ac */ /* 0x000ee40008000c00 */
[----:B-123--:R-:W-:-:S12]  /*66d0*/  ULEA UR4, UR5, UR4, 0x18 ;  /* 0x0000000405047291 */ /* 0x00efd8000f8ec0ff */
.L_x_3377:
        /* <DEDUP_REMOVED lines=48> */
        .weak           $__internal_74_$__cuda_sm20_div_s64
        .type           $__internal_74_$__cuda_sm20_div_s64,@function
        .size           $__internal_74_$__cuda_sm20_div_s64,($__internal_75_$__cuda_sm20_div_u64 - $__internal_74_$__cuda_sm20_div_s64)
$__internal_74_$__cuda_sm20_div_s64:
        /* <DEDUP_REMOVED lines=83> */
[----:B------:R-:W-:Y:S06]  /*6f10*/  RET.REL.NODEC R8 `(_ZN2at4cuda17kernelHistogram1DIlllLi1ELi2ELin1ELNS0_23CUDAHistogramMemoryTypeE0EZNS0_21CUDA_tensor_histogramIllLb0EEEbNS_6TensorES4_S4_lNS_14AccumulateTypeIT0_Lb1EE4typeES8_NS0_13TensorArgTypeES9_S9_EUllE_EEvNS0_6detail10TensorInfoIT_T1_EESF_NSC_IKS6_SE_EElS8_S8_SE_T6_) ;  /* 0xffffff9008387950 */ /* 0x000fec0003c3ffff */
        .weak           $__internal_75_$__cuda_sm20_div_u64
        .type           $__internal_75_$__cuda_sm20_div_u64,@function
        .size           $__internal_75_$__cuda_sm20_div_u64,(.L_x_6451 - $__internal_75_$__cuda_sm20_div_u64)
$__internal_75_$__cuda_sm20_div_u64:
        /* <DEDUP_REMOVED lines=69> */
[----:B------:R-:W-:Y:S06]  /*7370*/  RET.REL.NODEC R4 `(_ZN2at4cuda17kernelHistogram1DIlllLi1ELi2ELin1ELNS0_23CUDAHistogramMemoryTypeE0EZNS0_21CUDA_tensor_histogramIllLb0EEEbNS_6TensorES4_S4_lNS_14AccumulateTypeIT0_Lb1EE4typeES8_NS0_13TensorArgTypeES9_S9_EUllE_EEvNS0_6detail10TensorInfoIT_T1_EESF_NSC_IKS6_SE_EElS8_S8_SE_T6_) ;  /* 0xffffff8c04207950 */ /* 0x000fec0003c3ffff */
.L_x_3378:
        /* <DEDUP_REMOVED lines=16> */
.L_x_6451:


//--------------------- .text._ZN2at4cuda17kernelHistogram1DIfllLi1ELi2ELin1ELNS0_23CUDAHistogramMemoryTypeE1EZNS0_21CUDA_tensor_histogramIflLb1EEEbNS_6TensorES4_S4_lNS_14AccumulateTypeIT0_Lb1EE4typeES8_NS0_13TensorArgTypeES9_S9_EUllE0_EEvNS0_6detail10TensorInfoIT_T1_EESF_NSC_IKS6_SE_EElS8_S8_SE_T6_ --------------------------
	.section	.text._ZN2at4cuda17kernelHistogram1DIfllLi1ELi2ELin1ELNS0_23CUDAHistogramMemoryTypeE1EZNS0_21CUDA_tensor_histogramIflLb1EEEbNS_6TensorES4_S4_lNS_14AccumulateTypeIT0_Lb1EE4typeES8_NS0_13TensorArgTypeES9_S9_EUllE0_EEvNS0_6detail10TensorInfoIT_T1_EESF_NSC_IKS6_SE_EElS8_S8_SE_T6_,"ax",@progbits
	.align	128
        .global         _ZN2at4cuda17kernelHistogram1DIfllLi1ELi2ELin1ELNS0_23CUDAHistogramMemoryTypeE1EZNS0_21CUDA_tensor_histogramIflLb1EEEbNS_6TensorES4_S4_lNS_14AccumulateTypeIT0_Lb1EE4typeES8_NS0_13TensorArgTypeES9_S9_EUllE0_EEvNS0_6detail10TensorInfoIT_T1_EESF_NSC_IKS6_SE_EElS8_S8_SE_T6_
        .type           _ZN2at4cuda17kernelHistogram1DIfllLi1ELi2ELin1ELNS0_23CUDAHistogramMemoryTypeE1EZNS0_21CUDA_tensor_histogramIflLb1EEEbNS_6TensorES4_S4_lNS_14AccumulateTypeIT0_Lb1EE4typeES8_NS0_13TensorArgTypeES9_S9_EUllE0_EEvNS0_6detail10TensorInfoIT_T1_EESF_NSC_IKS6_SE_EElS8_S8_SE_T6_,@function
        .size           _ZN2at4cuda17kernelHistogram1DIfllLi1ELi2ELin1ELNS0_23CUDAHistogramMemoryTypeE1EZNS0_21CUDA_tensor_histogramIflLb1EEEbNS_6TensorES4_S4_lNS_14AccumulateTypeIT0_Lb1EE4typeES8_NS0_13TensorArgTypeES9_S9_EUllE0_EEvNS0_6detail10TensorInfoIT_T1_EESF_NSC_IKS6_SE_EElS8_S8_SE_T6_,(.L_x_6452 - _ZN2at4cuda17kernelHistogram1DIfllLi1ELi2ELin1ELNS0_23CUDAHistogramMemoryTypeE1EZNS0_21CUDA_tensor_histogramIflLb1EEEbNS_6TensorES4_S4_lNS_14AccumulateTypeIT0_Lb1EE4typeES8_NS0_13TensorArgTypeES9_S9_EUllE0_EEvNS0_6detail10TensorInfoIT_T1_EESF_NSC_IKS6_SE_EElS8_S8_SE_T6_)
        .other          _ZN2at4cuda17kernelHistogram1DIfllLi1ELi2ELin1ELNS0_23CUDAHistogramMemoryTypeE1EZNS0_21CUDA_tensor_histogramIflLb1EEEbNS_6TensorES4_S4_lNS_14AccumulateTypeIT0_Lb1EE4typeES8_NS0_13TensorArgTypeES9_S9_EUllE0_EEvNS0_6detail10TensorInfoIT_T1_EESF_NSC_IKS6_SE_EElS8_S8_SE_T6_,@"STO_CUDA_ENTRY STV_DEFAULT"
_ZN2at4cuda17kernelHistogram1DIfllLi1ELi2ELin1ELNS0_23CUDAHistogramMemoryTypeE1EZNS0_21CUDA_tensor_histogramIflLb1EEEbNS_6TensorES4_S4_lNS_14AccumulateTypeIT0_Lb1EE4typeES8_NS0_13TensorArgTypeES9_S9_EUllE0_EEvNS0_6detail10TensorInfoIT_T1_EESF_NSC_IKS6_SE_EElS8_S8_SE_T6_:
.text._ZN2at4cuda17kernelHistogram1DIfllLi1ELi2ELin1ELNS0_23CUDAHistogramMemoryTypeE1EZNS0_21CUDA_tensor_histogramIflLb1EEEbNS_6TensorES4_S4_lNS_14AccumulateTypeIT0_Lb1EE4typeES8_NS0_13TensorArgTypeES9_S9_EUllE0_EEvNS0_6detail10TensorInfoIT_T1_EESF_NSC_IKS6_SE_EElS8_S8_SE_T6_:
        /* <DEDUP_REMOVED lines=22> */
.L_x_3434:
        /* <DEDUP_REMOVED lines=24> */
.L_x_3405:
        /* <DEDUP_REMOVED lines=33> */
.L_x_3382:
[----:B------:R-:W-:Y:S01]  /*04f0*/  MOV R24, R14 ;  /* 0x0000000e00187202 */ /* 0x000fe20000000f00 */
[----:B------:R-:W-:Y:S01]  /*0500*/  IMAD.MOV.U32 R20, RZ, RZ, R9 ;  /* 0x000000ffff147224 */ /* 0x000fe200078e0009 */
[----:B------:R-:W-:Y:S01]  /*0510*/  MOV R11, R16 ;  /* 0x00000010000b7202 */ /* 0x000fe20000000f00 */
[----:B------:R-:W-:Y:S01]  /*0520*/  IMAD.MOV.U32 R10, RZ, RZ, R17 ;  /* 0x000000ffff0a7224 */ /* 0x000fe200078e0011 */
[----:B------:R-:W-:-:S07]  /*0530*/  MOV R7, 0x550 ;  /* 0x0000055000077802 */ /* 0x000fce0000000f00 */
[----:B------:R-:W-:Y:S05]  /*0540*/  CALL.REL.NOINC `($__internal_76_$__cuda_sm20_div_s64) ;  /* 0x0000003400fc7944 */ /* 0x000fea0003c00000 */
        /* <DEDUP_REMOVED lines=10> */
.L_x_3383:
[----:B------:R-:W-:Y:S05]  /*05f0*/  BSYNC.RECONVERGENT B0 ;  /* 0x0000000000007941 */ /* 0x000fea0003800200 */
.L_x_3381:
        /* <DEDUP_REMOVED lines=38> */
.L_x_3385:
[----:B------:R-:W-:Y:S01]  /*0860*/  MOV R24, R30 ;  /* 0x0000001e00187202 */ /* 0x000fe20000000f00 */
[----:B------:R-:W-:Y:S01]  /*0870*/  IMAD.MOV.U32 R20, RZ, RZ, R31 ;  /* 0x000000ffff147224 */ /* 0x000fe200078e001f */
[----:B------:R-:W-:Y:S01]  /*0880*/  MOV R11, R16 ;  /* 0x00000010000b7202 */ /* 0x000fe20000000f00 */
[----:B------:R-:W-:Y:S01]  /*0890*/  IMAD.MOV.U32 R10, RZ, RZ, R17 ;  /* 0x000000ffff0a7224 */ /* 0x000fe200078e0011 */
[----:B------:R-:W-:-:S07]  /*08a0*/  MOV R7, 0x8c0 ;  /* 0x000008c000077802 */ /* 0x000fce0000000f00 */
[----:B------:R-:W-:Y:S05]  /*08b0*/  CALL.REL.NOINC `($__internal_76_$__cuda_sm20_div_s64) ;  /* 0x0000003400207944 */ /* 0x000fea0003c00000 */
        /* <DEDUP_REMOVED lines=11> */
.L_x_3386:
[----:B------:R-:W-:Y:S05]  /*0970*/  BSYNC.RECONVERGENT B0 ;  /* 0x0000000000007941 */ /* 0x000fea0003800200 */
.L_x_3384:
        /* <DEDUP_REMOVED lines=38> */
.L_x_3388:
[----:B------:R-:W-:Y:S01]  /*0be0*/  IMAD.MOV.U32 R24, RZ, RZ, R16 ;  /* 0x000000ffff187224 */ /* 0x000fe200078e0010 */
[----:B------:R-:W-:Y:S01]  /*0bf0*/  MOV R20, R17 ;  /* 0x0000001100147202 */ /* 0x000fe20000000f00 */
[----:B------:R-:W-:Y:S01]  /*0c00*/  IMAD.MOV.U32 R11, RZ, RZ, R12 ;  /* 0x000000ffff0b7224 */ /* 0x000fe200078e000c */
[----:B------:R-:W-:Y:S02]  /*0c10*/  MOV R10, R13 ;  /* 0x0000000d000a7202 */ /* 0x000fe40000000f00 */
[----:B------:R-:W-:-:S07]  /*0c20*/  MOV R7, 0xc40 ;  /* 0x00000c4000077802 */ /* 0x000fce0000000f00 */
[----:B------:R-:W-:Y:S05]  /*0c30*/  CALL.REL.NOINC `($__internal_76_$__cuda_sm20_div_s64) ;  /* 0x0000003000407944 */ /* 0x000fea0003c00000 */
        /* <DEDUP_REMOVED lines=11> */
.L_x_3389:
[----:B------:R-:W-:Y:S05]  /*0cf0*/  BSYNC.RECONVERGENT B0 ;  /* 0x0000000000007941 */ /* 0x000fea0003800200 */
.L_x_3387:
        /* <DEDUP_REMOVED lines=37> */
.L_x_3391:
        /* <DEDUP_REMOVED lines=17> */
.L_x_3392:
[----:B------:R-:W-:Y:S05]  /*1060*/  BSYNC.RECONVERGENT B0 ;  /* 0x0000000000007941 */ /* 0x000fea0003800200 */
.L_x_3390:
        /* <DEDUP_REMOVED lines=38> */
.L_x_3394:
        /* <DEDUP_REMOVED lines=17> */
.L_x_3395:
[----:B------:R-:W-:Y:S05]  /*13e0*/  BSYNC.RECONVERGENT B0 ;  /* 0x0000000000007941 */ /* 0x000fea0003800200 */
.L_x_3393:
        /* <DEDUP_REMOVED lines=38> */
.L_x_3397:
        /* <DEDUP_REMOVED lines=17> */
.L_x_3398:
[----:B------:R-:W-:Y:S05]  /*1760*/  BSYNC.RECONVERGENT B0 ;  /* 0x0000000000007941 */ /* 0x000fea0003800200 */
.L_x_3396:
        /* <DEDUP_REMOVED lines=39> */
.L_x_3400:
        /* <DEDUP_REMOVED lines=17> */
.L_x_3401:
[----:B------:R-:W-:Y:S05]  /*1af0*/  BSYNC.RECONVERGENT B0 ;  /* 0x0000000000007941 */ /* 0x000fea0003800200 */
.L_x_3399:
        /* <DEDUP_REMOVED lines=38> */
.L_x_3403:
        /* <DEDUP_REMOVED lines=17> */
.L_x_3404:
[----:B------:R-:W-:Y:S05]  /*1e70*/  BSYNC.RECONVERGENT B0 ;  /* 0x0000000000007941 */ /* 0x000fea0003800200 */
.L_x_3402:
        /* <DEDUP_REMOVED lines=11> */
.L_x_3380:
        /* <DEDUP_REMOVED lines=35> */
.L_x_3408:
        /* <DEDUP_REMOVED lines=16> */
.L_x_3409:
[----:B------:R-:W-:Y:S05]  /*2260*/  BSYNC.RECONVERGENT B0 ;  /* 0x0000000000007941 */ /* 0x000fea0003800200 */
.L_x_3407:
        /* <DEDUP_REMOVED lines=38> */
.L_x_3411:
        /* <DEDUP_REMOVED lines=17> */
.L_x_3412:
[----:B------:R-:W-:Y:S05]  /*25e0*/  BSYNC.RECONVERGENT B0 ;  /* 0x0000000000007941 */ /* 0x000fea0003800200 */
.L_x_3410:
        /* <DEDUP_REMOVED lines=38> */
.L_x_3414:
        /* <DEDUP_REMOVED lines=17> */
.L_x_3415:
[----:B------:R-:W-:Y:S05]  /*2960*/  BSYNC.RECONVERGENT B0 ;  /* 0x0000000000007941 */ /* 0x000fea0003800200 */
.L_x_3413:
        /* <DEDUP_REMOVED lines=38> */
.L_x_3417:
        /* <DEDUP_REMOVED lines=17> */
.L_x_3418:
[----:B------:R-:W-:Y:S05]  /*2ce0*/  BSYNC.RECONVERGENT B0 ;  /* 0x0000000000007941 */ /* 0x000fea0003800200 */
.L_x_3416:
        /* <DEDUP_REMOVED lines=8> */
.L_x_3406:
        /* <DEDUP_REMOVED lines=36> */
.L_x_3421:
[----:B------:R-:W-:Y:S01]  /*2fb0*/  IMAD.MOV.U32 R24, RZ, RZ, R14 ;  /* 0x000000ffff187224 */ /* 0x000fe200078e000e */
[----:B------:R-:W-:Y:S01]  /*2fc0*/  MOV R20, R9 ;  /* 0x0000000900147202 */ /* 0x000fe20000000f00 */
[----:B------:R-:W-:Y:S01]  /*2fd0*/  IMAD.MOV.U32 R11, RZ, RZ, R16 ;  /* 0x000000ffff0b7224 */ /* 0x000fe200078e0010 */
[----:B------:R-:W-:Y:S02]  /*2fe0*/  MOV R10, R17 ;  /* 0x00000011000a7202 */ /* 0x000fe40000000f00 */
[----:B------:R-:W-:-:S07]  /*2ff0*/  MOV R7, 0x3010 ;  /* 0x0000301000077802 */ /* 0x000fce0000000f00 */
[----:B------:R-:W-:Y:S05]  /*3000*/  CALL.REL.NOINC `($__internal_76_$__cuda_sm20_div_s64) ;  /* 0x0000000c004c7944 */ /* 0x000fea0003c00000 */
        /* <DEDUP_REMOVED lines=10> */
.L_x_3422:
[----:B------:R-:W-:Y:S05]  /*30b0*/  BSYNC.RECONVERGENT B0 ;  /* 0x0000000000007941 */ /* 0x000fea0003800200 */
.L_x_3420:
        /* <DEDUP_REMOVED lines=39> */
.L_x_3424:
        /* <DEDUP_REMOVED lines=17> */
.L_x_3425:
[----:B------:R-:W-:Y:S05]  /*3440*/  BSYNC.RECONVERGENT B0 ;  /* 0x0000000000007941 */ /* 0x000fea0003800200 */
.L_x_3423:
[----:B------:R0:W1:Y:S02]  /*3450*/  LDC.64 R6, c[0x0][R4+0x450] ;  /* 0x0001140004067b82 */ /* 0x0000640000000a00 */
[----:B0-----:R-:W-:Y:S02]  /*3460*/  IMAD.MOV.U32 R4, RZ, RZ, R28 ;  /* 0x000000ffff047224 */ /* 0x001fe400078e001c */
[-C--:B-1----:R-:W-:Y:S02]  /*3470*/  IMAD R7, R7, R15.reuse, RZ ;  /* 0x0000000f07077224 */ /* 0x082fe400078e02ff */
[----:B------:R-:W-:-:S04]  /*3480*/  IMAD.WIDE.U32 R10, R6, R15, R4 ;  /* 0x0000000f060a7225 */ /* 0x000fc800078e0004 */
[----:B------:R-:W-:Y:S01]  /*3490*/  IMAD R7, R6, R17, R7 ;  /* 0x0000001106077224 */ /* 0x000fe200078e0207 */
[----:B------:R-:W-:-:S03]  /*34a0*/  MOV R12, R10 ;  /* 0x0000000a000c7202 */ /* 0x000fc60000000f00 */
[----:B------:R-:W-:-:S07]  /*34b0*/  IMAD.IADD R8, R11, 0x1, R7 ;  /* 0x000000010b087824 */ /* 0x000fce00078e0207 */
.L_x_3419:
        /* <DEDUP_REMOVED lines=35> */
.L_x_3427:
        /* <DEDUP_REMOVED lines=15> */
.L_x_3428:
[----:B------:R-:W-:Y:S05]  /*37e0*/  BSYNC.RECONVERGENT B0 ;  /* 0x0000000000007941 */ /* 0x000fea0003800200 */
.L_x_3426:
[----:B------:R-:W0:Y:S01]  /*37f0*/  LDC.64 R4, c[0x0][R4+0x450] ;  /* 0x0001140004047b82 */ /* 0x000e220000000a00 */
[----:B------:R-:W-:Y:S02]  /*3800*/  IMAD.MOV.U32 R13, RZ, RZ, R8 ;  /* 0x000000ffff0d7224 */ /* 0x000fe400078e0008 */
[-C--:B0-----:R-:W-:Y:S02]  /*3810*/  IMAD R5, R5, R6.reuse, RZ ;  /* 0x0000000605057224 */ /* 0x081fe400078e02ff */
[----:B------:R-:W-:-:S04]  /*3820*/  IMAD.WIDE.U32 R12, R4, R6, R12 ;  /* 0x00000006040c7225 */ /* 0x000fc800078e000c */
[----:B------:R-:W-:-:S05]  /*3830*/  IMAD R5, R4, R15, R5 ;  /* 0x0000000f04057224 */ /* 0x000fca00078e0205 */
[----:B------:R-:W-:-:S07]  /*3840*/  IADD3 R8, PT, PT, R13, R5, RZ ;  /* 0x000000050d087210 */ /* 0x000fce0007ffe0ff */
.L_x_3379:
        /* <DEDUP_REMOVED lines=48> */
.L_x_3432:
[----:B------:R-:W-:Y:S01]  /*3b50*/  MOV R11, UR6 ;  /* 0x00000006000b7c02 */ /* 0x000fe20008000f00 */
[----:B------:R-:W-:Y:S01]  /*3b60*/  IMAD.U32 R10, RZ, RZ, UR7 ;  /* 0x00000007ff0a7e24 */ /* 0x000fe2000f8e00ff */
[----:B------:R-:W-:-:S07]  /*3b70*/  MOV R7, 0x3b90 ;  /* 0x00003b9000077802 */ /* 0x000fce0000000f00 */
[----:B------:R-:W-:Y:S05]  /*3b80*/  CALL.REL.NOINC `($__internal_76_$__cuda_sm20_div_s64) ;  /* 0x00000000006c7944 */ /* 0x000fea0003c00000 */
[----:B------:R-:W-:-:S07]  /*3b90*/  MOV R5, R10 ;  /* 0x0000000a00057202 */ /* 0x000fce0000000f00 */
.L_x_3433:
[----:B------:R-:W-:Y:S05]  /*3ba0*/  BSYNC.RECONVERGENT B1 ;  /* 0x0000000000017941 */ /* 0x000fea0003800200 */
.L_x_3431:
        /* <DEDUP_REMOVED lines=17> */
.L_x_3430:
[----:B------:R-:W-:Y:S05]  /*3cc0*/  BSYNC.RECONVERGENT B0 ;  /* 0x0000000000007941 */ /* 0x000fea0003800200 */
.L_x_3429:
[----:B------:R-:W1:Y:S01]  /*3cd0*/  LDCU.64 UR14, c[0x0][0x878] ;  /* 0x00010f00ff0e77ac */ /* 0x000e620008000a00 */
[----:B------:R-:W-:-:S04]  /*3ce0*/  IADD3 R0, P0, PT, R3, R0, RZ ;  /* 0x0000000003007210 */ /* 0x000fc80007f1e0ff */
[----:B------:R-:W-:Y:S02]  /*3cf0*/  IADD3.X R2, PT, PT, RZ, R2, RZ, P0, !PT ;  /* 0x00000002ff027210 */ /* 0x000fe400007fe4ff */
[----:B-1----:R-:W-:-:S04]  /*3d00*/  ISETP.GE.U32.AND P0, PT, R0, UR14, PT ;  /* 0x0000000e00007c0c */ /* 0x002fc8000bf06070 */
[----:B------:R-:W-:-:S13]  /*3d10*/  ISETP.GE.AND.EX P0, PT, R2, UR15, PT, P0 ;  /* 0x0000000f02007c0c */ /* 0x000fda000bf06300 */
[----:B------:R-:W-:Y:S05]  /*3d20*/  @!P0 BRA `(.L_x_3434) ;  /* 0xffffffc4000c8947 */ /* 0x000fea000383ffff */
[----:B------:R-:W-:Y:S05]  /*3d30*/  EXIT ;  /* 0x000000000000794d */ /* 0x000fea0003800000 */
        .weak           $__internal_76_$__cuda_sm20_div_s64
        .type           $__internal_76_$__cuda_sm20_div_s64,@function
        .size           $__internal_76_$__cuda_sm20_div_s64,(.L_x_6452 - $__internal_76_$__cuda_sm20_div_s64)
$__internal_76_$__cuda_sm20_div_s64:
        /* <DEDUP_REMOVED lines=83> */
[----:B------:R-:W-:Y:S05]  /*4270*/  RET.REL.NODEC R6 `(_ZN2at4cuda17kernelHistogram1DIfllLi1ELi2ELin1ELNS0_23CUDAHistogramMemoryTypeE1EZNS0_21CUDA_tensor_histogramIflLb1EEEbNS_6TensorES4_S4_lNS_14AccumulateTypeIT0_Lb1EE4typeES8_NS0_13TensorArgTypeES9_S9_EUllE0_EEvNS0_6detail10TensorInfoIT_T1_EESF_NSC_IKS6_SE_EElS8_S8_SE_T6_) ;  /* 0xffffffbc06607950 */ /* 0x000fea0003c3ffff */
.L_x_3435:
        /* <DEDUP_REMOVED lines=16> */
.L_x_6452:


//--------------------- .text._ZN2at4cuda17kernelHistogram1DIfllLi1ELi2ELin1ELNS0_23CUDAHistogramMemoryTypeE0EZNS0_21CUDA_tensor_histogramIflLb1EEEbNS_6TensorES4_S4_lNS_14AccumulateTypeIT0_Lb1EE4typeES8_NS0_13TensorArgTypeES9_S9_EUllE0_EEvNS0_6detail10TensorInfoIT_T1_EESF_NSC_IKS6_SE_EElS8_S8_SE_T6_ --------------------------
	.section	.text._ZN2at4cuda17kernelHistogram1DIfllLi1ELi2ELin1ELNS0_23CUDAHistogramMemoryTypeE0EZNS0_21CUDA_tensor_histogramIflLb1EEEbNS_6TensorES4_S4_lNS_14AccumulateTypeIT0_Lb1EE4typeES8_NS0_13TensorArgTypeES9_S9_EUllE0_EEvNS0_6detail10TensorInfoIT_T1_EESF_NSC_IKS6_SE_EElS8_S8_SE_T6_,"ax",@progbits
	.align	128
        .global         _ZN2at4cuda17kernelHistogram1DIfllLi1ELi2ELin1ELNS0_23CUDAHistogramMemoryTypeE0EZNS0_21CUDA_tensor_histogramIflLb1EEEbNS_6TensorES4_S4_lNS_14AccumulateTypeIT0_Lb1EE4typeES8_NS0_13TensorArgTypeES9_S9_EUllE0_EEvNS0_6detail10TensorInfoIT_T1_EESF_NSC_IKS6_SE_EElS8_S8_SE_T6_
        .type           _ZN2at4cuda17kernelHistogram1DIfllLi1ELi2ELin1ELNS0_23CUDAHistogramMemoryTypeE0EZNS0_21CUDA_tensor_histogramIflLb1EEEbNS_6TensorES4_S4_lNS_14AccumulateTypeIT0_Lb1EE4typeES8_NS0_13TensorArgTypeES9_S9_EUllE0_EEvNS0_6detail10TensorInfoIT_T1_EESF_NSC_IKS6_SE_EElS8_S8_SE_T6_,@function
        .size           _ZN2at4cuda17kernelHistogram1DIfllLi1ELi2ELin1ELNS0_23CUDAHistogramMemoryTypeE0EZNS0_21CUDA_tensor_histogramIflLb1EEEbNS_6TensorES4_S4_lNS_14AccumulateTypeIT0_Lb1EE4typeES8_NS0_13TensorArgTypeES9_S9_EUllE0_EEvNS0_6detail10TensorInfoIT_T1_EESF_NSC_IKS6_SE_EElS8_S8_SE_T6_,(.L_x_6454 - _ZN2at4cuda17kernelHistogram1DIfllLi1ELi2ELin1ELNS0_23CUDAHistogramMemoryTypeE0EZNS0_21CUDA_tensor_histogramIflLb1EEEbNS_6TensorES4_S4_lNS_14AccumulateTypeIT0_Lb1EE4typeES8_NS0_13TensorArgTypeES9_S9_EUllE0_EEvNS0_6detail10TensorInfoIT_T1_EESF_NSC_IKS6_SE_EElS8_S8_SE_T6_)
        .other          _ZN2at4cuda17kernelHistogram1DIfllLi1ELi2ELin1ELNS0_23CUDAHistogramMemoryTypeE0EZNS0_21CUDA_tensor_histogramIflLb1EEEbNS_6TensorES4_S4_lNS_14AccumulateTypeIT0_Lb1EE4typeES8_NS0_13TensorArgTypeES9_S9_EUllE0_EEvNS0_6detail10TensorInfoIT_T1_EESF_NSC_IKS6_SE_EElS8_S8_SE_T6_,@"STO_CUDA_ENTRY STV_DEFAULT"
_ZN2at4cuda17kernelHistogram1DIfllLi1ELi2ELin1ELNS0_23CUDAHistogramMemoryTypeE0EZNS0_21CUDA_tensor_histogramIflLb1EEEbNS_6TensorES4_S4_lNS_14AccumulateTypeIT0_Lb1EE4typeES8_NS0_13TensorArgTypeES9_S9_EUllE0_EEvNS0_6detail10TensorInfoIT_T1_EESF_NSC_IKS6_SE_EElS8_S8_SE_T6_:
.text._ZN2at4cuda17kernelHistogram1DIfllLi1ELi2ELin1ELNS0_23CUDAHistogramMemoryTypeE0EZNS0_21CUDA_tensor_histogramIflLb1EEEbNS_6TensorES4_S4_lNS_14AccumulateTypeIT0_Lb1EE4typeES8_NS0_13TensorArgTypeES9_S9_EUllE0_EEvNS0_6detail10TensorInfoIT_T1_EESF_NSC_IKS6_SE_EElS8_S8_SE_T6_:
        /* <DEDUP_REMOVED lines=45> */
.L_x_3439:
[----:B------:R-:W-:-:S07]  /*02d0*/  MOV R8, 0x2f0 ;  /* 0x000002f000087802 */ /* 0x000fce0000000f00 */
[----:B------:R-:W-:Y:S05]  /*02e0*/  CALL.REL.NOINC `($__internal_78_$__cuda_sm20_div_u64) ;  /* 0x0000004400787944 */ /* 0x000fea0003c00000 */
.L_x_3440:
[----:B------:R-:W-:Y:S05]  /*02f0*/  BSYNC.RECONVERGENT B1 ;  /* 0x0000000000017941 */ /* 0x000fea0003800200 */
.L_x_3438:
        /* <DEDUP_REMOVED lines=19> */
.L_x_3443:
        /* <DEDUP_REMOVED lines=9> */
.L_x_3442:
[----:B------:R-:W-:Y:S05]  /*04c0*/  BSYNC.RECONVERGENT B1 ;  /* 0x0000000000017941 */ /* 0x000fea0003800200 */
.L_x_3441:
[----:B------:R-:W-:Y:S05]  /*04d0*/  @!P1 BRA `(.L_x_3437) ;  /* 0x0000000000409947 */ /* 0x000fea0003800000 */
[----:B------:R-:W0:Y:S01]  /*04e0*/  S2R R5, SR_CgaCtaId ;  /* 0x0000000000057919 */ /* 0x000e220000008800 */
[----:B------:R-:W-:-:S04]  /*04f0*/  MOV R4, 0x400 ;  /* 0x0000040000047802 */ /* 0x000fc80000000f00 */
[----:B0-----:R-:W-:-:S07]  /*0500*/  LEA R7, R5, R4, 0x18 ;  /* 0x0000000405077211 */ /* 0x001fce00078ec0ff */
.L_x_3444:
        /* <DEDUP_REMOVED lines=13> */
.L_x_3437:
[----:B------:R-:W-:Y:S05]  /*05e0*/  BSYNC.RECONVERGENT B0 ;  /* 0x0000000000007941 */ /* 0x000fea0003800200 */
.L_x_3436:
        /* <DEDUP_REMOVED lines=19> */
.L_x_3502:
        /* <DEDUP_REMOVED lines=23> */
.L_x_3472:
        /* <DEDUP_REMOVED lines=33> */
.L_x_3449:
[----:B------:R-:W-:Y:S01]  /*0aa0*/  IMAD.MOV.U32 R33, RZ, RZ, R20 ;  /* 0x000000ffff217224 */ /* 0x000fe200078e0014 */
[----:B------:R-:W-:Y:S01]  /*0ab0*/  MOV R26, R34 ;  /* 0x00000022001a7202 */ /* 0x000fe20000000f00 */
[----:B------:R-:W-:Y:S01]  /*0ac0*/  IMAD.MOV.U32 R27, RZ, RZ, R16 ;  /* 0x000000ffff1b7224 */ /* 0x000fe200078e0010 */
[----:B------:R-:W-:Y:S01]  /*0ad0*/  MOV R14, 0xb00 ;  /* 0x00000b00000e7802 */ /* 0x000fe20000000f00 */
[----:B------:R-:W-:-:S07]  /*0ae0*/  IMAD.MOV.U32 R25, RZ, RZ, R35 ;  /* 0x000000ffff197224 */ /* 0x000fce00078e0023 */
[----:B------:R-:W-:Y:S05]  /*0af0*/  CALL.REL.NOINC `($__internal_77_$__cuda_sm20_div_s64) ;  /* 0x0000003800247944 */ /* 0x000fea0003c00000 */
        /* <DEDUP_REMOVED lines=10> */
.L_x_3450:
[----:B------:R-:W-:Y:S05]  /*0ba0*/  BSYNC.RECONVERGENT B0 ;  /* 0x0000000000007941 */ /* 0x000fea0003800200 */
.L_x_3448:
        /* <DEDUP_REMOVED lines=38> */
.L_x_3452:
[----:B------:R-:W-:Y:S01]  /*0e10*/  IMAD.MOV.U32 R33, RZ, RZ, R36 ;  /* 0x000000ffff217224 */ /* 0x000fe200078e0024 */
[----:B------:R-:W-:Y:S01]  /*0e20*/  MOV R26, R20 ;  /* 0x00000014001a7202 */ /* 0x000fe20000000f00 */
[----:B------:R-:W-:Y:S01]  /*0e30*/  IMAD.MOV.U32 R27, RZ, RZ, R37 ;  /* 0x000000ffff1b7224 */ /* 0x000fe200078e0025 */
[----:B------:R-:W-:Y:S01]  /*0e40*/  MOV R14, 0xe70 ;  /* 0x00000e70000e7802 */ /* 0x000fe20000000f00 */
[----:B------:R-:W-:-:S07]  /*0e50*/  IMAD.MOV.U32 R25, RZ, RZ, R21 ;  /* 0x000000ffff197224 */ /* 0x000fce00078e0015 */
[----:B------:R-:W-:Y:S05]  /*0e60*/  CALL.REL.NOINC `($__internal_77_$__cuda_sm20_div_s64) ;  /* 0x0000003400487944 */ /* 0x000fea0003c00000 */
        /* <DEDUP_REMOVED lines=11> */
.L_x_3453:
[----:B------:R-:W-:Y:S05]  /*0f20*/  BSYNC.RECONVERGENT B0 ;  /* 0x0000000000007941 */ /* 0x000fea0003800200 */
.L_x_3451:
        /* <DEDUP_REMOVED lines=38> */
.L_x_3455:
[----:B------:R-:W-:Y:S01]  /*1190*/  IMAD.MOV.U32 R33, RZ, RZ, R20 ;  /* 0x000000ffff217224 */ /* 0x000fe200078e0014 */
[----:B------:R-:W-:Y:S01]  /*11a0*/  MOV R27, R21 ;  /* 0x00000015001b7202 */ /* 0x000fe20000000f00 */
[----:B------:R-:W-:Y:S01]  /*11b0*/  IMAD.MOV.U32 R26, RZ, RZ, R18 ;  /* 0x000000ffff1a7224 */ /* 0x000fe200078e0012 */
[----:B------:R-:W-:Y:S01]  /*11c0*/  MOV R14, 0x11f0 ;  /* 0x000011f0000e7802 */ /* 0x000fe20000000f00 */
[----:B------:R-:W-:-:S07]  /*11d0*/  IMAD.MOV.U32 R25, RZ, RZ, R19 ;  /* 0x000000ffff197224 */ /* 0x000fce00078e0013 */
[----:B------:R-:W-:Y:S05]  /*11e0*/  CALL.REL.NOINC `($__internal_77_$__cuda_sm20_div_s64) ;  /* 0x0000003000687944 */ /* 0x000fea0003c00000 */
        /* <DEDUP_REMOVED lines=9> */
.L_x_3456:
[----:B------:R-:W-:Y:S05]  /*1280*/  BSYNC.RECONVERGENT B0 ;  /* 0x0000000000007941 */ /* 0x000fea0003800200 */
.L_x_3454:
        /* <DEDUP_REMOVED lines=37> */
.L_x_3458:
[----:B------:R-:W-:Y:S01]  /*14e0*/  MOV R33, R20 ;  /* 0x0000001400217202 */ /* 0x000fe20000000f00 */
[----:B------:R-:W-:Y:S01]  /*14f0*/  IMAD.MOV.U32 R27, RZ, RZ, R21 ;  /* 0x000000ffff1b7224 */ /* 0x000fe200078e0015 */
[----:B------:R-:W-:Y:S01]  /*1500*/  MOV R25, R19 ;  /* 0x0000001300197202 */ /* 0x000fe20000000f00 */
[----:B------:R-:W-:Y:S01]  /*1510*/  IMAD.MOV.U32 R26, RZ, RZ, R18 ;  /* 0x000000ffff1a7224 */ /* 0x000fe200078e0012 */
[----:B------:R-:W-:-:S07]  /*1520*/  MOV R14, 0x1540 ;  /* 0x00001540000e7802 */ /* 0x000fce0000000f00 */
[----:B------:R-:W-:Y:S05]  /*1530*/  CALL.REL.NOINC `($__internal_77_$__cuda_sm20_div_s64) ;  /* 0x0000002c00947944 */ /* 0x000fea0003c00000 */
        /* <DEDUP_REMOVED lines=9> */
.L_x_3459:
[----:B------:R-:W-:Y:S05]  /*15d0*/  BSYNC.RECONVERGENT B0 ;  /* 0x0000000000007941 */ /* 0x000fea0003800200 */
.L_x_3457:
        /* <DEDUP_REMOVED lines=38> */
.L_x_3461:
[----:B------:R-:W-:Y:S01]  /*1840*/  IMAD.MOV.U32 R33, RZ, RZ, R20 ;  /* 0x000000ffff217224 */ /* 0x000fe200078e0014 */
[----:B------:R-:W-:Y:S01]  /*1850*/  MOV R27, R21 ;  /* 0x00000015001b7202 */ /* 0x000fe20000000f00 */
[----:B------:R-:W-:Y:S01]  /*1860*/  IMAD.MOV.U32 R26, RZ, RZ, R18 ;  /* 0x000000ffff1a7224 */ /* 0x000fe200078e0012 */
[----:B------:R-:W-:Y:S02]  /*1870*/  MOV R25, R19 ;  /* 0x0000001300197202 */ /* 0x000fe40000000f00 */
[----:B------:R-:W-:-:S07]  /*1880*/  MOV R14, 0x18a0 ;  /* 0x000018a0000e7802 */ /* 0x000fce0000000f00 */
[----:B------:R-:W-:Y:S05]  /*1890*/  CALL.REL.NOINC `($__internal_77_$__cuda_sm20_div_s64) ;  /* 0x0000002800bc7944 */ /* 0x000fea0003c00000 */
        /* <DEDUP_REMOVED lines=9> */
.L_x_3462:
[----:B------:R-:W-:Y:S05]  /*1930*/  BSYNC.RECONVERGENT B0 ;  /* 0x0000000000007941 */ /* 0x000fea0003800200 */
.L_x_3460:
        /* <DEDUP_REMOVED lines=38> */
.L_x_3464:
[----:B------:R-:W-:Y:S01]  /*1ba0*/  MOV R33, R20 ;  /* 0x0000001400217202 */ /* 0x000fe20000000f00 */
[----:B------:R-:W-:Y:S01]  /*1bb0*/  IMAD.MOV.U32 R27, RZ, RZ, R21 ;  /* 0x000000ffff1b7224 */ /* 0x000fe200078e0015 */
[----:B------:R-:W-:Y:S01]  /*1bc0*/  MOV R26, R18 ;  /* 0x00000012001a7202 */ /* 0x000fe20000000f00 */
[----:B------:R-:W-:Y:S01]  /*1bd0*/  IMAD.MOV.U32 R25, RZ, RZ, R19 ;  /* 0x000000ffff197224 */ /* 0x000fe200078e0013 */
[----:B------:R-:W-:-:S07]  /*1be0*/  MOV R14, 0x1c00 ;  /* 0x00001c00000e7802 */ /* 0x000fce0000000f00 */
[----:B------:R-:W-:Y:S05]  /*1bf0*/  CALL.REL.NOINC `($__internal_77_$__cuda_sm20_div_s64) ;  /* 0x0000002400e47944 */ /* 0x000fea0003c00000 */
        /* <DEDUP_REMOVED lines=11> */
.L_x_3465:
[----:B------:R-:W-:Y:S05]  /*1cb0*/  BSYNC.RECONVERGENT B0 ;  /* 0x0000000000007941 */ /* 0x000fea0003800200 */
.L_x_3463:
        /* <DEDUP_REMOVED lines=39> */
.L_x_3467:
[----:B------:R-:W-:Y:S01]  /*1f30*/  MOV R33, R20 ;  /* 0x0000001400217202 */ /* 0x000fe20000000f00 */
[----:B------:R-:W-:Y:S01]  /*1f40*/  IMAD.MOV.U32 R27, RZ, RZ, R21 ;  /* 0x000000ffff1b7224 */ /* 0x000fe200078e0015 */
[----:B------:R-:W-:Y:S01]  /*1f50*/  MOV R26, R18 ;  /* 0x00000012001a7202 */ /* 0x000fe20000000f00 */
[----:B------:R-:W-:Y:S01]  /*1f60*/  IMAD.MOV.U32 R25, RZ, RZ, R19 ;  /* 0x000000ffff197224 */ /* 0x000fe200078e0013 */
[----:B------:R-:W-:-:S07]  /*1f70*/  MOV R14, 0x1f90 ;  /* 0x00001f90000e7802 */ /* 0x000fce0000000f00 */
[----:B------:R-:W-:Y:S05]  /*1f80*/  CALL.REL.NOINC `($__internal_77_$__cuda_sm20_div_s64) ;  /* 0x0000002400007944 */ /* 0x000fea0003c00000 */
        /* <DEDUP_REMOVED lines=9> */
.L_x_3468:
[----:B------:R-:W-:Y:S05]  /*2020*/  BSYNC.RECONVERGENT B0 ;  /* 0x0000000000007941 */ /* 0x000fea0003800200 */
.L_x_3466:
        /* <DEDUP_REMOVED lines=39> */
.L_x_3470:
[----:B------:R-:W-:Y:S01]  /*22a0*/  MOV R33, R18 ;  /* 0x0000001200217202 */ /* 0x000fe20000000f00 */
[----:B------:R-:W-:Y:S01]  /*22b0*/  IMAD.MOV.U32 R27, RZ, RZ, R19 ;  /* 0x000000ffff1b7224 */ /* 0x000fe200078e0013 */
[----:B------:R-:W-:Y:S01]  /*22c0*/  MOV R26, R20 ;  /* 0x00000014001a7202 */ /* 0x000fe20000000f00 */
[----:B------:R-:W-:Y:S01]  /*22d0*/  IMAD.MOV.U32 R25, RZ, RZ, R21 ;  /* 0x000000ffff197224 */ /* 0x000fe200078e0015 */
[----:B------:R-:W-:-:S07]  /*22e0*/  MOV R14, 0x2300 ;  /* 0x00002300000e7802 */ /* 0x000fce0000000f00 */
[----:B------:R-:W-:Y:S05]  /*22f0*/  CALL.REL.NOINC `($__internal_77_$__cuda_sm20_div_s64) ;  /* 0x0000002000247944 */ /* 0x000fea0003c00000 */
        /* <DEDUP_REMOVED lines=9> */
.L_x_3471:
[----:B------:R-:W-:Y:S05]  /*2390*/  BSYNC.RECONVERGENT B0 ;  /* 0x0000000000007941 */ /* 0x000fea0003800200 */
.L_x_3469:
        /* <DEDUP_REMOVED lines=10> */
.L_x_3447:
        /* <DEDUP_REMOVED lines=35> */
.L_x_3475:
[----:B------:R-:W-:Y:S01]  /*2670*/  IMAD.MOV.U32 R33, RZ, RZ, R20 ;  /* 0x000000ffff217224 */ /* 0x000fe200078e0014 */
[----:B------:R-:W-:Y:S01]  /*2680*/  MOV R27, R16 ;  /* 0x00000010001b7202 */ /* 0x000fe20000000f00 */
[----:B------:R-:W-:Y:S01]  /*2690*/  IMAD.MOV.U32 R26, RZ, RZ, R34 ;  /* 0x000000ffff1a7224 */ /* 0x000fe200078e0022 */
[----:B------:R-:W-:Y:S02]  /*26a0*/  MOV R25, R35 ;  /* 0x0000002300197202 */ /* 0x000fe40000000f00 */
[----:B------:R-:W-:-:S07]  /*26b0*/  MOV R14, 0x26d0 ;  /* 0x000026d0000e7802 */ /* 0x000fce0000000f00 */
[----:B------:R-:W-:Y:S05]  /*26c0*/  CALL.REL.NOINC `($__internal_77_$__cuda_sm20_div_s64) ;  /* 0x0000001c00307944 */ /* 0x000fea0003c00000 */
        /* <DEDUP_REMOVED lines=10> */
.L_x_3476:
[----:B------:R-:W-:Y:S05]  /*2770*/  BSYNC.RECONVERGENT B0 ;  /* 0x0000000000007941 */ /* 0x000fea0003800200 */
.L_x_3474:
        /* <DEDUP_REMOVED lines=38> */
.L_x_3478:
        /* <DEDUP_REMOVED lines=17> */
.L_x_3479:
[----:B------:R-:W-:Y:S05]  /*2af0*/  BSYNC.RECONVERGENT B0 ;  /* 0x0000000000007941 */ /* 0x000fea0003800200 */
.L_x_3477:
        /* <DEDUP_REMOVED lines=38> */
.L_x_3481:
        /* <DEDUP_REMOVED lines=15> */
.L_x_3482:
[----:B------:R-:W-:Y:S05]  /*2e50*/  BSYNC.RECONVERGENT B0 ;  /* 0x0000000000007941 */ /* 0x000fea0003800200 */
.L_x_3480:
        /* <DEDUP_REMOVED lines=38> */
.L_x_3484:
        /* <DEDUP_REMOVED lines=17> */
.L_x_3485:
[----:B------:R-:W-:Y:S05]  /*31d0*/  BSYNC.RECONVERGENT B0 ;  /* 0x0000000000007941 */ /* 0x000fea0003800200 */
.L_x_3483:
[----:B------:R0:W1:Y:S02]  /*31e0*/  LDC.64 R14, c[0x0][R13+0x450] ;  /* 0x000114000d0e7b82 */ /* 0x0000640000000a00 */
[----:B0-----:R-:W-:Y:S01]  /*31f0*/  MOV R13, R12 ;  /* 0x0000000c000d7202 */ /* 0x001fe20000000f00 */
[----:B------:R-:W-:Y:S02]  /*3200*/  IMAD.MOV.U32 R12, RZ, RZ, R34 ;  /* 0x000000ffff0c7224 */ /* 0x000fe400078e0022 */
[-C--:B-1----:R-:W-:Y:S02]  /*3210*/  IMAD R15, R15, R19.reuse, RZ ;  /* 0x000000130f0f7224 */ /* 0x082fe400078e02ff */
[----:B------:R-:W-:-:S04]  /*3220*/  IMAD.WIDE.U32 R18, R14, R19, R12 ;  /* 0x000000130e127225 */ /* 0x000fc800078e000c */
[----:B------:R-:W-:-:S05]  /*3230*/  IMAD R15, R14, R21, R15 ;  /* 0x000000150e0f7224 */ /* 0x000fca00078e020f */
[----:B------:R-:W-:-:S07]  /*3240*/  IADD3 R15, PT, PT, R19, R15, RZ ;  /* 0x0000000f130f7210 */ /* 0x000fce0007ffe0ff */
.L_x_3473:
        /* <DEDUP_REMOVED lines=36> */
.L_x_3488:
[----:B------:R-:W-:Y:S01]  /*3490*/  IMAD.MOV.U32 R33, RZ, RZ, R20 ;  /* 0x000000ffff217224 */ /* 0x000fe200078e0014 */
[----:B------:R-:W-:Y:S01]  /*34a0*/  MOV R27, R16 ;  /* 0x00000010001b7202 */ /* 0x000fe20000000f00 */
[----:B------:R-:W-:Y:S01]  /*34b0*/  IMAD.MOV.U32 R26, RZ, RZ, R34 ;  /* 0x000000ffff1a7224 */ /* 0x000fe200078e0022 */
[----:B------:R-:W-:Y:S02]  /*34c0*/  MOV R25, R35 ;  /* 0x0000002300197202 */ /* 0x000fe40000000f00 */
[----:B------:R-:W-:-:S07]  /*34d0*/  MOV R14, 0x34f0 ;  /* 0x000034f0000e7802 */ /* 0x000fce0000000f00 */
[----:B------:R-:W-:Y:S05]  /*34e0*/  CALL.REL.NOINC `($__internal_77_$__cuda_sm20_div_s64) ;  /* 0x0000000c00a87944 */ /* 0x000fea0003c00000 */
        /* <DEDUP_REMOVED lines=10> */
.L_x_3489:
[----:B------:R-:W-:Y:S05]  /*3590*/  BSYNC.RECONVERGENT B0 ;  /* 0x0000000000007941 */ /* 0x000fea0003800200 */
.L_x_3487:
        /* <DEDUP_REMOVED lines=38> */
.L_x_3491:
        /* <DEDUP_REMOVED lines=17> */
.L_x_3492:
[----:B------:R-:W-:Y:S05]  /*3910*/  BSYNC.RECONVERGENT B0 ;  /* 0x0000000000007941 */ /* 0x000fea0003800200 */
.L_x_3490:
[----:B------:R0:W1:Y:S02]  /*3920*/  LDC.64 R14, c[0x0][R12+0x450] ;  /* 0x000114000c0e7b82 */ /* 0x0000640000000a00 */
[----:B0-----:R-:W-:Y:S01]  /*3930*/  MOV R12, R18 ;  /* 0x00000012000c7202 */ /* 0x001fe20000000f00 */
[----:B-1----:R-:W-:-:S04]  /*3940*/  IMAD R15, R15, R21, RZ ;  /* 0x000000150f0f7224 */ /* 0x002fc800078e02ff */
[----:B------:R-:W-:-:S04]  /*3950*/  IMAD.WIDE.U32 R18, R14, R21, R12 ;  /* 0x000000150e127225 */ /* 0x000fc800078e000c */
[----:B------:R-:W-:-:S04]  /*3960*/  IMAD R15, R14, R25, R15 ;  /* 0x000000190e0f7224 */ /* 0x000fc800078e020f */
[----:B------:R-:W-:-:S07]  /*3970*/  IMAD.IADD R15, R19, 0x1, R15 ;  /* 0x00000001130f7824 */ /* 0x000fce00078e020f */
.L_x_3486:
        /* <DEDUP_REMOVED lines=34> */
.L_x_3494:
        /* <DEDUP_REMOVED lines=16> */
.L_x_3495:
[----:B------:R-:W-:Y:S05]  /*3ca0*/  BSYNC.RECONVERGENT B0 ;  /* 0x0000000000007941 */ /* 0x000fea0003800200 */
.L_x_3493:
[----:B------:R-:W0:Y:S01]  /*3cb0*/  LDC.64 R12, c[0x0][R12+0x450] ;  /* 0x000114000c0c7b82 */ /* 0x000e220000000a00 */
[----:B------:R-:W-:Y:S02]  /*3cc0*/  IMAD.MOV.U32 R19, RZ, RZ, R15 ;  /* 0x000000ffff137224 */ /* 0x000fe400078e000f */
[-C--:B0-----:R-:W-:Y:S02]  /*3cd0*/  IMAD R13, R13, R35.reuse, RZ ;  /* 0x000000230d0d7224 */ /* 0x081fe400078e02ff */
[----:B------:R-:W-:-:S04]  /*3ce0*/  IMAD.WIDE.U32 R18, R12, R35, R18 ;  /* 0x000000230c127225 */ /* 0x000fc800078e0012 */
[----:B------:R-:W-:-:S05]  /*3cf0*/  IMAD R13, R12, R21, R13 ;  /* 0x000000150c0d7224 */ /* 0x000fca00078e020d */
[----:B------:R-:W-:-:S07]  /*3d00*/  IADD3 R15, PT, PT, R19, R13, RZ ;  /* 0x0000000d130f7210 */ /* 0x000fce0007ffe0ff */
.L_x_3446:
        /* <DEDUP_REMOVED lines=48> */
.L_x_3499:
[----:B------:R-:W-:Y:S01]  /*4010*/  MOV R33, R12 ;  /* 0x0000000c00217202 */ /* 0x000fe20000000f00 */
[----:B------:R-:W-:Y:S01]  /*4020*/  IMAD.MOV.U32 R26, RZ, RZ, R4 ;  /* 0x000000ffff1a7224 */ /* 0x000fe200078e0004 */
[----:B------:R-:W-:Y:S02]  /*4030*/  MOV R25, R7 ;  /* 0x0000000700197202 */ /* 0x000fe40000000f00 */
[----:B------:R-:W-:-:S07]  /*4040*/  MOV R14, 0x4060 ;  /* 0x00004060000e7802 */ /* 0x000fce0000000f00 */
[----:B------:R-:W-:Y:S05]  /*4050*/  CALL.REL.NOINC `($__internal_77_$__cuda_sm20_div_s64) ;  /* 0x0000000000cc7944 */ /* 0x000fea0003c00000 */
[----:B------:R-:W-:-:S07]  /*4060*/  IMAD.MOV.U32 R15, RZ, RZ, R22 ;  /* 0x000000ffff0f7224 */ /* 0x000fce00078e0016 */
.L_x_3500:
[----:B------:R-:W-:Y:S05]  /*4070*/  BSYNC.RECONVERGENT B1 ;  /* 0x0000000000017941 */ /* 0x000fea0003800200 */
.L_x_3498:
        /* <DEDUP_REMOVED lines=10> */
.L_x_3501:
[----:B------:R-:W0:Y:S02]  /*4120*/  LDS R12, [R15] ;  /* 0x000000000f0c7984 */ /* 0x000e240000000800 */
[----:B0-----:R-:W-:-:S05]  /*4130*/  FADD R13, R12, 1 ;  /* 0x3f8000000c0d7421 */ /* 0x001fca0000000000 */
[----:B------:R-:W0:Y:S02]  /*4140*/  ATOMS.CAST.SPIN P0, [R15], R12, R13 ;  /* 0x0000000c0f00758d */ /* 0x000e24000180000d */
[----:B0-----:R-:W-:Y:S05]  /*4150*/  @!P0 BRA `(.L_x_3501) ;  /* 0xfffffffc00f08947 */ /* 0x001fea000383ffff */
.L_x_3497:
[----:B------:R-:W-:Y:S05]  /*4160*/  BSYNC.RECONVERGENT B0 ;  /* 0x0000000000007941 */ /* 0x000fea0003800200 */
.L_x_3496:
        /* <DEDUP_REMOVED lines=8> */
.L_x_3445:
        /* <DEDUP_REMOVED lines=11> */
.L_x_3503:
        /* <DEDUP_REMOVED lines=15> */
        .weak           $__internal_77_$__cuda_sm20_div_s64
        .type           $__internal_77_$__cuda_sm20_div_s64,@function
        .size           $__internal_77_$__cuda_sm20_div_s64,($__internal_78_$__cuda_sm20_div_u64 - $__internal_77_$__cuda_sm20_div_s64)
$__internal_77_$__cuda_sm20_div_s64:
        /* <DEDUP_REMOVED lines=83> */
[----:B------:R-:W-:Y:S05]  /*48c0*/  RET.REL.NODEC R26 `(_ZN2at4cuda17kernelHistogram1DIfllLi1ELi2ELin1ELNS0_23CUDAHistogramMemoryTypeE0EZNS0_21CUDA_tensor_histogramIflLb1EEEbNS_6TensorES4_S4_lNS_14AccumulateTypeIT0_Lb1EE4typeES8_NS0_13TensorArgTypeES9_S9_EUllE0_EEvNS0_6detail10TensorInfoIT_T1_EESF_NSC_IKS6_SE_EElS8_S8_SE_T6_) ;  /* 0xffffffb41acc7950 */ /* 0x000fea0003c3ffff */
        .weak           $__internal_78_$__cuda_sm20_div_u64
        .type           $__internal_78_$__cuda_sm20_div_u64,@function
        .size           $__internal_78_$__cuda_sm20_div_u64,(.L_x_6454 - $__internal_78_$__cuda_sm20_div_u64)
$__internal_78_$__cuda_sm20_div_u64:
        /* <DEDUP_REMOVED lines=65> */
[----:B------:R-:W-:Y:S06]  /*4ce0*/  RET.REL.NODEC R8 `(_ZN2at4cuda17kernelHistogram1DIfllLi1ELi2ELin1ELNS0_23CUDAHistogramMemoryTypeE0EZNS0_21CUDA_tensor_histogramIflLb1EEEbNS_6TensorES4_S4_lNS_14AccumulateTypeIT0_Lb1EE4typeES8_NS0_13TensorArgTypeES9_S9_EUllE0_EEvNS0_6detail10TensorInfoIT_T1_EESF_NSC_IKS6_SE_EElS8_S8_SE_T6_) ;  /* 0xffffffb008c47950 */ /* 0x000fec0003c3ffff */
.L_x_3504:
        /* <DEDUP_REMOVED lines=9> */
.L_x_6454:


//--------------------- .text._ZN2at4cuda17kernelHistogram1DIfllLi1ELi2ELin1ELNS0_23CUDAHistogramMemoryTypeE1EZNS0_21CUDA_tensor_histogramIflLb1EEEbNS_6TensorES4_S4_lNS_14AccumulateTypeIT0_Lb1EE4typeES8_NS0_13TensorArgTypeES9_S9_EUllE_EEvNS0_6detail10TensorInfoIT_T1_EESF_NSC_IKS6_SE_EElS8_S8_SE_T6_ --------------------------
	.section	.text._ZN2at4cuda17kernelHistogram1DIfllLi1ELi2ELin1ELNS0_23CUDAHistogramMemoryTypeE1EZNS0_21CUDA_tensor_histogramIflLb1EEEbNS_6TensorES4_S4_lNS_14AccumulateTypeIT0_Lb1EE4typeES8_NS0_13TensorArgTypeES9_S9_EUllE_EEvNS0_6detail10TensorInfoIT_T1_EESF_NSC_IKS6_SE_EElS8_S8_SE_T6_,"ax",@progbits
	.align	128
        .global         _ZN2at4cuda17kernelHistogram1DIfllLi1ELi2ELin1ELNS0_23CUDAHistogramMemoryTypeE1EZNS0_21CUDA_tensor_histogramIflLb1EEEbNS_6TensorES4_S4_lNS_14AccumulateTypeIT0_Lb1EE4typeES8_NS0_13TensorArgTypeES9_S9_EUllE_EEvNS0_6detail10TensorInfoIT_T1_EESF_NSC_IKS6_SE_EElS8_S8_SE_T6_
        .type           _ZN2at4cuda17kernelHistogram1DIfllLi1ELi2ELin1ELNS0_23CUDAHistogramMemoryTypeE1EZNS0_21CUDA_tensor_histogramIflLb1EEEbNS_6TensorES4_S4_lNS_14AccumulateTypeIT0_Lb1EE4typeES8_NS0_13TensorArgTypeES9_S9_EUllE_EEvNS0_6detail10TensorInfoIT_T1_EESF_NSC_IKS6_SE_EElS8_S8_SE_T6_,@function
        .size           _ZN2at4cuda17kernelHistogram1DIfllLi1ELi2ELin1ELNS0_23CUDAHistogramMemoryTypeE1EZNS0_21CUDA_tensor_histogramIflLb1EEEbNS_6TensorES4_S4_lNS_14AccumulateTypeIT0_Lb1EE4typeES8_NS0_13TensorArgTypeES9_S9_EUllE_EEvNS0_6detail10TensorInfoIT_T1_EESF_NSC_IKS6_SE_EElS8_S8_SE_T6_,(.L_x_6455 - _ZN2at4cuda17kernelHistogram1DIfllLi1ELi2ELin1ELNS0_23CUDAHistogramMemoryTypeE1EZNS0_21CUDA_tensor_histogramIflLb1EEEbNS_6TensorES4_S4_lNS_14AccumulateTypeIT0_Lb1EE4typeES8_NS0_13TensorArgTypeES9_S9_EUllE_EEvNS0_6detail10TensorInfoIT_T1_EESF_NSC_IKS6_SE_EElS8_S8_SE_T6_)
        .other          _ZN2at4cuda17kernelHistogram1DIfllLi1ELi2ELin1ELNS0_23CUDAHistogramMemoryTypeE1EZNS0_21CUDA_tensor_histogramIflLb1EEEbNS_6TensorES4_S4_lNS_14AccumulateTypeIT0_Lb1EE4typeES8_NS0_13TensorArgTypeES9_S9_EUllE_EEvNS0_6detail10TensorInfoIT_T1_EESF_NSC_IKS6_SE_EElS8_S8_SE_T6_,@"STO_CUDA_ENTRY STV_DEFAULT"
_ZN2at4cuda17kernelHistogram1DIfllLi1ELi2ELin1ELNS0_23CUDAHistogramMemoryTypeE1EZNS0_21CUDA_tensor_histogramIflLb1EEEbNS_6TensorES4_S4_lNS_14AccumulateTypeIT0_Lb1EE4typeES8_NS0_13TensorArgTypeES9_S9_EUllE_EEvNS0_6detail10TensorInfoIT_T1_EESF_NSC_IKS6_SE_EElS8_S8_SE_T6_:
.text._ZN2at4cuda17kernelHistogram1DIfllLi1ELi2ELin1ELNS0_23CUDAHistogramMemoryTypeE1EZNS0_21CUDA_tensor_histogramIflLb1EEEbNS_6TensorES4_S4_lNS_14AccumulateTypeIT0_Lb1EE4typeES8_NS0_13TensorArgTypeES9_S9_EUllE_EEvNS0_6detail10TensorInfoIT_T1_EESF_NSC_IKS6_SE_EElS8_S8_SE_T6_:
        /* <DEDUP_REMOVED lines=22> */
.L_x_3560:
        /* <DEDUP_REMOVED lines=24> */
.L_x_3531:
        /* <DEDUP_REMOVED lines=33> */
.L_x_3508:
[----:B------:R-:W-:Y:S01]  /*04f0*/  MOV R24, R14 ;  /* 0x0000000e00187202 */ /* 0x000fe20000000f00 */
[----:B------:R-:W-:Y:S01]  /*0500*/  IMAD.MOV.U32 R20, RZ, RZ, R9 ;  /* 0x000000ffff147224 */ /* 0x000fe200078e0009 */
[----:B------:R-:W-:Y:S01]  /*0510*/  MOV R11, R16 ;  /* 0x00000010000b7202 */ /* 0x000fe20000000f00 */
[----:B------:R-:W-:Y:S01]  /*0520*/  IMAD.MOV.U32 R10, RZ, RZ, R17 ;  /* 0x000000ffff0a7224 */ /* 0x000fe200078e0011 */
[----:B------:R-:W-:-:S07]  /*0530*/  MOV R7, 0x550 ;  /* 0x0000055000077802 */ /* 0x000fce0000000f00 */
[----:B------:R-:W-:Y:S05]  /*0540*/  CALL.REL.NOINC `($__internal_79_$__cuda_sm20_div_s64) ;  /* 0x00000038001c7944 */ /* 0x000fea0003c00000 */
        /* <DEDUP_REMOVED lines=10> */
.L_x_3509:
[----:B------:R-:W-:Y:S05]  /*05f0*/  BSYNC.RECONVERGENT B0 ;  /* 0x0000000000007941 */ /* 0x000fea0003800200 */
.L_x_3507:
        /* <DEDUP_REMOVED lines=38> */
.L_x_3511:
[----:B------:R-:W-:Y:S01]  /*0860*/  MOV R24, R30 ;  /* 0x0000001e00187202 */ /* 0x000fe20000000f00 */
[----:B------:R-:W-:Y:S01]  /*0870*/  IMAD.MOV.U32 R20, RZ, RZ, R31 ;  /* 0x000000ffff147224 */ /* 0x000fe200078e001f */
[----:B------:R-:W-:Y:S01]  /*0880*/  MOV R11, R16 ;  /* 0x00000010000b7202 */ /* 0x000fe20000000f00 */
[----:B------:R-:W-:Y:S01]  /*0890*/  IMAD.MOV.U32 R10, RZ, RZ, R17 ;  /* 0x000000ffff0a7224 */ /* 0x000fe200078e0011 */
[----:B------:R-:W-:-:S07]  /*08a0*/  MOV R7, 0x8c0 ;  /* 0x000008c000077802 */ /* 0x000fce0000000f00 */
[----:B------:R-:W-:Y:S05]  /*08b0*/  CALL.REL.NOINC `($__internal_79_$__cuda_sm20_div_s64) ;  /* 0x0000003400407944 */ /* 0x000fea0003c00000 */
        /* <DEDUP_REMOVED lines=11> */
.L_x_3512:
[----:B------:R-:W-:Y:S05]  /*0970*/  BSYNC.RECONVERGENT B0 ;  /* 0x0000000000007941 */ /* 0x000fea0003800200 */
.L_x_3510:
        /* <DEDUP_REMOVED lines=38> */
.L_x_3514:
[----:B------:R-:W-:Y:S01]  /*0be0*/  IMAD.MOV.U32 R24, RZ, RZ, R16 ;  /* 0x000000ffff187224 */ /* 0x000fe200078e0010 */
[----:B------:R-:W-:Y:S01]  /*0bf0*/  MOV R20, R17 ;  /* 0x0000001100147202 */ /* 0x000fe20000000f00 */
[----:B------:R-:W-:Y:S01]  /*0c00*/  IMAD.MOV.U32 R11, RZ, RZ, R12 ;  /* 0x000000ffff0b7224 */ /* 0x000fe200078e000c */
[----:B------:R-:W-:Y:S02]  /*0c10*/  MOV R10, R13 ;  /* 0x0000000d000a7202 */ /* 0x000fe40000000f00 */
[----:B------:R-:W-:-:S07]  /*0c20*/  MOV R7, 0xc40 ;  /* 0x00000c4000077802 */ /* 0x000fce0000000f00 */
[----:B------:R-:W-:Y:S05]  /*0c30*/  CALL.REL.NOINC `($__internal_79_$__cuda_sm20_div_s64) ;  /* 0x0000003000607944 */ /* 0x000fea0003c00000 */
        /* <DEDUP_REMOVED lines=11> */
.L_x_3515:
[----:B------:R-:W-:Y:S05]  /*0cf0*/  BSYNC.RECONVERGENT B0 ;  /* 0x0000000000007941 */ /* 0x000fea0003800200 */
.L_x_3513:
        /* <DEDUP_REMOVED lines=37> */
.L_x_3517:
        /* <DEDUP_REMOVED lines=17> */
.L_x_3518:
[----:B------:R-:W-:Y:S05]  /*1060*/  BSYNC.RECONVERGENT B0 ;  /* 0x0000000000007941 */ /* 0x000fea0003800200 */
.L_x_3516:
        /* <DEDUP_REMOVED lines=38> */
.L_x_3520:
        /* <DEDUP_REMOVED lines=17> */
.L_x_3521:
[----:B------:R-:W-:Y:S05]  /*13e0*/  BSYNC.RECONVERGENT B0 ;  /* 0x0000000000007941 */ /* 0x000fea0003800200 */
.L_x_3519:
        /* <DEDUP_REMOVED lines=38> */
.L_x_3523:
        /* <DEDUP_REMOVED lines=17> */
.L_x_3524:
[----:B------:R-:W-:Y:S05]  /*1760*/  BSYNC.RECONVERGENT B0 ;  /* 0x0000000000007941 */ /* 0x000fea0003800200 */
.L_x_3522:
        /* <DEDUP_REMOVED lines=39> */
.L_x_3526:
        /* <DEDUP_REMOVED lines=17> */
.L_x_3527:
[----:B------:R-:W-:Y:S05]  /*1af0*/  BSYNC.RECONVERGENT B0 ;  /* 0x0000000000007941 */ /* 0x000fea0003800200 */
.L_x_3525:
        /* <DEDUP_REMOVED lines=38> */
.L_x_3529:
        /* <DEDUP_REMOVED lines=17> */
.L_x_3530:
[----:B------:R-:W-:Y:S05]  /*1e70*/  BSYNC.RECONVERGENT B0 ;  /* 0x0000000000007941 */ /* 0x000fea0003800200 */
.L_x_3528:
        /* <DEDUP_REMOVED lines=11> */
.L_x_3506:
        /* <DEDUP_REMOVED lines=35> */
.L_x_3534:
        /* <DEDUP_REMOVED lines=16> */
.L_x_3535:
[----:B------:R-:W-:Y:S05]  /*2260*/  BSYNC.RECONVERGENT B0 ;  /* 0x0000000000007941 */ /* 0x000fea0003800200 */
.L_x_3533:
        /* <DEDUP_REMOVED lines=38> */
.L_x_3537:
        /* <DEDUP_REMOVED lines=17> */
.L_x_3538:
[----:B------:R-:W-:Y:S05]  /*25e0*/  BSYNC.RECONVERGENT B0 ;  /* 0x0000000000007941 */ /* 0x000fea0003800200 */
.L_x_3536:
        /* <DEDUP_REMOVED lines=38> */
.L_x_3540:
        /* <DEDUP_REMOVED lines=17> */
.L_x_3541:
[----:B------:R-:W-:Y:S05]  /*2960*/  BSYNC.RECONVERGENT B0 ;  /* 0x0000000000007941 */ /* 0x000fea0003800200 */
.L_x_3539:
        /* <DEDUP_REMOVED lines=38> */
.L_x_3543:
        /* <DEDUP_REMOVED lines=17> */
.L_x_3544:
[----:B------:R-:W-:Y:S05]  /*2ce0*/  BSYNC.RECONVERGENT B0 ;  /* 0x0000000000007941 */ /* 0x000fea0003800200 */
.L_x_3542:
        /* <DEDUP_REMOVED lines=8> */
.L_x_3532:
        /* <DEDUP_REMOVED lines=36> */
.L_x_3547:
[----:B------:R-:W-:Y:S01]  /*2fb0*/  IMAD.MOV.U32 R24, RZ, RZ, R14 ;  /* 0x000000ffff187224 */ /* 0x000fe200078e000e */
[----:B------:R-:W-:Y:S01]  /*2fc0*/  MOV R20, R9 ;  /* 0x0000000900147202 */ /* 0x000fe20000000f00 */
[----:B------:R-:W-:Y:S01]  /*2fd0*/  IMAD.MOV.U32 R11, RZ, RZ, R16 ;  /* 0x000000ffff0b7224 */ /* 0x000fe200078e0010 */
[----:B------:R-:W-:Y:S02]  /*2fe0*/  MOV R10, R17 ;  /* 0x00000011000a7202 */ /* 0x000fe40000000f00 */
[----:B------:R-:W-:-:S07]  /*2ff0*/  MOV R7, 0x3010 ;  /* 0x0000301000077802 */ /* 0x000fce0000000f00 */
[----:B------:R-:W-:Y:S05]  /*3000*/  CALL.REL.NOINC `($__internal_79_$__cuda_sm20_div_s64) ;  /* 0x0000000c006c7944 */ /* 0x000fea0003c00000 */
        /* <DEDUP_REMOVED lines=10> */
.L_x_3548:
[----:B------:R-:W-:Y:S05]  /*30b0*/  BSYNC.RECONVERGENT B0 ;  /* 0x0000000000007941 */ /* 0x000fea0003800200 */
.L_x_3546:
        /* <DEDUP_REMOVED lines=39> */
.L_x_3550:
        /* <DEDUP_REMOVED lines=17> */
.L_x_3551:
[----:B------:R-:W-:Y:S05]  /*3440*/  BSYNC.RECONVERGENT B0 ;  /* 0x0000000000007941 */ /* 0x000fea0003800200 */
.L_x_3549:
[----:B------:R0:W1:Y:S02]  /*3450*/  LDC.64 R6, c[0x0][R4+0x450] ;  /* 0x0001140004067b82 */ /* 0x0000640000000a00 */
[----:B0-----:R-:W-:Y:S02]  /*3460*/  IMAD.MOV.U32 R4, RZ, RZ, R28 ;  /* 0x000000ffff047224 */ /* 0x001fe400078e001c */
[-C--:B-1----:R-:W-:Y:S02]  /*3470*/  IMAD R7, R7, R15.reuse, RZ ;  /* 0x0000000f07077224 */ /* 0x082fe400078e02ff */
[----:B------:R-:W-:-:S04]  /*3480*/  IMAD.WIDE.U32 R10, R6, R15, R4 ;  /* 0x0000000f060a7225 */ /* 0x000fc800078e0004 */
[----:B------:R-:W-:Y:S01]  /*3490*/  IMAD R7, R6, R17, R7 ;  /* 0x0000001106077224 */ /* 0x000fe200078e0207 */
[----:B------:R-:W-:-:S03]  /*34a0*/  MOV R12, R10 ;  /* 0x0000000a000c7202 */ /* 0x000fc60000000f00 */
[----:B------:R-:W-:-:S07]  /*34b0*/  IMAD.IADD R8, R11, 0x1, R7 ;  /* 0x000000010b087824 */ /* 0x000fce00078e0207 */
.L_x_3545:
        /* <DEDUP_REMOVED lines=35> */
.L_x_3553:
        /* <DEDUP_REMOVED lines=15> */
.L_x_3554:
[----:B------:R-:W-:Y:S05]  /*37e0*/  BSYNC.RECONVERGENT B0 ;  /* 0x0000000000007941 */ /* 0x000fea0003800200 */
.L_x_3552:
[----:B------:R-:W0:Y:S01]  /*37f0*/  LDC.64 R4, c[0x0][R4+0x450] ;  /* 0x0001140004047b82 */ /* 0x000e220000000a00 */
[----:B------:R-:W-:Y:S02]  /*3800*/  IMAD.MOV.U32 R13, RZ, RZ, R8 ;  /* 0x000000ffff0d7224 */ /* 0x000fe400078e0008 */
[-C--:B0-----:R-:W-:Y:S02]  /*3810*/  IMAD R5, R5, R6.reuse, RZ ;  /* 0x0000000605057224 */ /* 0x081fe400078e02ff */
[----:B------:R-:W-:-:S04]  /*3820*/  IMAD.WIDE.U32 R12, R4, R6, R12 ;  /* 0x00000006040c7225 */ /* 0x000fc800078e000c */
[----:B------:R-:W-:-:S05]  /*3830*/  IMAD R5, R4, R15, R5 ;  /* 0x0000000f04057224 */ /* 0x000fca00078e0205 */
[----:B------:R-:W-:-:S07]  /*3840*/  IADD3 R8, PT, PT, R13, R5, RZ ;  /* 0x000000050d087210 */ /* 0x000fce0007ffe0ff */
.L_x_3505:
        /* <DEDUP_REMOVED lines=49> */
.L_x_3558:
[----:B------:R-:W-:Y:S01]  /*3b60*/  IMAD.U32 R11, RZ, RZ, UR6 ;  /* 0x00000006ff0b7e24 */ /* 0x000fe2000f8e00ff */
[----:B------:R-:W-:Y:S02]  /*3b70*/  MOV R10, UR7 ;  /* 0x00000007000a7c02 */ /* 0x000fe40008000f00 */
[----:B------:R-:W-:-:S07]  /*3b80*/  MOV R7, 0x3ba0 ;  /* 0x00003ba000077802 */ /* 0x000fce0000000f00 */
[----:B------:R-:W-:Y:S05]  /*3b90*/  CALL.REL.NOINC `($__internal_79_$__cuda_sm20_div_s64) ;  /* 0x0000000000887944 */ /* 0x000fea0003c00000 */
.L_x_3559:
[----:B------:R-:W-:Y:S05]  /*3ba0*/  BSYNC.RECONVERGENT B1 ;  /* 0x0000000000017941 */ /* 0x000fea0003800200 */
.L_x_3557:
        /* <DEDUP_REMOVED lines=25> */
.L_x_3556:
[----:B------:R-:W-:Y:S05]  /*3d40*/  BSYNC.RECONVERGENT B0 ;  /* 0x0000000000007941 */ /* 0x000fea0003800200 */
.L_x_3555:
[----:B------:R-:W1:Y:S01]  /*3d50*/  LDCU.64 UR14, c[0x0][0x878] ;  /* 0x00010f00ff0e77ac */ /* 0x000e620008000a00 */
[----:B------:R-:W-:-:S04]  /*3d60*/  IADD3 R0, P0, PT, R3, R0, RZ ;  /* 0x0000000003007210 */ /* 0x000fc80007f1e0ff */
[----:B------:R-:W-:Y:S02]  /*3d70*/  IADD3.X R2, PT, PT, RZ, R2, RZ, P0, !PT ;  /* 0x00000002ff027210 */ /* 0x000fe400007fe4ff */
[----:B-1----:R-:W-:-:S04]  /*3d80*/  ISETP.GE.U32.AND P0, PT, R0, UR14, PT ;  /* 0x0000000e00007c0c */ /* 0x002fc8000bf06070 */
[----:B------:R-:W-:-:S13]  /*3d90*/  ISETP.GE.AND.EX P0, PT, R2, UR15, PT, P0 ;  /* 0x0000000f02007c0c */ /* 0x000fda000bf06300 */
[----:B------:R-:W-:Y:S05]  /*3da0*/  @!P0 BRA `(.L_x_3560) ;  /* 0xffffffc000ec8947 */ /* 0x000fea000383ffff */
[----:B------:R-:W-:Y:S05]  /*3db0*/  EXIT ;  /* 0x000000000000794d */ /* 0x000fea0003800000 */
        .weak           $__internal_79_$__cuda_sm20_div_s64
        .type           $__internal_79_$__cuda_sm20_div_s64,@function
        .size           $__internal_79_$__cuda_sm20_div_s64,(.L_x_6455 - $__internal_79_$__cuda_sm20_div_s64)
$__internal_79_$__cuda_sm20_div_s64:
        /* <DEDUP_REMOVED lines=83> */
[----:B------:R-:W-:Y:S05]  /*42f0*/  RET.REL.NODEC R6 `(_ZN2at4cuda17kernelHistogram1DIfllLi1ELi2ELin1ELNS0_23CUDAHistogramMemoryTypeE1EZNS0_21CUDA_tensor_histogramIflLb1EEEbNS_6TensorES4_S4_lNS_14AccumulateTypeIT0_Lb1EE4typeES8_NS0_13TensorArgTypeES9_S9_EUllE_EEvNS0_6detail10TensorInfoIT_T1_EESF_NSC_IKS6_SE_EElS8_S8_SE_T6_) ;  /* 0xffffffbc06407950 */ /* 0x000fea0003c3ffff */
.L_x_3561:
        /* <DEDUP_REMOVED lines=16> */
.L_x_6455:


//--------------------- .text._ZN2at4cuda17kernelHistogram1DIfllLi1ELi2ELin1ELNS0_23CUDAHistogramMemoryTypeE0EZNS0_21CUDA_tensor_histogramIflLb1EEEbNS_6TensorES4_S4_lNS_14AccumulateTypeIT0_Lb1EE4typeES8_NS0_13TensorArgTypeES9_S9_EUllE_EEvNS0_6detail10TensorInfoIT_T1_EESF_NSC_IKS6_SE_EElS8_S8_SE_T6_ --------------------------
	.section	.text._ZN2at4cuda17kernelHistogram1DIfllLi1ELi2ELin1ELNS0_23CUDAHistogramMemoryTypeE0EZNS0_21CUDA_tensor_histogramIflLb1EEEbNS_6TensorES4_S4_lNS_14AccumulateTypeIT0_Lb1EE4typeES8_NS0_13TensorArgTypeES9_S9_EUllE_EEvNS0_6detail10TensorInfoIT_T1_EESF_NSC_IKS6_SE_EElS8_S8_SE_T6_,"ax",@progbits
	.align	128
        .global         _ZN2at4cuda17kernelHistogram1DIfllLi1ELi2ELin1ELNS0_23CUDAHistogramMemoryTypeE0EZNS0_21CUDA_tensor_histogramIflLb1EEEbNS_6TensorES4_S4_lNS_14AccumulateTypeIT0_Lb1EE4typeES8_NS0_13TensorArgTypeES9_S9_EUllE_EEvNS0_6detail10TensorInfoIT_T1_EESF_NSC_IKS6_SE_EElS8_S8_SE_T6_
        .type           _ZN2at4cuda17kernelHistogram1DIfllLi1ELi2ELin1ELNS0_23CUDAHistogramMemoryTypeE0EZNS0_21CUDA_tensor_histogramIflLb1EEEbNS_6TensorES4_S4_lNS_14AccumulateTypeIT0_Lb1EE4typeES8_NS0_13TensorArgTypeES9_S9_EUllE_EEvNS0_6detail10TensorInfoIT_T1_EESF_NSC_IKS6_SE_EElS8_S8_SE_T6_,@function
        .size           _ZN2at4cuda17kernelHistogram1DIfllLi1ELi2ELin1ELNS0_23CUDAHistogramMemoryTypeE0EZNS0_21CUDA_tensor_histogramIflLb1EEEbNS_6TensorES4_S4_lNS_14AccumulateTypeIT0_Lb1EE4typeES8_NS0_13TensorArgTypeES9_S9_EUllE_EEvNS0_6detail10TensorInfoIT_T1_EESF_NSC_IKS6_SE_EElS8_S8_SE_T6_,(.L_x_6457 - _ZN2at4cuda17kernelHistogram1DIfllLi1ELi2ELin1ELNS0_23CUDAHistogramMemoryTypeE0EZNS0_21CUDA_tensor_histogramIflLb1EEEbNS_6TensorES4_S4_lNS_14AccumulateTypeIT0_Lb1EE4typeES8_NS0_13TensorArgTypeES9_S9_EUllE_EEvNS0_6detail10TensorInfoIT_T1_EESF_NSC_IKS6_SE_EElS8_S8_SE_T6_)
        .other          _ZN2at4cuda17kernelHistogram1DIfllLi1ELi2ELin1ELNS0_23CUDAHistogramMemoryTypeE0EZNS0_21CUDA_tensor_histogramIflLb1EEEbNS_6TensorES4_S4_lNS_14AccumulateTypeIT0_Lb1EE4typeES8_NS0_13TensorArgTypeES9_S9_EUllE_EEvNS0_6detail10TensorInfoIT_T1_EESF_NSC_IKS6_SE_EElS8_S8_SE_T6_,@"STO_CUDA_ENTRY STV_DEFAULT"
_ZN2at4cuda17kernelHistogram1DIfllLi1ELi2ELin1ELNS0_23CUDAHistogramMemoryTypeE0EZNS0_21CUDA_tensor_histogramIflLb1EEEbNS_6TensorES4_S4_lNS_14AccumulateTypeIT0_Lb1EE4typeES8_NS0_13TensorArgTypeES9_S9_EUllE_EEvNS0_6detail10TensorInfoIT_T1_EESF_NSC_IKS6_SE_EElS8_S8_SE_T6_:
.text._ZN2at4cuda17kernelHistogram1DIfllLi1ELi2ELin1ELNS0_23CUDAHistogramMemoryTypeE0EZNS0_21CUDA_tensor_histogramIflLb1EEEbNS_6TensorES4_S4_lNS_14AccumulateTypeIT0_Lb1EE4typeES8_NS0_13TensorArgTypeES9_S9_EUllE_EEvNS0_6detail10TensorInfoIT_T1_EESF_NSC_IKS6_SE_EElS8_S8_SE_T6_:
        /* <DEDUP_REMOVED lines=45> */
.L_x_3565:
[----:B------:R-:W-:-:S07]  /*02d0*/  MOV R8, 0x2f0 ;  /* 0x000002f000087802 */ /* 0x000fce0000000f00 */
[----:B------:R-:W-:Y:S05]  /*02e0*/  CALL.REL.NOINC `($__internal_81_$__cuda_sm20_div_u64) ;  /* 0x00000044009c7944 */ /* 0x000fea0003c00000 */
.L_x_3566:
[----:B------:R-:W-:Y:S05]  /*02f0*/  BSYNC.RECONVERGENT B1 ;  /* 0x0000000000017941 */ /* 0x000fea0003800200 */
.L_x_3564:
        /* <DEDUP_REMOVED lines=19> */
.L_x_3569:
        /* <DEDUP_REMOVED lines=9> */
.L_x_3568:
[----:B------:R-:W-:Y:S05]  /*04c0*/  BSYNC.RECONVERGENT B1 ;  /* 0x0000000000017941 */ /* 0x000fea0003800200 */
.L_x_3567:
[----:B------:R-:W-:Y:S05]  /*04d0*/  @!P1 BRA `(.L_x_3563) ;  /* 0x0000000000409947 */ /* 0x000fea0003800000 */
[----:B------:R-:W0:Y:S01]  /*04e0*/  S2R R5, SR_CgaCtaId ;  /* 0x0000000000057919 */ /* 0x000e220000008800 */
[----:B------:R-:W-:-:S04]  /*04f0*/  MOV R4, 0x400 ;  /* 0x0000040000047802 */ /* 0x000fc80000000f00 */
[----:B0-----:R-:W-:-:S07]  /*0500*/  LEA R7, R5, R4, 0x18 ;  /* 0x0000000405077211 */ /* 0x001fce00078ec0ff */
.L_x_3570:
        /* <DEDUP_REMOVED lines=13> */
.L_x_3563:
[----:B------:R-:W-:Y:S05]  /*05e0*/  BSYNC.RECONVERGENT B0 ;  /* 0x0000000000007941 */ /* 0x000fea0003800200 */
.L_x_3562:
        /* <DEDUP_REMOVED lines=19> */
.L_x_3628:
        /* <DEDUP_REMOVED lines=23> */
.L_x_3598:
        /* <DEDUP_REMOVED lines=33> */
.L_x_3575:
[----:B------:R-:W-:Y:S01]  /*0aa0*/  IMAD.MOV.U32 R33, RZ, RZ, R20 ;  /* 0x000000ffff217224 */ /* 0x000fe200078e0014 */
[----:B------:R-:W-:Y:S01]  /*0ab0*/  MOV R26, R34 ;  /* 0x00000022001a7202 */ /* 0x000fe20000000f00 */
[----:B------:R-:W-:Y:S01]  /*0ac0*/  IMAD.MOV.U32 R27, RZ, RZ, R16 ;  /* 0x000000ffff1b7224 */ /* 0x000fe200078e0010 */
[----:B------:R-:W-:Y:S01]  /*0ad0*/  MOV R14, 0xb00 ;  /* 0x00000b00000e7802 */ /* 0x000fe20000000f00 */
[----:B------:R-:W-:-:S07]  /*0ae0*/  IMAD.MOV.U32 R25, RZ, RZ, R35 ;  /* 0x000000ffff197224 */ /* 0x000fce00078e0023 */
[----:B------:R-:W-:Y:S05]  /*0af0*/  CALL.REL.NOINC `($__internal_80_$__cuda_sm20_div_s64) ;  /* 0x0000003800487944 */ /* 0x000fea0003c00000 */
        /* <DEDUP_REMOVED lines=10> */
.L_x_3576:
[----:B------:R-:W-:Y:S05]  /*0ba0*/  BSYNC.RECONVERGENT B0 ;  /* 0x0000000000007941 */ /* 0x000fea0003800200 */
.L_x_3574:
        /* <DEDUP_REMOVED lines=38> */
.L_x_3578:
[----:B------:R-:W-:Y:S01]  /*0e10*/  IMAD.MOV.U32 R33, RZ, RZ, R36 ;  /* 0x000000ffff217224 */ /* 0x000fe200078e0024 */
[----:B------:R-:W-:Y:S01]  /*0e20*/  MOV R26, R20 ;  /* 0x00000014001a7202 */ /* 0x000fe20000000f00 */
[----:B------:R-:W-:Y:S01]  /*0e30*/  IMAD.MOV.U32 R27, RZ, RZ, R37 ;  /* 0x000000ffff1b7224 */ /* 0x000fe200078e0025 */
[----:B------:R-:W-:Y:S01]  /*0e40*/  MOV R14, 0xe70 ;  /* 0x00000e70000e7802 */ /* 0x000fe20000000f00 */
[----:B------:R-:W-:-:S07]  /*0e50*/  IMAD.MOV.U32 R25, RZ, RZ, R21 ;  /* 0x000000ffff197224 */ /* 0x000fce00078e0015 */
[----:B------:R-:W-:Y:S05]  /*0e60*/  CALL.REL.NOINC `($__internal_80_$__cuda_sm20_div_s64) ;  /* 0x00000034006c7944 */ /* 0x000fea0003c00000 */
        /* <DEDUP_REMOVED lines=11> */
.L_x_3579:
[----:B------:R-:W-:Y:S05]  /*0f20*/  BSYNC.RECONVERGENT B0 ;  /* 0x0000000000007941 */ /* 0x000fea0003800200 */
.L_x_3577:
        /* <DEDUP_REMOVED lines=38> */
.L_x_3581:
[----:B------:R-:W-:Y:S01]  /*1190*/  IMAD.MOV.U32 R33, RZ, RZ, R20 ;  /* 0x000000ffff217224 */ /* 0x000fe200078e0014 */
[----:B------:R-:W-:Y:S01]  /*11a0*/  MOV R27, R21 ;  /* 0x00000015001b7202 */ /* 0x000fe20000000f00 */
[----:B------:R-:W-:Y:S01]  /*11b0*/  IMAD.MOV.U32 R26, RZ, RZ, R18 ;  /* 0x000000ffff1a7224 */ /* 0x000fe200078e0012 */
[----:B------:R-:W-:Y:S01]  /*11c0*/  MOV R14, 0x11f0 ;  /* 0x000011f0000e7802 */ /* 0x000fe20000000f00 */
[----:B------:R-:W-:-:S07]  /*11d0*/  IMAD.MOV.U32 R25, RZ, RZ, R19 ;  /* 0x000000ffff197224 */ /* 0x000fce00078e0013 */
[----:B------:R-:W-:Y:S05]  /*11e0*/  CALL.REL.NOINC `($__internal_80_$__cuda_sm20_div_s64) ;  /* 0x00000030008c7944 */ /* 0x000fea0003c00000 */
        /* <DEDUP_REMOVED lines=9> */
.L_x_3582:
[----:B------:R-:W-:Y:S05]  /*1280*/  BSYNC.RECONVERGENT B0 ;  /* 0x0000000000007941 */ /* 0x000fea0003800200 */
.L_x_3580:
        /* <DEDUP_REMOVED lines=37> */
.L_x_3584:
[----:B------:R-:W-:Y:S01]  /*14e0*/  MOV R33, R20 ;  /* 0x0000001400217202 */ /* 0x000fe20000000f00 */
[----:B------:R-:W-:Y:S01]  /*14f0*/  IMAD.MOV.U32 R27, RZ, RZ, R21 ;  /* 0x000000ffff1b7224 */ /* 0x000fe200078e0015 */
[----:B------:R-:W-:Y:S01]  /*1500*/  MOV R25, R19 ;  /* 0x0000001300197202 */ /* 0x000fe20000000f00 */
[----:B------:R-:W-:Y:S01]  /*1510*/  IMAD.MOV.U32 R26, RZ, RZ, R18 ;  /* 0x000000ffff1a7224 */ /* 0x000fe200078e0012 */
[----:B------:R-:W-:-:S07]  /*1520*/  MOV R14, 0x1540 ;  /* 0x00001540000e7802 */ /* 0x000fce0000000f00 */
[----:B------:R-:W-:Y:S05]  /*1530*/  CALL.REL.NOINC `($__internal_80_$__cuda_sm20_div_s64) ;  /* 0x0000002c00b87944 */ /* 0x000fea0003c00000 */
        /* <DEDUP_REMOVED lines=9> */
.L_x_3585:
[----:B------:R-:W-:Y:S05]  /*15d0*/  BSYNC.RECONVERGENT B0 ;  /* 0x0000000000007941 */ /* 0x000fea0003800200 */
.L_x_3583:
        /* <DEDUP_REMOVED lines=38> */
.L_x_3587:
[----:B------:R-:W-:Y:S01]  /*1840*/  MOV R33, R20 ;  /* 0x0000001400217202 */ /* 0x000fe20000000f00 */
[----:B------:R-:W-:Y:S01]  /*1850*/  IMAD.MOV.U32 R27, RZ, RZ, R21 ;  /* 0x000000ffff1b7224 */ /* 0x000fe200078e0015 */
[----:B------:R-:W-:Y:S01]  /*1860*/  MOV R26, R18 ;  /* 0x00000012001a7202 */ /* 0x000fe20000000f00 */
[----:B------:R-:W-:Y:S01]  /*1870*/  IMAD.MOV.U32 R25, RZ, RZ, R19 ;  /* 0x000000ffff197224 */ /* 0x000fe200078e0013 */
[----:B------:R-:W-:-:S07]  /*1880*/  MOV R14, 0x18a0 ;  /* 0x000018a0000e7802 */ /* 0x000fce0000000f00 */
[----:B------:R-:W-:Y:S05]  /*1890*/  CALL.REL.NOINC `($__internal_80_$__cuda_sm20_div_s64) ;  /* 0x0000002800e07944 */ /* 0x000fea0003c00000 */
        /* <DEDUP_REMOVED lines=9> */
.L_x_3588:
[----:B------:R-:W-:Y:S05]  /*1930*/  BSYNC.RECONVERGENT B0 ;  /* 0x0000000000007941 */ /* 0x000fea0003800200 */
.L_x_3586:
        /* <DEDUP_REMOVED lines=38> */
.L_x_3590:
[----:B------:R-:W-:Y:S01]  /*1ba0*/  IMAD.MOV.U32 R33, RZ, RZ, R20 ;  /* 0x000000ffff217224 */ /* 0x000fe200078e0014 */
[----:B------:R-:W-:Y:S01]  /*1bb0*/  MOV R27, R21 ;  /* 0x00000015001b7202 */ /* 0x000fe20000000f00 */
[----:B------:R-:W-:Y:S01]  /*1bc0*/  IMAD.MOV.U32 R26, RZ, RZ, R18 ;  /* 0x000000ffff1a7224 */ /* 0x000fe200078e0012 */
[----:B------:R-:W-:Y:S02]  /*1bd0*/  MOV R25, R19 ;  /* 0x0000001300197202 */ /* 0x000fe40000000f00 */
[----:B------:R-:W-:-:S07]  /*1be0*/  MOV R14, 0x1c00 ;  /* 0x00001c00000e7802 */ /* 0x000fce0000000f00 */
[----:B------:R-:W-:Y:S05]  /*1bf0*/  CALL.REL.NOINC `($__internal_80_$__cuda_sm20_div_s64) ;  /* 0x0000002800087944 */ /* 0x000fea0003c00000 */
        /* <DEDUP_REMOVED lines=11> */
.L_x_3591:
[----:B------:R-:W-:Y:S05]  /*1cb0*/  BSYNC.RECONVERGENT B0 ;  /* 0x0000000000007941 */ /* 0x000fea0003800200 */
.L_x_3589:
        /* <DEDUP_REMOVED lines=39> */
.L_x_3593:
[----:B------:R-:W-:Y:S01]  /*1f30*/  IMAD.MOV.U32 R33, RZ, RZ, R20 ;  /* 0x000000ffff217224 */ /* 0x000fe200078e0014 */
[----:B------:R-:W-:Y:S01]  /*1f40*/  MOV R27, R21 ;  /* 0x00000015001b7202 */ /* 0x000fe20000000f00 */
[----:B------:R-:W-:Y:S01]  /*1f50*/  IMAD.MOV.U32 R26, RZ, RZ, R18 ;  /* 0x000000ffff1a7224 */ /* 0x000fe200078e0012 */
[----:B------:R-:W-:Y:S02]  /*1f60*/  MOV R25, R19 ;  /* 0x0000001300197202 */ /* 0x000fe40000000f00 */
[----:B------:R-:W-:-:S07]  /*1f70*/  MOV R14, 0x1f90 ;  /* 0x00001f90000e7802 */ /* 0x000fce0000000f00 */
[----:B------:R-:W-:Y:S05]  /*1f80*/  CALL.REL.NOINC `($__internal_80_$__cuda_sm20_div_s64) ;  /* 0x0000002400247944 */ /* 0x000fea0003c00000 */
        /* <DEDUP_REMOVED lines=9> */
.L_x_3594:
[----:B------:R-:W-:Y:S05]  /*2020*/  BSYNC.RECONVERGENT B0 ;  /* 0x0000000000007941 */ /* 0x000fea0003800200 */
.L_x_3592:
        /* <DEDUP_REMOVED lines=39> */
.L_x_3596:
[----:B------:R-:W-:Y:S01]  /*22a0*/  IMAD.MOV.U32 R33, RZ, RZ, R18 ;  /* 0x000000ffff217224 */ /* 0x000fe200078e0012 */
[----:B------:R-:W-:Y:S01]  /*22b0*/  MOV R27, R19 ;  /* 0x00000013001b7202 */ /* 0x000fe20000000f00 */
[----:B------:R-:W-:Y:S01]  /*22c0*/  IMAD.MOV.U32 R26, RZ, RZ, R20 ;  /* 0x000000ffff1a7224 */ /* 0x000fe200078e0014 */
[----:B------:R-:W-:Y:S02]  /*22d0*/  MOV R25, R21 ;  /* 0x0000001500197202 */ /* 0x000fe40000000f00 */
[----:B------:R-:W-:-:S07]  /*22e0*/  MOV R14, 0x2300 ;  /* 0x00002300000e7802 */ /* 0x000fce0000000f00 */
[----:B------:R-:W-:Y:S05]  /*22f0*/  CALL.REL.NOINC `($__internal_80_$__cuda_sm20_div_s64) ;  /* 0x0000002000487944 */ /* 0x000fea0003c00000 */
        /* <DEDUP_REMOVED lines=9> */
.L_x_3597:
[----:B------:R-:W-:Y:S05]  /*2390*/  BSYNC.RECONVERGENT B0 ;  /* 0x0000000000007941 */ /* 0x000fea0003800200 */
.L_x_3595:
        /* <DEDUP_REMOVED lines=10> */
.L_x_3573:
        /* <DEDUP_REMOVED lines=35> */
.L_x_3601:
[----:B------:R-:W-:Y:S01]  /*2670*/  MOV R33, R20 ;  /* 0x0000001400217202 */ /* 0x000fe20000000f00 */
[----:B------:R-:W-:Y:S01]  /*2680*/  IMAD.MOV.U32 R27, RZ, RZ, R16 ;  /* 0x000000ffff1b7224 */ /* 0x000fe200078e0010 */
[----:B------:R-:W-:Y:S01]  /*2690*/  MOV R26, R34 ;  /* 0x00000022001a7202 */ /* 0x000fe20000000f00 */
[----:B------:R-:W-:Y:S01]  /*26a0*/  IMAD.MOV.U32 R25, RZ, RZ, R35 ;  /* 0x000000ffff197224 */ /* 0x000fe200078e0023 */
[----:B------:R-:W-:-:S07]  /*26b0*/  MOV R14, 0x26d0 ;  /* 0x000026d0000e7802 */ /* 0x000fce0000000f00 */
[----:B------:R-:W-:Y:S05]  /*26c0*/  CALL.REL.NOINC `($__internal_80_$__cuda_sm20_div_s64) ;  /* 0x0000001c00547944 */ /* 0x000fea0003c00000 */
        /* <DEDUP_REMOVED lines=10> */
.L_x_3602:
[----:B------:R-:W-:Y:S05]  /*2770*/  BSYNC.RECONVERGENT B0 ;  /* 0x0000000000007941 */ /* 0x000fea0003800200 */
.L_x_3600:
        /* <DEDUP_REMOVED lines=38> */
.L_x_3604:
[----:B------:R-:W-:Y:S01]  /*29e0*/  MOV R33, R36 ;  /* 0x0000002400217202 */ /* 0x000fe20000000f00 */
[----:B------:R-:W-:Y:S01]  /*29f0*/  IMAD.MOV.U32 R27, RZ, RZ, R37 ;  /* 0x000000ffff1b7224 */ /* 0x000fe200078e0025 */
[----:B------:R-:W-:Y:S01]  /*2a00*/  MOV R26, R20 ;  /* 0x00000014001a7202 */ /* 0x000fe20000000f00 */
[----:B------:R-:W-:Y:S01]  /*2a10*/  IMAD.MOV.U32 R25, RZ, RZ, R21 ;  /* 0x000000ffff197224 */ /* 0x000fe200078e0015 */
[----:B------:R-:W-:-:S07]  /*2a20*/  MOV R14, 0x2a40 ;  /* 0x00002a40000e7802 */ /* 0x000fce0000000f00 */
[----:B------:R-:W-:Y:S05]  /*2a30*/  CALL.REL.NOINC `($__internal_80_$__cuda_sm20_div_s64) ;  /* 0x0000001800787944 */ /* 0x000fea0003c00000 */
        /* <DEDUP_REMOVED lines=11> */
.L_x_3605:
[----:B------:R-:W-:Y:S05]  /*2af0*/  BSYNC.RECONVERGENT B0 ;  /* 0x0000000000007941 */ /* 0x000fea0003800200 */
.L_x_3603:
        /* <DEDUP_REMOVED lines=38> */
.L_x_3607:
        /* <DEDUP_REMOVED lines=15> */
.L_x_3608:
[----:B------:R-:W-:Y:S05]  /*2e50*/  BSYNC.RECONVERGENT B0 ;  /* 0x0000000000007941 */ /* 0x000fea0003800200 */
.L_x_3606:
        /* <DEDUP_REMOVED lines=38> */
.L_x_3610:
        /* <DEDUP_REMOVED lines=17> */
.L_x_3611:
[----:B------:R-:W-:Y:S05]  /*31d0*/  BSYNC.RECONVERGENT B0 ;  /* 0x0000000000007941 */ /* 0x000fea0003800200 */
.L_x_3609:
[----:B------:R0:W1:Y:S02]  /*31e0*/  LDC.64 R14, c[0x0][R13+0x450] ;  /* 0x000114000d0e7b82 */ /* 0x0000640000000a00 */
[----:B0-----:R-:W-:Y:S01]  /*31f0*/  IMAD.MOV.U32 R13, RZ, RZ, R12 ;  /* 0x000000ffff0d7224 */ /* 0x001fe200078e000c */
[----:B------:R-:W-:Y:S01]  /*3200*/  MOV R12, R34 ;  /* 0x00000022000c7202 */ /* 0x000fe20000000f00 */
[----:B-1----:R-:W-:-:S04]  /*3210*/  IMAD R15, R15, R19, RZ ;  /* 0x000000130f0f7224 */ /* 0x002fc800078e02ff */
[----:B------:R-:W-:-:S04]  /*3220*/  IMAD.WIDE.U32 R18, R14, R19, R12 ;  /* 0x000000130e127225 */ /* 0x000fc800078e000c */
[----:B------:R-:W-:-:S04]  /*3230*/  IMAD R15, R14, R21, R15 ;  /* 0x000000150e0f7224 */ /* 0x000fc800078e020f */
[----:B------:R-:W-:-:S07]  /*3240*/  IMAD.IADD R15, R19, 0x1, R15 ;  /* 0x00000001130f7824 */ /* 0x000fce00078e020f */
.L_x_3599:
        /* <DEDUP_REMOVED lines=36> */
.L_x_3614:
[----:B------:R-:W-:Y:S01]  /*3490*/  MOV R33, R20 ;  /* 0x0000001400217202 */ /* 0x000fe20000000f00 */
[----:B------:R-:W-:Y:S01]  /*34a0*/  IMAD.MOV.U32 R27, RZ, RZ, R16 ;  /* 0x000000ffff1b7224 */ /* 0x000fe200078e0010 */
[----:B------:R-:W-:Y:S01]  /*34b0*/  MOV R26, R34 ;  /* 0x00000022001a7202 */ /* 0x000fe20000000f00 */
[----:B------:R-:W-:Y:S01]  /*34c0*/  IMAD.MOV.U32 R25, RZ, RZ, R35 ;  /* 0x000000ffff197224 */ /* 0x000fe200078e0023 */
[----:B------:R-:W-:-:S07]  /*34d0*/  MOV R14, 0x34f0 ;  /* 0x000034f0000e7802 */ /* 0x000fce0000000f00 */
[----:B------:R-:W-:Y:S05]  /*34e0*/  CALL.REL.NOINC `($__internal_80_$__cuda_sm20_div_s64) ;  /* 0x0000000c00cc7944 */ /* 0x000fea0003c00000 */
        /* <DEDUP_REMOVED lines=10> */
.L_x_3615:
[----:B------:R-:W-:Y:S05]  /*3590*/  BSYNC.RECONVERGENT B0 ;  /* 0x0000000000007941 */ /* 0x000fea0003800200 */
.L_x_3613:
        /* <DEDUP_REMOVED lines=38> */
.L_x_3617:
        /* <DEDUP_REMOVED lines=17> */
.L_x_3618:
[----:B------:R-:W-:Y:S05]  /*3910*/  BSYNC.RECONVERGENT B0 ;  /* 0x0000000000007941 */ /* 0x000fea0003800200 */
.L_x_3616:
[----:B------:R0:W1:Y:S02]  /*3920*/  LDC.64 R14, c[0x0][R12+0x450] ;  /* 0x000114000c0e7b82 */ /* 0x0000640000000a00 */
[----:B0-----:R-:W-:Y:S02]  /*3930*/  IMAD.MOV.U32 R12, RZ, RZ, R18 ;  /* 0x000000ffff0c7224 */ /* 0x001fe400078e0012 */
[-C--:B-1----:R-:W-:Y:S02]  /*3940*/  IMAD R15, R15, R21.reuse, RZ ;  /* 0x000000150f0f7224 */ /* 0x082fe400078e02ff */
[----:B------:R-:W-:-:S04]  /*3950*/  IMAD.WIDE.U32 R18, R14, R21, R12 ;  /* 0x000000150e127225 */ /* 0x000fc800078e000c */
[----:B------:R-:W-:-:S05]  /*3960*/  IMAD R15, R14, R25, R15 ;  /* 0x000000190e0f7224 */ /* 0x000fca00078e020f */
[----:B------:R-:W-:-:S07]  /*3970*/  IADD3 R15, PT, PT, R19, R15, RZ ;  /* 0x0000000f130f7210 */ /* 0x000fce0007ffe0ff */
.L_x_3612:
        /* <DEDUP_REMOVED lines=34> */
.L_x_3620:
        /* <DEDUP_REMOVED lines=16> */
.L_x_3621:
[----:B------:R-:W-:Y:S05]  /*3ca0*/  BSYNC.RECONVERGENT B0 ;  /* 0x0000000000007941 */ /* 0x000fea0003800200 */
.L_x_3619:
[----:B------:R-:W0:Y:S01]  /*3cb0*/  LDC.64 R12, c[0x0][R12+0x450] ;  /* 0x000114000c0c7b82 */ /* 0x000e220000000a00 */
[----:B------:R-:W-:Y:S01]  /*3cc0*/  MOV R19, R15 ;  /* 0x0000000f00137202 */ /* 0x000fe20000000f00 */
[-C--:B0-----:R-:W-:Y:S02]  /*3cd0*/  IMAD R13, R13, R35.reuse, RZ ;  /* 0x000000230d0d7224 */ /* 0x081fe400078e02ff */
[----:B------:R-:W-:-:S04]  /*3ce0*/  IMAD.WIDE.U32 R18, R12, R35, R18 ;  /* 0x000000230c127225 */ /* 0x000fc800078e0012 */
[----:B------:R-:W-:-:S04]  /*3cf0*/  IMAD R13, R12, R21, R13 ;  /* 0x000000150c0d7224 */ /* 0x000fc800078e020d */
[----:B------:R-:W-:-:S07]  /*3d00*/  IMAD.IADD R15, R19, 0x1, R13 ;  /* 0x00000001130f7824 */ /* 0x000fce00078e020d */
.L_x_3572:
        /* <DEDUP_REMOVED lines=49> */
.L_x_3625:
[----:B------:R-:W-:Y:S01]  /*4020*/  MOV R33, R12 ;  /* 0x0000000c00217202 */ /* 0x000fe20000000f00 */
[----:B------:R-:W-:Y:S01]  /*4030*/  IMAD.MOV.U32 R26, RZ, RZ, R4 ;  /* 0x000000ffff1a7224 */ /* 0x000fe200078e0004 */
[----:B------:R-:W-:Y:S02]  /*4040*/  MOV R25, R7 ;  /* 0x0000000700197202 */ /* 0x000fe40000000f00 */
[----:B------:R-:W-:-:S07]  /*4050*/  MOV R14, 0x4070 ;  /* 0x00004070000e7802 */ /* 0x000fce0000000f00 */
[----:B------:R-:W-:Y:S05]  /*4060*/  CALL.REL.NOINC `($__internal_80_$__cuda_sm20_div_s64) ;  /* 0x0000000000ec7944 */ /* 0x000fea0003c00000 */
.L_x_3626:
[----:B------:R-:W-:Y:S05]  /*4070*/  BSYNC.RECONVERGENT B1 ;  /* 0x0000000000017941 */ /* 0x000fea0003800200 */
.L_x_3624:
        /* <DEDUP_REMOVED lines=19> */
.L_x_3627:
[----:B------:R-:W0:Y:S02]  /*41b0*/  LDS R12, [R22] ;  /* 0x00000000160c7984 */ /* 0x000e240000000800 */
[----:B0----5:R-:W-:-:S05]  /*41c0*/  FADD R13, R15, R12 ;  /* 0x0000000c0f0d7221 */ /* 0x021fca0000000000 */
[----:B------:R-:W0:Y:S02]  /*41d0*/  ATOMS.CAST.SPIN P0, [R22], R12, R13 ;  /* 0x0000000c1600758d */ /* 0x000e24000180000d */
[----:B0-----:R-:W-:Y:S05]  /*41e0*/  @!P0 BRA `(.L_x_3627) ;  /* 0xfffffffc00f08947 */ /* 0x001fea000383ffff */
.L_x_3623:
[----:B------:R-:W-:Y:S05]  /*41f0*/  BSYNC.RECONVERGENT B0 ;  /* 0x0000000000007941 */ /* 0x000fea0003800200 */
.L_x_3622:
        /* <DEDUP_REMOVED lines=8> */
.L_x_3571:
        /* <DEDUP_REMOVED lines=11> */
.L_x_3629:
        /* <DEDUP_REMOVED lines=15> */
        .weak           $__internal_80_$__cuda_sm20_div_s64
        .type           $__internal_80_$__cuda_sm20_div_s64,@function
        .size           $__internal_80_$__cuda_sm20_div_s64,($__internal_81_$__cuda_sm20_div_u64 - $__internal_80_$__cuda_sm20_div_s64)
$__internal_80_$__cuda_sm20_div_s64:
        /* <DEDUP_REMOVED lines=83> */
[----:B------:R-:W-:Y:S05]  /*4950*/  RET.REL.NODEC R26 `(_ZN2at4cuda17kernelHistogram1DIfllLi1ELi2ELin1ELNS0_23CUDAHistogramMemoryTypeE0EZNS0_21CUDA_tensor_histogramIflLb1EEEbNS_6TensorES4_S4_lNS_14AccumulateTypeIT0_Lb1EE4typeES8_NS0_13TensorArgTypeES9_S9_EUllE_EEvNS0_6detail10TensorInfoIT_T1_EESF_NSC_IKS6_SE_EElS8_S8_SE_T6_) ;  /* 0xffffffb41aa87950 */ /* 0x000fea0003c3ffff */
        .weak           $__internal_81_$__cuda_sm20_div_u64
        .type           $__internal_81_$__cuda_sm20_div_u64,@function
        .size           $__internal_81_$__cuda_sm20_div_u64,(.L_x_6457 - $__internal_81_$__cuda_sm20_div_u64)
$__internal_81_$__cuda_sm20_div_u64:
        /* <DEDUP_REMOVED lines=65> */
[----:B------:R-:W-:Y:S06]  /*4d70*/  RET.REL.NODEC R8 `(_ZN2at4cuda17kernelHistogram1DIfllLi1ELi2ELin1ELNS0_23CUDAHistogramMemoryTypeE0EZNS0_21CUDA_tensor_histogramIflLb1EEEbNS_6TensorES4_S4_lNS_14AccumulateTypeIT0_Lb1EE4typeES8_NS0_13TensorArgTypeES9_S9_EUllE_EEvNS0_6detail10TensorInfoIT_T1_EESF_NSC_IKS6_SE_EElS8_S8_SE_T6_) ;  /* 0xffffffb008a07950 */ /* 0x000fec0003c3ffff */
.L_x_3630:
        /* <DEDUP_REMOVED lines=16> */
.L_x_6457:


//--------------------- .text._ZN2at4cuda17kernelHistogram1DIdilLi1ELi2ELin1ELNS0_23CUDAHistogramMemoryTypeE1EZNS0_21CUDA_tensor_histogramIdiLb1EEEbNS_6TensorES4_S4_lNS_14AccumulateTypeIT0_Lb1EE4typeES8_NS0_13TensorArgTypeES9_S9_EUllE0_EEvNS0_6detail10TensorInfoIT_T1_EESF_NSC_IKS6_SE_EElS8_S8_SE_T6_ --------------------------
	.section	.text._ZN2at4cuda17kernelHistogram1DIdilLi1ELi2ELin1ELNS0_23CUDAHistogramMemoryTypeE1EZNS0_21CUDA_tensor_histogramIdiLb1EEEbNS_6TensorES4_S4_lNS_14AccumulateTypeIT0_Lb1EE4typeES8_NS0_13TensorArgTypeES9_S9_EUllE0_EEvNS0_6detail10TensorInfoIT_T1_EESF_NSC_IKS6_SE_EElS8_S8_SE_T6_,"ax",@progbits
	.align	128
        .global         _ZN2at4cuda17kernelHistogram1DIdilLi1ELi2ELin1ELNS0_23CUDAHistogramMemoryTypeE1EZNS0_21CUDA_tensor_histogramIdiLb1EEEbNS_6TensorES4_S4_lNS_14AccumulateTypeIT0_Lb1EE4typeES8_NS0_13TensorArgTypeES9_S9_EUllE0_EEvNS0_6detail10TensorInfoIT_T1_EESF_NSC_IKS6_SE_EElS8_S8_SE_T6_
        .type           _ZN2at4cuda17kernelHistogram1DIdilLi1ELi2ELin1ELNS0_23CUDAHistogramMemoryTypeE1EZNS0_21CUDA_tensor_histogramIdiLb1EEEbNS_6TensorES4_S4_lNS_14AccumulateTypeIT0_Lb1EE4typeES8_NS0_13TensorArgTypeES9_S9_EUllE0_EEvNS0_6detail10TensorInfoIT_T1_EESF_NSC_IKS6_SE_EElS8_S8_SE_T6_,@function
        .size           _ZN2at4cuda17kernelHistogram1DIdilLi1ELi2ELin1ELNS0_23CUDAHistogramMemoryTypeE1EZNS0_21CUDA_tensor_histogramIdiLb1EEEbNS_6TensorES4_S4_lNS_14AccumulateTypeIT0_Lb1EE4typeES8_NS0_13TensorArgTypeES9_S9_EUllE0_EEvNS0_6detail10TensorInfoIT_T1_EESF_NSC_IKS6_SE_EElS8_S8_SE_T6_,(.L_x_6458 - _ZN2at4cuda17kernelHistogram1DIdilLi1ELi2ELin1ELNS0_23CUDAHistogramMemoryTypeE1EZNS0_21CUDA_tensor_histogramIdiLb1EEEbNS_6TensorES4_S4_lNS_14AccumulateTypeIT0_Lb1EE4typeES8_NS0_13TensorArgTypeES9_S9_EUllE0_EEvNS0_6detail10TensorInfoIT_T1_EESF_NSC_IKS6_SE_EElS8_S8_SE_T6_)
        .other          _ZN2at4cuda17kernelHistogram1DIdilLi1ELi2ELin1ELNS0_23CUDAHistogramMemoryTypeE1EZNS0_21CUDA_tensor_histogramIdiLb1EEEbNS_6TensorES4_S4_lNS_14AccumulateTypeIT0_Lb1EE4typeES8_NS0_13TensorArgTypeES9_S9_EUllE0_EEvNS0_6detail10TensorInfoIT_T1_EESF_NSC_IKS6_SE_EElS8_S8_SE_T6_,@"STO_CUDA_ENTRY STV_DEFAULT"
_ZN2at4cuda17kernelHistogram1DIdilLi1ELi2ELin1ELNS0_23CUDAHistogramMemoryTypeE1EZNS0_21CUDA_tensor_histogramIdiLb1EEEbNS_6TensorES4_S4_lNS_14AccumulateTypeIT0_Lb1EE4typeES8_NS0_13TensorArgTypeES9_S9_EUllE0_EEvNS0_6detail10TensorInfoIT_T1_EESF_NSC_IKS6_SE_EElS8_S8_SE_T6_:
.text._ZN2at4cuda17kernelHistogram1DIdilLi1ELi2ELin1ELNS0_23CUDAHistogramMemoryTypeE1EZNS0_21CUDA_tensor_histogramIdiLb1EEEbNS_6TensorES4_S4_lNS_14AccumulateTypeIT0_Lb1EE4typeES8_NS0_13TensorArgTypeES9_S9_EUllE0_EEvNS0_6detail10TensorInfoIT_T1_EESF_NSC_IKS6_SE_EElS8_S8_SE_T6_:
        /* <DEDUP_REMOVED lines=22> */
.L_x_3686:
        /* <DEDUP_REMOVED lines=24> */
.L_x_3657:
        /* <DEDUP_REMOVED lines=33> */
.L_x_3634:
[----:B------:R-:W-:Y:S01]  /*04f0*/  MOV R24, R14 ;  /* 0x0000000e00187202 */ /* 0x000fe20000000f00 */
[----:B------:R-:W-:Y:S01]  /*0500*/  IMAD.MOV.U32 R20, RZ, RZ, R9 ;  /* 0x000000ffff147224 */ /* 0x000fe200078e0009 */
[----:B------:R-:W-:Y:S01]  /*0510*/  MOV R11, R16 ;  /* 0x00000010000b7202 */ /* 0x000fe20000000f00 */
[----:B------:R-:W-:Y:S01]  /*0520*/  IMAD.MOV.U32 R10, RZ, RZ, R17 ;  /* 0x000000ffff0a7224 */ /* 0x000fe200078e0011 */
[----:B------:R-:W-:-:S07]  /*0530*/  MOV R7, 0x550 ;  /* 0x0000055000077802 */ /* 0x000fce0000000f00 */
[----:B------:R-:W-:Y:S05]  /*0540*/  CALL.REL.NOINC `($__internal_82_$__cuda_sm20_div_s64) ;  /* 0x0000003800047944 */ /* 0x000fea0003c00000 */
        /* <DEDUP_REMOVED lines=10> */
.L_x_3635:
[----:B------:R-:W-:Y:S05]  /*05f0*/  BSYNC.RECONVERGENT B0 ;  /* 0x0000000000007941 */ /* 0x000fea0003800200 */
.L_x_3633:
        /* <DEDUP_REMOVED lines=38> */
.L_x_3637:
[----:B------:R-:W-:Y:S01]  /*0860*/  MOV R24, R30 ;  /* 0x0000001e00187202 */ /* 0x000fe20000000f00 */
[----:B------:R-:W-:Y:S01]  /*0870*/  IMAD.MOV.U32 R20, RZ, RZ, R31 ;  /* 0x000000ffff147224 */ /* 0x000fe200078e001f */
[----:B------:R-:W-:Y:S01]  /*0880*/  MOV R11, R16 ;  /* 0x00000010000b7202 */ /* 0x000fe20000000f00 */
[----:B------:R-:W-:Y:S01]  /*0890*/  IMAD.MOV.U32 R10, RZ, RZ, R17 ;  /* 0x000000ffff0a7224 */ /* 0x000fe200078e0011 */
[----:B------:R-:W-:-:S07]  /*08a0*/  MOV R7, 0x8c0 ;  /* 0x000008c000077802 */ /* 0x000fce0000000f00 */
[----:B------:R-:W-:Y:S05]  /*08b0*/  CALL.REL.NOINC `($__internal_82_$__cuda_sm20_div_s64) ;  /* 0x0000003400287944 */ /* 0x000fea0003c00000 */
        /* <DEDUP_REMOVED lines=11> */
.L_x_3638:
[----:B------:R-:W-:Y:S05]  /*0970*/  BSYNC.RECONVERGENT B0 ;  /* 0x0000000000007941 */ /* 0x000fea0003800200 */
.L_x_3636:
        /* <DEDUP_REMOVED lines=38> */
.L_x_3640:
[----:B------:R-:W-:Y:S01]  /*0be0*/  IMAD.MOV.U32 R24, RZ, RZ, R16 ;  /* 0x000000ffff187224 */ /* 0x000fe200078e0010 */
[----:B------:R-:W-:Y:S01]  /*0bf0*/  MOV R20, R17 ;  /* 0x0000001100147202 */ /* 0x000fe20000000f00 */
[----:B------:R-:W-:Y:S01]  /*0c00*/  IMAD.MOV.U32 R11, RZ, RZ, R12 ;  /* 0x000000ffff0b7224 */ /* 0x000fe200078e000c */
[----:B------:R-:W-:Y:S02]  /*0c10*/  MOV R10, R13 ;  /* 0x0000000d000a7202 */ /* 0x000fe40000000f00 */
[----:B------:R-:W-:-:S07]  /*0c20*/  MOV R7, 0xc40 ;  /* 0x00000c4000077802 */ /* 0x000fce0000000f00 */
[----:B------:R-:W-:Y:S05]  /*0c30*/  CALL.REL.NOINC `($__internal_82_$__cuda_sm20_div_s64) ;  /* 0x0000003000487944 */ /* 0x000fea0003c00000 */
        /* <DEDUP_REMOVED lines=11> */
.L_x_3641:
[----:B------:R-:W-:Y:S05]  /*0cf0*/  BSYNC.RECONVERGENT B0 ;  /* 0x0000000000007941 */ /* 0x000fea0003800200 */
.L_x_3639:
        /* <DEDUP_REMOVED lines=37> */
.L_x_3643:
        /* <DEDUP_REMOVED lines=17> */
.L_x_3644:
[----:B------:R-:W-:Y:S05]  /*1060*/  BSYNC.RECONVERGENT B0 ;  /* 0x0000000000007941 */ /* 0x000fea0003800200 */
.L_x_3642:
        /* <DEDUP_REMOVED lines=38> */
.L_x_3646:
        /* <DEDUP_REMOVED lines=17> */
.L_x_3647:
[----:B------:R-:W-:Y:S05]  /*13e0*/  BSYNC.RECONVERGENT B0 ;  /* 0x0000000000007941 */ /* 0x000fea0003800200 */
.L_x_3645:
        /* <DEDUP_REMOVED lines=38> */
.L_x_3649:
        /* <DEDUP_REMOVED lines=17> */
.L_x_3650:
[----:B------:R-:W-:Y:S05]  /*1760*/  BSYNC.RECONVERGENT B0 ;  /* 0x0000000000007941 */ /* 0x000fea0003800200 */
.L_x_3648:
        /* <DEDUP_REMOVED lines=39> */
.L_x_3652:
        /* <DEDUP_REMOVED lines=17> */
.L_x_3653:
[----:B------:R-:W-:Y:S05]  /*1af0*/  BSYNC.RECONVERGENT B0 ;  /* 0x0000000000007941 */ /* 0x000fea0003800200 */
.L_x_3651:
        /* <DEDUP_REMOVED lines=38> */
.L_x_3655:
        /* <DEDUP_REMOVED lines=17> */
.L_x_3656:
[----:B------:R-:W-:Y:S05]  /*1e70*/  BSYNC.RECONVERGENT B0 ;  /* 0x0000000000007941 */ /* 0x000fea0003800200 */
.L_x_3654:
        /* <DEDUP_REMOVED lines=11> */
.L_x_3632:
        /* <DEDUP_REMOVED lines=35> */
.L_x_3660:
        /* <DEDUP_REMOVED lines=16> */
.L_x_3661:
[----:B------:R-:W-:Y:S05]  /*2260*/  BSYNC.RECONVERGENT B0 ;  /* 0x0000000000007941 */ /* 0x000fea0003800200 */
.L_x_3659:
        /* <DEDUP_REMOVED lines=38> */
.L_x_3663:
        /* <DEDUP_REMOVED lines=17> */
.L_x_3664:
[----:B------:R-:W-:Y:S05]  /*25e0*/  BSYNC.RECONVERGENT B0 ;  /* 0x0000000000007941 */ /* 0x000fea0003800200 */
.L_x_3662:
        /* <DEDUP_REMOVED lines=38> */
.L_x_3666:
        /* <DEDUP_REMOVED lines=17> */
.L_x_3667:
[----:B------:R-:W-:Y:S05]  /*2960*/  BSYNC.RECONVERGENT B0 ;  /* 0x0000000000007941 */ /* 0x000fea0003800200 */
.L_x_3665:
        /* <DEDUP_REMOVED lines=38> */
.L_x_3669:
        /* <DEDUP_REMOVED lines=17> */
.L_x_3670:
[----:B------:R-:W-:Y:S05]  /*2ce0*/  BSYNC.RECONVERGENT B0 ;  /* 0x0000000000007941 */ /* 0x000fea0003800200 */
.L_x_3668:
        /* <DEDUP_REMOVED lines=8> */
.L_x_3658:
        /* <DEDUP_REMOVED lines=36> */
.L_x_3673:
[----:B------:R-:W-:Y:S01]  /*2fb0*/  IMAD.MOV.U32 R24, RZ, RZ, R14 ;  /* 0x000000ffff187224 */ /* 0x000fe200078e000e */
[----:B------:R-:W-:Y:S01]  /*2fc0*/  MOV R20, R9 ;  /* 0x0000000900147202 */ /* 0x000fe20000000f00 */
[----:B------:R-:W-:Y:S01]  /*2fd0*/  IMAD.MOV.U32 R11, RZ, RZ, R16 ;  /* 0x000000ffff0b7224 */ /* 0x000fe200078e0010 */
[----:B------:R-:W-:Y:S02]  /*2fe0*/  MOV R10, R17 ;  /* 0x00000011000a7202 */ /* 0x000fe40000000f00 */
[----:B------:R-:W-:-:S07]  /*2ff0*/  MOV R7, 0x3010 ;  /* 0x0000301000077802 */ /* 0x000fce0000000f00 */
[----:B------:R-:W-:Y:S05]  /*3000*/  CALL.REL.NOINC `($__internal_82_$__cuda_sm20_div_s64) ;  /* 0x0000000c00547944 */ /* 0x000fea0003c00000 */
        /* <DEDUP_REMOVED lines=10> */
.L_x_3674:
[----:B------:R-:W-:Y:S05]  /*30b0*/  BSYNC.RECONVERGENT B0 ;  /* 0x0000000000007941 */ /* 0x000fea0003800200 */
.L_x_3672:
        /* <DEDUP_REMOVED lines=39> */
.L_x_3676:
        /* <DEDUP_REMOVED lines=17> */
.L_x_3677:
[----:B------:R-:W-:Y:S05]  /*3440*/  BSYNC.RECONVERGENT B0 ;  /* 0x0000000000007941 */ /* 0x000fea0003800200 */
.L_x_3675:
[----:B------:R0:W1:Y:S02]  /*3450*/  LDC.64 R6, c[0x0][R4+0x450] ;  /* 0x0001140004067b82 */ /* 0x0000640000000a00 */
[----:B0-----:R-:W-:Y:S02]  /*3460*/  IMAD.MOV.U32 R4, RZ, RZ, R28 ;  /* 0x000000ffff047224 */ /* 0x001fe400078e001c */
[-C--:B-1----:R-:W-:Y:S02]  /*3470*/  IMAD R7, R7, R15.reuse, RZ ;  /* 0x0000000f07077224 */ /* 0x082fe400078e02ff */
[----:B------:R-:W-:-:S04]  /*3480*/  IMAD.WIDE.U32 R10, R6, R15, R4 ;  /* 0x0000000f060a7225 */ /* 0x000fc800078e0004 */
[----:B------:R-:W-:Y:S01]  /*3490*/  IMAD R7, R6, R17, R7 ;  /* 0x0000001106077224 */ /* 0x000fe200078e0207 */
[----:B------:R-:W-:-:S03]  /*34a0*/  MOV R12, R10 ;  /* 0x0000000a000c7202 */ /* 0x000fc60000000f00 */
[----:B------:R-:W-:-:S07]  /*34b0*/  IMAD.IADD R8, R11, 0x1, R7 ;  /* 0x000000010b087824 */ /* 0x000fce00078e0207 */
.L_x_3671:
        /* <DEDUP_REMOVED lines=35> */
.L_x_3679:
        /* <DEDUP_REMOVED lines=15> */
.L_x_3680:
[----:B------:R-:W-:Y:S05]  /*37e0*/  BSYNC.RECONVERGENT B0 ;  /* 0x0000000000007941 */ /* 0x000fea0003800200 */
.L_x_3678:
[----:B------:R-:W0:Y:S01]  /*37f0*/  LDC.64 R4, c[0x0][R4+0x450] ;  /* 0x0001140004047b82 */ /* 0x000e220000000a00 */
[----:B------:R-:W-:Y:S02]  /*3800*/  IMAD.MOV.U32 R13, RZ, RZ, R8 ;  /* 0x000000ffff0d7224 */ /* 0x000fe400078e0008 */
[-C--:B0-----:R-:W-:Y:S02]  /*3810*/  IMAD R5, R5, R6.reuse, RZ ;  /* 0x0000000605057224 */ /* 0x081fe400078e02ff */
[----:B------:R-:W-:-:S04]  /*3820*/  IMAD.WIDE.U32 R12, R4, R6, R12 ;  /* 0x00000006040c7225 */ /* 0x000fc800078e000c */
[----:B------:R-:W-:-:S05]  /*3830*/  IMAD R5, R4, R15, R5 ;  /* 0x0000000f04057224 */ /* 0x000fca00078e0205 */
[----:B------:R-:W-:-:S07]  /*3840*/  IADD3 R8, PT, PT, R13, R5, RZ ;  /* 0x000000050d087210 */ /* 0x000fce0007ffe0ff */
.L_x_3631:
        /* <DEDUP_REMOVED lines=49> */
.L_x_3684:
[----:B------:R-:W-:Y:S01]  /*3b60*/  MOV R11, UR6 ;  /* 0x00000006000b7c02 */ /* 0x000fe20008000f00 */
[----:B------:R-:W-:Y:S01]  /*3b70*/  IMAD.U32 R10, RZ, RZ, UR7 ;  /* 0x00000007ff0a7e24 */ /* 0x000fe2000f8e00ff */
[----:B------:R-:W-:-:S07]  /*3b80*/  MOV R7, 0x3ba0 ;  /* 0x00003ba000077802 */ /* 0x000fce0000000f00 */
[----:B------:R-:W-:Y:S05]  /*3b90*/  CALL.REL.NOINC `($__internal_82_$__cuda_sm20_div_s64) ;  /* 0x0000000000707944 */ /* 0x000fea0003c00000 */
[----:B------:R-:W-:-:S07]  /*3ba0*/  MOV R5, R10 ;  /* 0x0000000a00057202 */ /* 0x000fce0000000f00 */
.L_x_3685:
[----:B------:R-:W-:Y:S05]  /*3bb0*/  BSYNC.RECONVERGENT B1 ;  /* 0x0000000000017941 */ /* 0x000fea0003800200 */
.L_x_3683:
        /* <DEDUP_REMOVED lines=18> */
.L_x_3682:
[----:B------:R-:W-:Y:S05]  /*3ce0*/  BSYNC.RECONVERGENT B0 ;  /* 0x0000000000007941 */ /* 0x000fea0003800200 */
.L_x_3681:
[----:B------:R-:W1:Y:S01]  /*3cf0*/  LDCU.64 UR14, c[0x0][0x878] ;  /* 0x00010f00ff0e77ac */ /* 0x000e620008000a00 */
[----:B------:R-:W-:-:S05]  /*3d00*/  IADD3 R0, P0, PT, R3, R0, RZ ;  /* 0x0000000003007210 */ /* 0x000fca0007f1e0ff */
[----:B------:R-:W-:Y:S01]  /*3d10*/  IMAD.X R2, RZ, RZ, R2, P0 ;  /* 0x000000ffff027224 */ /* 0x000fe200000e0602 */
[----:B-1----:R-:W-:-:S04]  /*3d20*/  ISETP.GE.U32.AND P0, PT, R0, UR14, PT ;  /* 0x0000000e00007c0c */ /* 0x002fc8000bf06070 */
[----:B------:R-:W-:-:S13]  /*3d30*/  ISETP.GE.AND.EX P0, PT, R2, UR15, PT, P0 ;  /* 0x0000000f02007c0c */ /* 0x000fda000bf06300 */
[----:B------:R-:W-:Y:S05]  /*3d40*/  @!P0 BRA `(.L_x_3686) ;  /* 0xffffffc400048947 */ /* 0x000fea000383ffff */
[----:B------:R-:W-:Y:S05]  /*3d50*/  EXIT ;  /* 0x000000000000794d */ /* 0x000fea0003800000 */
        .weak           $__internal_82_$__cuda_sm20_div_s64
        .type           $__internal_82_$__cuda_sm20_div_s64,@function
        .size           $__internal_82_$__cuda_sm20_div_s64,(.L_x_6458 - $__internal_82_$__cuda_sm20_div_s64)
$__internal_82_$__cuda_sm20_div_s64:
        /* <DEDUP_REMOVED lines=83> */
[----:B------:R-:W-:Y:S05]  /*4290*/  RET.REL.NODEC R6 `(_ZN2at4cuda17kernelHistogram1DIdilLi1ELi2ELin1ELNS0_23CUDAHistogramMemoryTypeE1EZNS0_21CUDA_tensor_histogramIdiLb1EEEbNS_6TensorES4_S4_lNS_14AccumulateTypeIT0_Lb1EE4typeES8_NS0_13TensorArgTypeES9_S9_EUllE0_EEvNS0_6detail10TensorInfoIT_T1_EESF_NSC_IKS6_SE_EElS8_S8_SE_T6_) ;  /* 0xffffffbc06587950 */ /* 0x000fea0003c3ffff */
.L_x_3687:
        /* <DEDUP_REMOVED lines=14> */
.L_x_6458:


//--------------------- .text._ZN2at4cuda17kernelHistogram1DIdilLi1ELi2ELin1ELNS0_23CUDAHistogramMemoryTypeE0EZNS0_21CUDA_tensor_histogramIdiLb1EEEbNS_6TensorES4_S4_lNS_14AccumulateTypeIT0_Lb1EE4typeES8_NS0_13TensorArgTypeES9_S9_EUllE0_EEvNS0_6detail10TensorInfoIT_T1_EESF_NSC_IKS6_SE_EElS8_S8_SE_T6_ --------------------------
	.section	.text._ZN2at4cuda17kernelHistogram1DIdilLi1ELi2ELin1ELNS0_23CUDAHistogramMemoryTypeE0EZNS0_21CUDA_tensor_histogramIdiLb1EEEbNS_6TensorES4_S4_lNS_14AccumulateTypeIT0_Lb1EE4typeES8_NS0_13TensorArgTypeES9_S9_EUllE0_EEvNS0_6detail10TensorInfoIT_T1_EESF_NSC_IKS6_SE_EElS8_S8_SE_T6_,"ax",@progbits
	.align	128
        .global         _ZN2at4cuda17kernelHistogram1DIdilLi1ELi2ELin1ELNS0_23CUDAHistogramMemoryTypeE0EZNS0_21CUDA_tensor_histogramIdiLb1EEEbNS_6TensorES4_S4_lNS_14AccumulateTypeIT0_Lb1EE4typeES8_NS0_13TensorArgTypeES9_S9_EUllE0_EEvNS0_6detail10TensorInfoIT_T1_EESF_NSC_IKS6_SE_EElS8_S8_SE_T6_
        .type           _ZN2at4cuda17kernelHistogram1DIdilLi1ELi2ELin1ELNS0_23CUDAHistogramMemoryTypeE0EZNS0_21CUDA_tensor_histogramIdiLb1EEEbNS_6TensorES4_S4_lNS_14AccumulateTypeIT0_Lb1EE4typeES8_NS0_13TensorArgTypeES9_S9_EUllE0_EEvNS0_6detail10TensorInfoIT_T1_EESF_NSC_IKS6_SE_EElS8_S8_SE_T6_,@function
        .size           _ZN2at4cuda17kernelHistogram1DIdilLi1ELi2ELin1ELNS0_23CUDAHistogramMemoryTypeE0EZNS0_21CUDA_tensor_histogramIdiLb1EEEbNS_6TensorES4_S4_lNS_14AccumulateTypeIT0_Lb1EE4typeES8_NS0_13TensorArgTypeES9_S9_EUllE0_EEvNS0_6detail10TensorInfoIT_T1_EESF_NSC_IKS6_SE_EElS8_S8_SE_T6_,(.L_x_6460 - _ZN2at4cuda17kernelHistogram1DIdilLi1ELi2ELin1ELNS0_23CUDAHistogramMemoryTypeE0EZNS0_21CUDA_tensor_histogramIdiLb1EEEbNS_6TensorES4_S4_lNS_14AccumulateTypeIT0_Lb1EE4typeES8_NS0_13TensorArgTypeES9_S9_EUllE0_EEvNS0_6detail10TensorInfoIT_T1_EESF_NSC_IKS6_SE_EElS8_S8_SE_T6_)
        .other          _ZN2at4cuda17kernelHistogram1DIdilLi1ELi2ELin1ELNS0_23CUDAHistogramMemoryTypeE0EZNS0_21CUDA_tensor_histogramIdiLb1EEEbNS_6TensorES4_S4_lNS_14AccumulateTypeIT0_Lb1EE4typeES8_NS0_13TensorArgTypeES9_S9_EUllE0_EEvNS0_6detail10TensorInfoIT_T1_EESF_NSC_IKS6_SE_EElS8_S8_SE_T6_,@"STO_CUDA_ENTRY STV_DEFAULT"
_ZN2at4cuda17kernelHistogram1DIdilLi1ELi2ELin1ELNS0_23CUDAHistogramMemoryTypeE0EZNS0_21CUDA_tensor_histogramIdiLb1EEEbNS_6TensorES4_S4_lNS_14AccumulateTypeIT0_Lb1EE4typeES8_NS0_13TensorArgTypeES9_S9_EUllE0_EEvNS0_6detail10TensorInfoIT_T1_EESF_NSC_IKS6_SE_EElS8_S8_SE_T6_:
.text._ZN2at4cuda17kernelHistogram1DIdilLi1ELi2ELin1ELNS0_23CUDAHistogramMemoryTypeE0EZNS0_21CUDA_tensor_histogramIdiLb1EEEbNS_6TensorES4_S4_lNS_14AccumulateTypeIT0_Lb1EE4typeES8_NS0_13TensorArgTypeES9_S9_EUllE0_EEvNS0_6detail10TensorInfoIT_T1_EESF_NSC_IKS6_SE_EElS8_S8_SE_T6_:
        /* <DEDUP_REMOVED lines=45> */
.L_x_3691:
[----:B------:R-:W-:-:S07]  /*02d0*/  MOV R8, 0x2f0 ;  /* 0x000002f000087802 */ /* 0x000fce0000000f00 */
[----:B------:R-:W-:Y:S05]  /*02e0*/  CALL.REL.NOINC `($__internal_84_$__cuda_sm20_div_u64) ;  /* 0x00000044007c7944 */ /* 0x000fea0003c00000 */
.L_x_3692:
[----:B------:R-:W-:Y:S05]  /*02f0*/  BSYNC.RECONVERGENT B1 ;  /* 0x0000000000017941 */ /* 0x000fea0003800200 */
.L_x_3690:
        /* <DEDUP_REMOVED lines=19> */
.L_x_3695:
        /* <DEDUP_REMOVED lines=9> */
.L_x_3694:
[----:B------:R-:W-:Y:S05]  /*04c0*/  BSYNC.RECONVERGENT B1 ;  /* 0x0000000000017941 */ /* 0x000fea0003800200 */
.L_x_3693:
[----:B------:R-:W-:Y:S05]  /*04d0*/  @!P1 BRA `(.L_x_3689) ;  /* 0x0000000000409947 */ /* 0x000fea0003800000 */
[----:B------:R-:W0:Y:S01]  /*04e0*/  S2R R5, SR_CgaCtaId ;  /* 0x0000000000057919 */ /* 0x000e220000008800 */
[----:B------:R-:W-:-:S04]  /*04f0*/  MOV R4, 0x400 ;  /* 0x0000040000047802 */ /* 0x000fc80000000f00 */
[----:B0-----:R-:W-:-:S07]  /*0500*/  LEA R7, R5, R4, 0x18 ;  /* 0x0000000405077211 */ /* 0x001fce00078ec0ff */
.L_x_3696:
        /* <DEDUP_REMOVED lines=13> */
.L_x_3689:
[----:B------:R-:W-:Y:S05]  /*05e0*/  BSYNC.RECONVERGENT B0 ;  /* 0x0000000000007941 */ /* 0x000fea0003800200 */
.L_x_3688:
        /* <DEDUP_REMOVED lines=19> */
.L_x_3754:
        /* <DEDUP_REMOVED lines=23> */
.L_x_3724:
        /* <DEDUP_REMOVED lines=33> */
.L_x_3701:
[----:B------:R-:W-:Y:S01]  /*0aa0*/  IMAD.MOV.U32 R33, RZ, RZ, R20 ;  /* 0x000000ffff217224 */ /* 0x000fe200078e0014 */
[----:B------:R-:W-:Y:S01]  /*0ab0*/  MOV R26, R34 ;  /* 0x00000022001a7202 */ /* 0x000fe20000000f00 */
[----:B------:R-:W-:Y:S01]  /*0ac0*/  IMAD.MOV.U32 R27, RZ, RZ, R16 ;  /* 0x000000ffff1b7224 */ /* 0x000fe200078e0010 */
[----:B------:R-:W-:Y:S01]  /*0ad0*/  MOV R10, 0xb00 ;  /* 0x00000b00000a7802 */ /* 0x000fe20000000f00 */
[----:B------:R-:W-:-:S07]  /*0ae0*/  IMAD.MOV.U32 R25, RZ, RZ, R35 ;  /* 0x000000ffff197224 */ /* 0x000fce00078e0023 */
[----:B------:R-:W-:Y:S05]  /*0af0*/  CALL.REL.NOINC `($__internal_83_$__cuda_sm20_div_s64) ;  /* 0x0000003800287944 */ /* 0x000fea0003c00000 */
        /* <DEDUP_REMOVED lines=10> */
.L_x_3702:
[----:B------:R-:W-:Y:S05]  /*0ba0*/  BSYNC.RECONVERGENT B0 ;  /* 0x0000000000007941 */ /* 0x000fea0003800200 */
.L_x_3700:
        /* <DEDUP_REMOVED lines=38> */
.L_x_3704:
[----:B------:R-:W-:Y:S01]  /*0e10*/  IMAD.MOV.U32 R33, RZ, RZ, R36 ;  /* 0x000000ffff217224 */ /* 0x000fe200078e0024 */
[----:B------:R-:W-:Y:S01]  /*0e20*/  MOV R26, R20 ;  /* 0x00000014001a7202 */ /* 0x000fe20000000f00 */
[----:B------:R-:W-:Y:S01]  /*0e30*/  IMAD.MOV.U32 R27, RZ, RZ, R37 ;  /* 0x000000ffff1b7224 */ /* 0x000fe200078e0025 */
[----:B------:R-:W-:Y:S01]  /*0e40*/  MOV R10, 0xe70 ;  /* 0x00000e70000a7802 */ /* 0x000fe20000000f00 */
[----:B------:R-:W-:-:S07]  /*0e50*/  IMAD.MOV.U32 R25, RZ, RZ, R21 ;  /* 0x000000ffff197224 */ /* 0x000fce00078e0015 */
[----:B------:R-:W-:Y:S05]  /*0e60*/  CALL.REL.NOINC `($__internal_83_$__cuda_sm20_div_s64) ;  /* 0x00000034004c7944 */ /* 0x000fea0003c00000 */
        /* <DEDUP_REMOVED lines=11> */
.L_x_3705:
[----:B------:R-:W-:Y:S05]  /*0f20*/  BSYNC.RECONVERGENT B0 ;  /* 0x0000000000007941 */ /* 0x000fea0003800200 */
.L_x_3703:
        /* <DEDUP_REMOVED lines=38> */
.L_x_3707:
[----:B------:R-:W-:Y:S01]  /*1190*/  IMAD.MOV.U32 R33, RZ, RZ, R20 ;  /* 0x000000ffff217224 */ /* 0x000fe200078e0014 */
[----:B------:R-:W-:Y:S01]  /*11a0*/  MOV R27, R21 ;  /* 0x00000015001b7202 */ /* 0x000fe20000000f00 */
[----:B------:R-:W-:Y:S01]  /*11b0*/  IMAD.MOV.U32 R26, RZ, RZ, R18 ;  /* 0x000000ffff1a7224 */ /* 0x000fe200078e0012 */
[----:B------:R-:W-:Y:S01]  /*11c0*/  MOV R10, 0x11f0 ;  /* 0x000011f0000a7802 */ /* 0x000fe20000000f00 */
[----:B------:R-:W-:-:S07]  /*11d0*/  IMAD.MOV.U32 R25, RZ, RZ, R19 ;  /* 0x000000ffff197224 */ /* 0x000fce00078e0013 */
[----:B------:R-:W-:Y:S05]  /*11e0*/  CALL.REL.NOINC `($__internal_83_$__cuda_sm20_div_s64) ;  /* 0x00000030006c7944 */ /* 0x000fea0003c00000 */
        /* <DEDUP_REMOVED lines=9> */
.L_x_3708:
[----:B------:R-:W-:Y:S05]  /*1280*/  BSYNC.RECONVERGENT B0 ;  /* 0x0000000000007941 */ /* 0x000fea0003800200 */
.L_x_3706:
        /* <DEDUP_REMOVED lines=37> */
.L_x_3710:
[----:B------:R-:W-:Y:S01]  /*14e0*/  MOV R33, R20 ;  /* 0x0000001400217202 */ /* 0x000fe20000000f00 */
[----:B------:R-:W-:Y:S01]  /*14f0*/  IMAD.MOV.U32 R27, RZ, RZ, R21 ;  /* 0x000000ffff1b7224 */ /* 0x000fe200078e0015 */
[----:B------:R-:W-:Y:S01]  /*1500*/  MOV R25, R19 ;  /* 0x0000001300197202 */ /* 0x000fe20000000f00 */
[----:B------:R-:W-:Y:S01]  /*1510*/  IMAD.MOV.U32 R26, RZ, RZ, R18 ;  /* 0x000000ffff1a7224 */ /* 0x000fe200078e0012 */
[----:B------:R-:W-:-:S07]  /*1520*/  MOV R10, 0x1540 ;  /* 0x00001540000a7802 */ /* 0x000fce0000000f00 */
[----:B------:R-:W-:Y:S05]  /*1530*/  CALL.REL.NOINC `($__internal_83_$__cuda_sm20_div_s64) ;  /* 0x0000002c00987944 */ /* 0x000fea0003c00000 */
        /* <DEDUP_REMOVED lines=9> */
.L_x_3711:
[----:B------:R-:W-:Y:S05]  /*15d0*/  BSYNC.RECONVERGENT B0 ;  /* 0x0000000000007941 */ /* 0x000fea0003800200 */
.L_x_3709:
        /* <DEDUP_REMOVED lines=38> */
.L_x_3713:
        /* <DEDUP_REMOVED lines=15> */
.L_x_3714:
[----:B------:R-:W-:Y:S05]  /*1930*/  BSYNC.RECONVERGENT B0 ;  /* 0x0000000000007941 */ /* 0x000fea0003800200 */
.L_x_3712:
        /* <DEDUP_REMOVED lines=38> */
.L_x_3716:
[----:B------:R-:W-:Y:S01]  /*1ba0*/  MOV R33, R20 ;  /* 0x0000001400217202 */ /* 0x000fe20000000f00 */
[----:B------:R-:W-:Y:S01]  /*1bb0*/  IMAD.MOV.U32 R27, RZ, RZ, R21 ;  /* 0x000000ffff1b7224 */ /* 0x000fe200078e0015 */
[----:B------:R-:W-:Y:S01]  /*1bc0*/  MOV R26, R18 ;  /* 0x00000012001a7202 */ /* 0x000fe20000000f00 */
[----:B------:R-:W-:Y:S01]  /*1bd0*/  IMAD.MOV.U32 R25, RZ, RZ, R19 ;  /* 0x000000ffff197224 */ /* 0x000fe200078e0013 */
[----:B------:R-:W-:-:S07]  /*1be0*/  MOV R10, 0x1c00 ;  /* 0x00001c00000a7802 */ /* 0x000fce0000000f00 */
[----:B------:R-:W-:Y:S05]  /*1bf0*/  CALL.REL.NOINC `($__internal_83_$__cuda_sm20_div_s64) ;  /* 0x0000002400e87944 */ /* 0x000fea0003c00000 */
        /* <DEDUP_REMOVED lines=11> */
.L_x_3717:
[----:B------:R-:W-:Y:S05]  /*1cb0*/  BSYNC.RECONVERGENT B0 ;  /* 0x0000000000007941 */ /* 0x000fea0003800200 */
.L_x_3715:
        /* <DEDUP_REMOVED lines=39> */
.L_x_3719:
[----:B------:R-:W-:Y:S01]  /*1f30*/  MOV R33, R20 ;  /* 0x0000001400217202 */ /* 0x000fe20000000f00 */
[----:B------:R-:W-:Y:S01]  /*1f40*/  IMAD.MOV.U32 R27, RZ, RZ, R21 ;  /* 0x000000ffff1b7224 */ /* 0x000fe200078e0015 */
[----:B------:R-:W-:Y:S01]  /*1f50*/  MOV R26, R18 ;  /* 0x00000012001a7202 */ /* 0x000fe20000000f00 */
[----:B------:R-:W-:Y:S01]  /*1f60*/  IMAD.MOV.U32 R25, RZ, RZ, R19 ;  /* 0x000000ffff197224 */ /* 0x000fe200078e0013 */
[----:B------:R-:W-:-:S07]  /*1f70*/  MOV R10, 0x1f90 ;  /* 0x00001f90000a7802 */ /* 0x000fce0000000f00 */
[----:B------:R-:W-:Y:S05]  /*1f80*/  CALL.REL.NOINC `($__internal_83_$__cuda_sm20_div_s64) ;  /* 0x0000002400047944 */ /* 0x000fea0003c00000 */
        /* <DEDUP_REMOVED lines=9> */
.L_x_3720:
[----:B------:R-:W-:Y:S05]  /*2020*/  BSYNC.RECONVERGENT B0 ;  /* 0x0000000000007941 */ /* 0x000fea0003800200 */
.L_x_3718:
        /* <DEDUP_REMOVED lines=39> */
.L_x_3722:
[----:B------:R-:W-:Y:S01]  /*22a0*/  MOV R33, R18 ;  /* 0x0000001200217202 */ /* 0x000fe20000000f00 */
[----:B------:R-:W-:Y:S01]  /*22b0*/  IMAD.MOV.U32 R27, RZ, RZ, R19 ;  /* 0x000000ffff1b7224 */ /* 0x000fe200078e0013 */
[----:B------:R-:W-:Y:S01]  /*22c0*/  MOV R26, R20 ;  /* 0x00000014001a7202 */ /* 0x000fe20000000f00 */
[----:B------:R-:W-:Y:S01]  /*22d0*/  IMAD.MOV.U32 R25, RZ, RZ, R21 ;  /* 0x000000ffff197224 */ /* 0x000fe200078e0015 */
[----:B------:R-:W-:-:S07]  /*22e0*/  MOV R10, 0x2300 ;  /* 0x00002300000a7802 */ /* 0x000fce0000000f00 */
[----:B------:R-:W-:Y:S05]  /*22f0*/  CALL.REL.NOINC `($__internal_83_$__cuda_sm20_div_s64) ;  /* 0x0000002000287944 */ /* 0x000fea0003c00000 */
        /* <DEDUP_REMOVED lines=9> */
.L_x_3723:
[----:B------:R-:W-:Y:S05]  /*2390*/  BSYNC.RECONVERGENT B0 ;  /* 0x0000000000007941 */ /* 0x000fea0003800200 */
.L_x_3721:
        /* <DEDUP_REMOVED lines=10> */
.L_x_3699:
        /* <DEDUP_REMOVED lines=35> */
.L_x_3727:
[----:B------:R-:W-:Y:S01]  /*2670*/  IMAD.MOV.U32 R33, RZ, RZ, R20 ;  /* 0x000000ffff217224 */ /* 0x000fe200078e0014 */
[----:B------:R-:W-:Y:S01]  /*2680*/  MOV R27, R16 ;  /* 0x00000010001b7202 */ /* 0x000fe20000000f00 */
[----:B------:R-:W-:Y:S01]  /*2690*/  IMAD.MOV.U32 R26, RZ, RZ, R34 ;  /* 0x000000ffff1a7224 */ /* 0x000fe200078e0022 */
[----:B------:R-:W-:Y:S02]  /*26a0*/  MOV R25, R35 ;  /* 0x0000002300197202 */ /* 0x000fe40000000f00 */
[----:B------:R-:W-:-:S07]  /*26b0*/  MOV R10, 0x26d0 ;  /* 0x000026d0000a7802 */ /* 0x000fce0000000f00 */
[----:B------:R-:W-:Y:S05]  /*26c0*/  CALL.REL.NOINC `($__internal_83_$__cuda_sm20_div_s64) ;  /* 0x0000001c00347944 */ /* 0x000fea0003c00000 */
        /* <DEDUP_REMOVED lines=10> */
.L_x_3728:
[----:B------:R-:W-:Y:S05]  /*2770*/  BSYNC.RECONVERGENT B0 ;  /* 0x0000000000007941 */ /* 0x000fea0003800200 */
.L_x_3726:
        /* <DEDUP_REMOVED lines=38> */
.L_x_3730:
        /* <DEDUP_REMOVED lines=17> */
.L_x_3731:
[----:B------:R-:W-:Y:S05]  /*2af0*/  BSYNC.RECONVERGENT B0 ;  /* 0x0000000000007941 */ /* 0x000fea0003800200 */
.L_x_3729:
        /* <DEDUP_REMOVED lines=38> */
.L_x_3733:
        /* <DEDUP_REMOVED lines=15> */
.L_x_3734:
[----:B------:R-:W-:Y:S05]  /*2e50*/  BSYNC.RECONVERGENT B0 ;  /* 0x0000000000007941 */ /* 0x000fea0003800200 */
.L_x_3732:
        /* <DEDUP_REMOVED lines=38> */
.L_x_3736:
        /* <DEDUP_REMOVED lines=17> */
.L_x_3737:
[----:B------:R-:W-:Y:S05]  /*31d0*/  BSYNC.RECONVERGENT B0 ;  /* 0x0000000000007941 */ /* 0x000fea0003800200 */
.L_x_3735:
[----:B------:R0:W1:Y:S02]  /*31e0*/  LDC.64 R10, c[0x0][R9+0x450] ;  /* 0x00011400090a7b82 */ /* 0x0000640000000a00 */
[----:B0-----:R-:W-:Y:S01]  /*31f0*/  MOV R9, R8 ;  /* 0x0000000800097202 */ /* 0x001fe20000000f00 */
[----:B------:R-:W-:Y:S02]  /*3200*/  IMAD.MOV.U32 R8, RZ, RZ, R34 ;  /* 0x000000ffff087224 */ /* 0x000fe400078e0022 */
[-C--:B-1----:R-:W-:Y:S02]  /*3210*/  IMAD R11, R11, R19.reuse, RZ ;  /* 0x000000130b0b7224 */ /* 0x082fe400078e02ff */
[----:B------:R-:W-:-:S04]  /*3220*/  IMAD.WIDE.U32 R18, R10, R19, R8 ;  /* 0x000000130a127225 */ /* 0x000fc800078e0008 */
[----:B------:R-:W-:-:S05]  /*3230*/  IMAD R11, R10, R21, R11 ;  /* 0x000000150a0b7224 */ /* 0x000fca00078e020b */
[----:B------:R-:W-:-:S07]  /*3240*/  IADD3 R11, PT, PT, R19, R11, RZ ;  /* 0x0000000b130b7210 */ /* 0x000fce0007ffe0ff */
.L_x_3725:
        /* <DEDUP_REMOVED lines=36> */
.L_x_3740:
[----:B------:R-:W-:Y:S01]  /*3490*/  IMAD.MOV.U32 R33, RZ, RZ, R20 ;  /* 0x000000ffff217224 */ /* 0x000fe200078e0014 */
[----:B------:R-:W-:Y:S01]  /*34a0*/  MOV R27, R16 ;  /* 0x00000010001b7202 */ /* 0x000fe20000000f00 */
[----:B------:R-:W-:Y:S01]  /*34b0*/  IMAD.MOV.U32 R26, RZ, RZ, R34 ;  /* 0x000000ffff1a7224 */ /* 0x000fe200078e0022 */
[----:B------:R-:W-:Y:S02]  /*34c0*/  MOV R25, R35 ;  /* 0x0000002300197202 */ /* 0x000fe40000000f00 */
[----:B------:R-:W-:-:S07]  /*34d0*/  MOV R10, 0x34f0 ;  /* 0x000034f0000a7802 */ /* 0x000fce0000000f00 */
[----:B------:R-:W-:Y:S05]  /*34e0*/  CALL.REL.NOINC `($__internal_83_$__cuda_sm20_div_s64) ;  /* 0x0000000c00ac7944 */ /* 0x000fea0003c00000 */
        /* <DEDUP_REMOVED lines=10> */
.L_x_3741:
[----:B------:R-:W-:Y:S05]  /*3590*/  BSYNC.RECONVERGENT B0 ;  /* 0x0000000000007941 */ /* 0x000fea0003800200 */
.L_x_3739:
        /* <DEDUP_REMOVED lines=38> */
.L_x_3743:
        /* <DEDUP_REMOVED lines=17> */
.L_x_3744:
[----:B------:R-:W-:Y:S05]  /*3910*/  BSYNC.RECONVERGENT B0 ;  /* 0x0000000000007941 */ /* 0x000fea0003800200 */
.L_x_3742:
[----:B------:R0:W1:Y:S02]  /*3920*/  LDC.64 R10, c[0x0][R8+0x450] ;  /* 0x00011400080a7b82 */ /* 0x0000640000000a00 */
[----:B0-----:R-:W-:Y:S01]  /*3930*/  MOV R8, R18 ;  /* 0x0000001200087202 */ /* 0x001fe20000000f00 */
[----:B-1----:R-:W-:-:S04]  /*3940*/  IMAD R11, R11, R21, RZ ;  /* 0x000000150b0b7224 */ /* 0x002fc800078e02ff */
[----:B------:R-:W-:-:S04]  /*3950*/  IMAD.WIDE.U32 R18, R10, R21, R8 ;  /* 0x000000150a127225 */ /* 0x000fc800078e0008 */
[----:B------:R-:W-:-:S04]  /*3960*/  IMAD R11, R10, R25, R11 ;  /* 0x000000190a0b7224 */ /* 0x000fc800078e020b */
[----:B------:R-:W-:-:S07]  /*3970*/  IMAD.IADD R11, R19, 0x1, R11 ;  /* 0x00000001130b7824 */ /* 0x000fce00078e020b */
.L_x_3738:
        /* <DEDUP_REMOVED lines=34> */
.L_x_3746:
        /* <DEDUP_REMOVED lines=16> */
.L_x_3747:
[----:B------:R-:W-:Y:S05]  /*3ca0*/  BSYNC.RECONVERGENT B0 ;  /* 0x0000000000007941 */ /* 0x000fea0003800200 */
.L_x_3745:
[----:B------:R-:W0:Y:S01]  /*3cb0*/  LDC.64 R8, c[0x0][R8+0x450] ;  /* 0x0001140008087b82 */ /* 0x000e220000000a00 */
[----:B------:R-:W-:Y:S02]  /*3cc0*/  IMAD.MOV.U32 R19, RZ, RZ, R11 ;  /* 0x000000ffff137224 */ /* 0x000fe400078e000b */
[-C--:B0-----:R-:W-:Y:S02]  /*3cd0*/  IMAD R9, R9, R35.reuse, RZ ;  /* 0x0000002309097224 */ /* 0x081fe400078e02ff */
[----:B------:R-:W-:-:S04]  /*3ce0*/  IMAD.WIDE.U32 R18, R8, R35, R18 ;  /* 0x0000002308127225 */ /* 0x000fc800078e0012 */
[----:B------:R-:W-:-:S05]  /*3cf0*/  IMAD R9, R8, R21, R9 ;  /* 0x0000001508097224 */ /* 0x000fca00078e0209 */
[----:B------:R-:W-:-:S07]  /*3d00*/  IADD3 R11, PT, PT, R19, R9, RZ ;  /* 0x00000009130b7210 */ /* 0x000fce0007ffe0ff */
.L_x_3698:
        /* <DEDUP_REMOVED lines=49> */
.L_x_3751:
[----:B------:R-:W-:Y:S01]  /*4020*/  MOV R33, R8 ;  /* 0x0000000800217202 */ /* 0x000fe20000000f00 */
[----:B------:R-:W-:Y:S01]  /*4030*/  IMAD.MOV.U32 R26, RZ, RZ, R4 ;  /* 0x000000ffff1a7224 */ /* 0x000fe200078e0004 */
[----:B------:R-:W-:Y:S02]  /*4040*/  MOV R25, R7 ;  /* 0x0000000700197202 */ /* 0x000fe40000000f00 */
[----:B------:R-:W-:-:S07]  /*4050*/  MOV R10, 0x4070 ;  /* 0x00004070000a7802 */ /* 0x000fce0000000f00 */
[----:B------:R-:W-:Y:S05]  /*4060*/  CALL.REL.NOINC `($__internal_83_$__cuda_sm20_div_s64) ;  /* 0x0000000000cc7944 */ /* 0x000fea0003c00000 */
[----:B------:R-:W-:-:S07]  /*4070*/  IMAD.MOV.U32 R11, RZ, RZ, R22 ;  /* 0x000000ffff0b7224 */ /* 0x000fce00078e0016 */
.L_x_3752:
[----:B------:R-:W-:Y:S05]  /*4080*/  BSYNC.RECONVERGENT B1 ;  /* 0x0000000000017941 */ /* 0x000fea0003800200 */
.L_x_3750:
        /* <DEDUP_REMOVED lines=10> */
.L_x_3753:
[----:B------:R-:W0:Y:S02]  /*4130*/  LDS.64 R8, [R17] ;  /* 0x0000000011087984 */ /* 0x000e240000000a00 */
[----:B0-----:R-:W-:-:S07]  /*4140*/  DADD R10, R8, 1 ;  /* 0x3ff00000080a7429 */ /* 0x001fce0000000000 */
[----:B------:R-:W0:Y:S02]  /*4150*/  ATOMS.CAST.SPIN.64 P0, [R17], R8, R10 ;  /* 0x000000081100758d */ /* 0x000e24000180040a */
[----:B0-----:R-:W-:Y:S05]  /*4160*/  @!P0 BRA `(.L_x_3753) ;  /* 0xfffffffc00f08947 */ /* 0x001fea000383ffff */
.L_x_3749:
[----:B------:R-:W-:Y:S05]  /*4170*/  BSYNC.RECONVERGENT B0 ;  /* 0x0000000000007941 */ /* 0x000fea0003800200 */
.L_x_3748:
        /* <DEDUP_REMOVED lines=8> */
.L_x_3697:
        /* <DEDUP_REMOVED lines=11> */
.L_x_3755:
        /* <DEDUP_REMOVED lines=15> */
        .weak           $__internal_83_$__cuda_sm20_div_s64
        .type           $__internal_83_$__cuda_sm20_div_s64,@function
        .size           $__internal_83_$__cuda_sm20_div_s64,($__internal_84_$__cuda_sm20_div_u64 - $__internal_83_$__cuda_sm20_div_s64)
$__internal_83_$__cuda_sm20_div_s64:
        /* <DEDUP_REMOVED lines=83> */
[----:B------:R-:W-:Y:S05]  /*48d0*/  RET.REL.NODEC R26 `(_ZN2at4cuda17kernelHistogram1DIdilLi1ELi2ELin1ELNS0_23CUDAHistogramMemoryTypeE0EZNS0_21CUDA_tensor_histogramIdiLb1EEEbNS_6TensorES4_S4_lNS_14AccumulateTypeIT0_Lb1EE4typeES8_NS0_13TensorArgTypeES9_S9_EUllE0_EEvNS0_6detail10TensorInfoIT_T1_EESF_NSC_IKS6_SE_EElS8_S8_SE_T6_) ;  /* 0xffffffb41ac87950 */ /* 0x000fea0003c3ffff */
        .weak           $__internal_84_$__cuda_sm20_div_u64
        .type           $__internal_84_$__cuda_sm20_div_u64,@function
        .size           $__internal_84_$__cuda_sm20_div_u64,(.L_x_6460 - $__internal_84_$__cuda_sm20_div_u64)
$__internal_84_$__cuda_sm20_div_u64:
        /* <DEDUP_REMOVED lines=65> */
[----:B------:R-:W-:Y:S06]  /*4cf0*/  RET.REL.NODEC R8 `(_ZN2at4cuda17kernelHistogram1DIdilLi1ELi2ELin1ELNS0_23CUDAHistogramMemoryTypeE0EZNS0_21CUDA_tensor_histogramIdiLb1EEEbNS_6TensorES4_S4_lNS_14AccumulateTypeIT0_Lb1EE4typeES8_NS0_13TensorArgTypeES9_S9_EUllE0_EEvNS0_6detail10TensorInfoIT_T1_EESF_NSC_IKS6_SE_EElS8_S8_SE_T6_) ;  /* 0xffffffb008c07950 */ /* 0x000fec0003c3ffff */
.L_x_3756:
        /* <DEDUP_REMOVED lines=16> */
.L_x_6460:


//--------------------- .text._ZN2at4cuda17kernelHistogram1DIdilLi1ELi2ELin1ELNS0_23CUDAHistogramMemoryTypeE1EZNS0_21CUDA_tensor_histogramIdiLb1EEEbNS_6TensorES4_S4_lNS_14AccumulateTypeIT0_Lb1EE4typeES8_NS0_13TensorArgTypeES9_S9_EUllE_EEvNS0_6detail10TensorInfoIT_T1_EESF_NSC_IKS6_SE_EElS8_S8_SE_T6_ --------------------------
	.section	.text._ZN2at4cuda17kernelHistogram1DIdilLi1ELi2ELin1ELNS0_23CUDAHistogramMemoryTypeE1EZNS0_21CUDA_tensor_histogramIdiLb1EEEbNS_6TensorES4_S4_lNS_14AccumulateTypeIT0_Lb1EE4typeES8_NS0_13TensorArgTypeES9_S9_EUllE_EEvNS0_6detail10TensorInfoIT_T1_EESF_NSC_IKS6_SE_EElS8_S8_SE_T6_,"ax",@progbits
	.align	128
        .global         _ZN2at4cuda17kernelHistogram1DIdilLi1ELi2ELin1ELNS0_23CUDAHistogramMemoryTypeE1EZNS0_21CUDA_tensor_histogramIdiLb1EEEbNS_6TensorES4_S4_lNS_14AccumulateTypeIT0_Lb1EE4typeES8_NS0_13TensorArgTypeES9_S9_EUllE_EEvNS0_6detail10TensorInfoIT_T1_EESF_NSC_IKS6_SE_EElS8_S8_SE_T6_
        .type           _ZN2at4cuda17kernelHistogram1DIdilLi1ELi2ELin1ELNS0_23CUDAHistogramMemoryTypeE1EZNS0_21CUDA_tensor_histogramIdiLb1EEEbNS_6TensorES4_S4_lNS_14AccumulateTypeIT0_Lb1EE4typeES8_NS0_13TensorArgTypeES9_S9_EUllE_EEvNS0_6detail10TensorInfoIT_T1_EESF_NSC_IKS6_SE_EElS8_S8_SE_T6_,@function
        .size           _ZN2at4cuda17kernelHistogram1DIdilLi1ELi2ELin1ELNS0_23CUDAHistogramMemoryTypeE1EZNS0_21CUDA_tensor_histogramIdiLb1EEEbNS_6TensorES4_S4_lNS_14AccumulateTypeIT0_Lb1EE4typeES8_NS0_13TensorArgTypeES9_S9_EUllE_EEvNS0_6detail10TensorInfoIT_T1_EESF_NSC_IKS6_SE_EElS8_S8_SE_T6_,(.L_x_6461 - _ZN2at4cuda17kernelHistogram1DIdilLi1ELi2ELin1ELNS0_23CUDAHistogramMemoryTypeE1EZNS0_21CUDA_tensor_histogramIdiLb1EEEbNS_6TensorES4_S4_lNS_14AccumulateTypeIT0_Lb1EE4typeES8_NS0_13TensorArgTypeES9_S9_EUllE_EEvNS0_6detail10TensorInfoIT_T1_EESF_NSC_IKS6_SE_EElS8_S8_SE_T6_)
        .other          _ZN2at4cuda17kernelHistogram1DIdilLi1ELi2ELin1ELNS0_23CUDAHistogramMemoryTypeE1EZNS0_21CUDA_tensor_histogramIdiLb1EEEbNS_6TensorES4_S4_lNS_14AccumulateTypeIT0_Lb1EE4typeES8_NS0_13TensorArgTypeES9_S9_EUllE_EEvNS0_6detail10TensorInfoIT_T1_EESF_NSC_IKS6_SE_EElS8_S8_SE_T6_,@"STO_CUDA_ENTRY STV_DEFAULT"
_ZN2at4cuda17kernelHistogram1DIdilLi1ELi2ELin1ELNS0_23CUDAHistogramMemoryTypeE1EZNS0_21CUDA_tensor_histogramIdiLb1EEEbNS_6TensorES4_S4_lNS_14AccumulateTypeIT0_Lb1EE4typeES8_NS0_13TensorArgTypeES9_S9_EUllE_EEvNS0_6detail10TensorInfoIT_T1_EESF_NSC_IKS6_SE_EElS8_S8_SE_T6_:
.text._ZN2at4cuda17kernelHistogram1DIdilLi1ELi2ELin1ELNS0_23CUDAHistogramMemoryTypeE1EZNS0_21CUDA_tensor_histogramIdiLb1EEEbNS_6TensorES4_S4_lNS_14AccumulateTypeIT0_Lb1EE4typeES8_NS0_13TensorArgTypeES9_S9_EUllE_EEvNS0_6detail10TensorInfoIT_T1_EESF_NSC_IKS6_SE_EElS8_S8_SE_T6_:
        /* <DEDUP_REMOVED lines=22> */
.L_x_3812:
        /* <DEDUP_REMOVED lines=24> */
.L_x_3783:
        /* <DEDUP_REMOVED lines=33> */
.L_x_3760:
[----:B------:R-:W-:Y:S01]  /*04f0*/  MOV R24, R14 ;  /* 0x0000000e00187202 */ /* 0x000fe20000000f00 */
[----:B------:R-:W-:Y:S01]  /*0500*/  IMAD.MOV.U32 R20, RZ, RZ, R9 ;  /* 0x000000ffff147224 */ /* 0x000fe200078e0009 */
[----:B------:R-:W-:Y:S01]  /*0510*/  MOV R11, R16 ;  /* 0x00000010000b7202 */ /* 0x000fe20000000f00 */
[----:B------:R-:W-:Y:S01]  /*0520*/  IMAD.MOV.U32 R10, RZ, RZ, R17 ;  /* 0x000000ffff0a7224 */ /* 0x000fe200078e0011 */
[----:B------:R-:W-:-:S07]  /*0530*/  MOV R7, 0x550 ;  /* 0x0000055000077802 */ /* 0x000fce0000000f00 */
[----:B------:R-:W-:Y:S05]  /*0540*/  CALL.REL.NOINC `($__internal_85_$__cuda_sm20_div_s64) ;  /* 0x0000003800207944 */ /* 0x000fea0003c00000 */
        /* <DEDUP_REMOVED lines=10> */
.L_x_3761:
[----:B------:R-:W-:Y:S05]  /*05f0*/  BSYNC.RECONVERGENT B0 ;  /* 0x0000000000007941 */ /* 0x000fea0003800200 */
.L_x_3759:
        /* <DEDUP_REMOVED lines=38> */
.L_x_3763:
[----:B------:R-:W-:Y:S01]  /*0860*/  MOV R24, R30 ;  /* 0x0000001e00187202 */ /* 0x000fe20000000f00 */
[----:B------:R-:W-:Y:S01]  /*0870*/  IMAD.MOV.U32 R20, RZ, RZ, R31 ;  /* 0x000000ffff147224 */ /* 0x000fe200078e001f */
[----:B------:R-:W-:Y:S01]  /*0880*/  MOV R11, R16 ;  /* 0x00000010000b7202 */ /* 0x000fe20000000f00 */
[----:B------:R-:W-:Y:S01]  /*0890*/  IMAD.MOV.U32 R10, RZ, RZ, R17 ;  /* 0x000000ffff0a7224 */ /* 0x000fe200078e0011 */
[----:B------:R-:W-:-:S07]  /*08a0*/  MOV R7, 0x8c0 ;  /* 0x000008c000077802 */ /* 0x000fce0000000f00 */
[----:B------:R-:W-:Y:S05]  /*08b0*/  CALL.REL.NOINC `($__internal_85_$__cuda_sm20_div_s64) ;  /* 0x0000003400447944 */ /* 0x000fea0003c00000 */
        /* <DEDUP_REMOVED lines=11> */
.L_x_3764:
[----:B------:R-:W-:Y:S05]  /*0970*/  BSYNC.RECONVERGENT B0 ;  /* 0x0000000000007941 */ /* 0x000fea0003800200 */
.L_x_3762:
        /* <DEDUP_REMOVED lines=38> */
.L_x_3766:
[----:B------:R-:W-:Y:S01]  /*0be0*/  IMAD.MOV.U32 R24, RZ, RZ, R16 ;  /* 0x000000ffff187224 */ /* 0x000fe200078e0010 */
[----:B------:R-:W-:Y:S01]  /*0bf0*/  MOV R20, R17 ;  /* 0x0000001100147202 */ /* 0x000fe20000000f00 */
[----:B------:R-:W-:Y:S01]  /*0c00*/  IMAD.MOV.U32 R11, RZ, RZ, R12 ;  /* 0x000000ffff0b7224 */ /* 0x000fe200078e000c */
[----:B------:R-:W-:Y:S02]  /*0c10*/  MOV R10, R13 ;  /* 0x0000000d000a7202 */ /* 0x000fe40000000f00 */
[----:B------:R-:W-:-:S07]  /*0c20*/  MOV R7, 0xc40 ;  /* 0x00000c4000077802 */ /* 0x000fce0000000f00 */
[----:B------:R-:W-:Y:S05]  /*0c30*/  CALL.REL.NOINC `($__internal_85_$__cuda_sm20_div_s64) ;  /* 0x0000003000647944 */ /* 0x000fea0003c00000 */
        /* <DEDUP_REMOVED lines=11> */
.L_x_3767:
[----:B------:R-:W-:Y:S05]  /*0cf0*/  BSYNC.RECONVERGENT B0 ;  /* 0x0000000000007941 */ /* 0x000fea0003800200 */
.L_x_3765:
        /* <DEDUP_REMOVED lines=37> */
.L_x_3769:
        /* <DEDUP_REMOVED lines=17> */
.L_x_3770:
[----:B------:R-:W-:Y:S05]  /*1060*/  BSYNC.RECONVERGENT B0 ;  /* 0x0000000000007941 */ /* 0x000fea0003800200 */
.L_x_3768:
        /* <DEDUP_REMOVED lines=38> */
.L_x_3772:
        /* <DEDUP_REMOVED lines=17> */
.L_x_3773:
[----:B------:R-:W-:Y:S05]  /*13e0*/  BSYNC.RECONVERGENT B0 ;  /* 0x0000000000007941 */ /* 0x000fea0003800200 */
.L_x_3771:
        /* <DEDUP_REMOVED lines=38> */
.L_x_3775:
        /* <DEDUP_REMOVED lines=17> */
.L_x_3776:
[----:B------:R-:W-:Y:S05]  /*1760*/  BSYNC.RECONVERGENT B0 ;  /* 0x0000000000007941 */ /* 0x000fea0003800200 */
.L_x_3774:
        /* <DEDUP_REMOVED lines=39> */
.L_x_3778:
        /* <DEDUP_REMOVED lines=17> */
.L_x_3779:
[----:B------:R-:W-:Y:S05]  /*1af0*/  BSYNC.RECONVERGENT B0 ;  /* 0x0000000000007941 */ /* 0x000fea0003800200 */
.L_x_3777:
        /* <DEDUP_REMOVED lines=38> */
.L_x_3781:
        /* <DEDUP_REMOVED lines=17> */
.L_x_3782:
[----:B------:R-:W-:Y:S05]  /*1e70*/  BSYNC.RECONVERGENT B0 ;  /* 0x0000000000007941 */ /* 0x000fea0003800200 */
.L_x_3780:
        /* <DEDUP_REMOVED lines=11> */
.L_x_3758:
        /* <DEDUP_REMOVED lines=35> */
.L_x_3786:
        /* <DEDUP_REMOVED lines=16> */
.L_x_3787:
[----:B------:R-:W-:Y:S05]  /*2260*/  BSYNC.RECONVERGENT B0 ;  /* 0x0000000000007941 */ /* 0x000fea0003800200 */
.L_x_3785:
        /* <DEDUP_REMOVED lines=38> */
.L_x_3789:
        /* <DEDUP_REMOVED lines=17> */
.L_x_3790:
[----:B------:R-:W-:Y:S05]  /*25e0*/  BSYNC.RECONVERGENT B0 ;  /* 0x0000000000007941 */ /* 0x000fea0003800200 */
.L_x_3788:
        /* <DEDUP_REMOVED lines=38> */
.L_x_3792:
        /* <DEDUP_REMOVED lines=17> */
.L_x_3793:
[----:B------:R-:W-:Y:S05]  /*2960*/  BSYNC.RECONVERGENT B0 ;  /* 0x0000000000007941 */ /* 0x000fea0003800200 */
.L_x_3791:
        /* <DEDUP_REMOVED lines=38> */
.L_x_3795:
        /* <DEDUP_REMOVED lines=17> */
.L_x_3796:
[----:B------:R-:W-:Y:S05]  /*2ce0*/  BSYNC.RECONVERGENT B0 ;  /* 0x0000000000007941 */ /* 0x000fea0003800200 */
.L_x_3794:
        /* <DEDUP_REMOVED lines=8> */
.L_x_3784:
        /* <DEDUP_REMOVED lines=36> */
.L_x_3799:
[----:B------:R-:W-:Y:S01]  /*2fb0*/  IMAD.MOV.U32 R24, RZ, RZ, R14 ;  /* 0x000000ffff187224 */ /* 0x000fe200078e000e */
[----:B------:R-:W-:Y:S01]  /*2fc0*/  MOV R20, R9 ;  /* 0x0000000900147202 */ /* 0x000fe20000000f00 */
[----:B------:R-:W-:Y:S01]  /*2fd0*/  IMAD.MOV.U32 R11, RZ, RZ, R16 ;  /* 0x000000ffff0b7224 */ /* 0x000fe200078e0010 */
[----:B------:R-:W-:Y:S02]  /*2fe0*/  MOV R10, R17 ;  /* 0x00000011000a7202 */ /* 0x000fe40000000f00 */
[----:B------:R-:W-:-:S07]  /*2ff0*/  MOV R7, 0x3010 ;  /* 0x0000301000077802 */ /* 0x000fce0000000f00 */
[----:B------:R-:W-:Y:S05]  /*3000*/  CALL.REL.NOINC `($__internal_85_$__cuda_sm20_div_s64) ;  /* 0x0000000c00707944 */ /* 0x000fea0003c00000 */
        /* <DEDUP_REMOVED lines=10> */
.L_x_3800:
[----:B------:R-:W-:Y:S05]  /*30b0*/  BSYNC.RECONVERGENT B0 ;  /* 0x0000000000007941 */ /* 0x000fea0003800200 */
.L_x_3798:
        /* <DEDUP_REMOVED lines=39> */
.L_x_3802:
        /* <DEDUP_REMOVED lines=17> */
.L_x_3803:
[----:B------:R-:W-:Y:S05]  /*3440*/  BSYNC.RECONVERGENT B0 ;  /* 0x0000000000007941 */ /* 0x000fea0003800200 */
.L_x_3801:
[----:B------:R0:W1:Y:S02]  /*3450*/  LDC.64 R6, c[0x0][R4+0x450] ;  /* 0x0001140004067b82 */ /* 0x0000640000000a00 */
[----:B0-----:R-:W-:Y:S02]  /*3460*/  IMAD.MOV.U32 R4, RZ, RZ, R28 ;  /* 0x000000ffff047224 */ /* 0x001fe400078e001c */
[-C--:B-1----:R-:W-:Y:S02]  /*3470*/  IMAD R7, R7, R15.reuse, RZ ;  /* 0x0000000f07077224 */ /* 0x082fe400078e02ff */
[----:B------:R-:W-:-:S04]  /*3480*/  IMAD.WIDE.U32 R10, R6, R15, R4 ;  /* 0x0000000f060a7225 */ /* 0x000fc800078e0004 */
[----:B------:R-:W-:Y:S01]  /*3490*/  IMAD R7, R6, R17, R7 ;  /* 0x0000001106077224 */ /* 0x000fe200078e0207 */
[----:B------:R-:W-:-:S03]  /*34a0*/  MOV R12, R10 ;  /* 0x0000000a000c7202 */ /* 0x000fc60000000f00 */
[----:B------:R-:W-:-:S07]  /*34b0*/  IMAD.IADD R8, R11, 0x1, R7 ;  /* 0x000000010b087824 */ /* 0x000fce00078e0207 */
.L_x_3797:
        /* <DEDUP_REMOVED lines=35> */
.L_x_3805:
        /* <DEDUP_REMOVED lines=15> */
.L_x_3806:
[----:B------:R-:W-:Y:S05]  /*37e0*/  BSYNC.RECONVERGENT B0 ;  /* 0x0000000000007941 */ /* 0x000fea0003800200 */
.L_x_3804:
[----:B------:R-:W0:Y:S01]  /*37f0*/  LDC.64 R4, c[0x0][R4+0x450] ;  /* 0x0001140004047b82 */ /* 0x000e220000000a00 */
[----:B------:R-:W-:Y:S02]  /*3800*/  IMAD.MOV.U32 R13, RZ, RZ, R8 ;  /* 0x000000ffff0d7224 */ /* 0x000fe400078e0008 */
[-C--:B0-----:R-:W-:Y:S02]  /*3810*/  IMAD R5, R5, R6.reuse, RZ ;  /* 0x0000000605057224 */ /* 0x081fe400078e02ff */
[----:B------:R-:W-:-:S04]  /*3820*/  IMAD.WIDE.U32 R12, R4, R6, R12 ;  /* 0x00000006040c7225 */ /* 0x000fc800078e000c */
[----:B------:R-:W-:-:S05]  /*3830*/  IMAD R5, R4, R15, R5 ;  /* 0x0000000f04057224 */ /* 0x000fca00078e0205 */
[----:B------:R-:W-:-:S07]  /*3840*/  IADD3 R8, PT, PT, R13, R5, RZ ;  /* 0x000000050d087210 */ /* 0x000fce0007ffe0ff */
.L_x_3757:
        /* <DEDUP_REMOVED lines=50> */
.L_x_3810:
[----:B------:R-:W-:Y:S01]  /*3b70*/  IMAD.U32 R11, RZ, RZ, UR6 ;  /* 0x00000006ff0b7e24 */ /* 0x000fe2000f8e00ff */
[----:B------:R-:W-:Y:S02]  /*3b80*/  MOV R10, UR7 ;  /* 0x00000007000a7c02 */ /* 0x000fe40008000f00 */
[----:B------:R-:W-:-:S07]  /*3b90*/  MOV R7, 0x3bb0 ;  /* 0x00003bb000077802 */ /* 0x000fce0000000f00 */
[----:B------:R-:W-:Y:S05]  /*3ba0*/  CALL.REL.NOINC `($__internal_85_$__cuda_sm20_div_s64) ;  /* 0x0000000000887944 */ /* 0x000fea0003c00000 */
.L_x_3811:
[----:B------:R-:W-:Y:S05]  /*3bb0*/  BSYNC.RECONVERGENT B1 ;  /* 0x0000000000017941 */ /* 0x000fea0003800200 */
.L_x_3809:
        /* <DEDUP_REMOVED lines=25> */
.L_x_3808:
[----:B------:R-:W-:Y:S05]  /*3d50*/  BSYNC.RECONVERGENT B0 ;  /* 0x0000000000007941 */ /* 0x000fea0003800200 */
.L_x_3807:
[----:B------:R-:W1:Y:S01]  /*3d60*/  LDCU.64 UR14, c[0x0][0x878] ;  /* 0x00010f00ff0e77ac */ /* 0x000e620008000a00 */
[----:B------:R-:W-:-:S04]  /*3d70*/  IADD3 R0, P0, PT, R3, R0, RZ ;  /* 0x0000000003007210 */ /* 0x000fc80007f1e0ff */
[----:B------:R-:W-:Y:S02]  /*3d80*/  IADD3.X R2, PT, PT, RZ, R2, RZ, P0, !PT ;  /* 0x00000002ff027210 */ /* 0x000fe400007fe4ff */
[----:B-1----:R-:W-:-:S04]  /*3d90*/  ISETP.GE.U32.AND P0, PT, R0, UR14, PT ;  /* 0x0000000e00007c0c */ /* 0x002fc8000bf06070 */
[----:B------:R-:W-:-:S13]  /*3da0*/  ISETP.GE.AND.EX P0, PT, R2, UR15, PT, P0 ;  /* 0x0000000f02007c0c */ /* 0x000fda000bf06300 */
[----:B------:R-:W-:Y:S05]  /*3db0*/  @!P0 BRA `(.L_x_3812) ;  /* 0xffffffc000e88947 */ /* 0x000fea000383ffff */
[----:B------:R-:W-:Y:S05]  /*3dc0*/  EXIT ;  /* 0x000000000000794d */ /* 0x000fea0003800000 */
        .weak           $__internal_85_$__cuda_sm20_div_s64
        .type           $__internal_85_$__cuda_sm20_div_s64,@function
        .size           $__internal_85_$__cuda_sm20_div_s64,(.L_x_6461 - $__internal_85_$__cuda_sm20_div_s64)
$__internal_85_$__cuda_sm20_div_s64:
        /* <DEDUP_REMOVED lines=83> */
[----:B------:R-:W-:Y:S05]  /*4300*/  RET.REL.NODEC R6 `(_ZN2at4cuda17kernelHistogram1DIdilLi1ELi2ELin1ELNS0_23CUDAHistogramMemoryTypeE1EZNS0_21CUDA_tensor_histogramIdiLb1EEEbNS_6TensorES4_S4_lNS_14AccumulateTypeIT0_Lb1EE4typeES8_NS0_13TensorArgTypeES9_S9_EUllE_EEvNS0_6detail10TensorInfoIT_T1_EESF_NSC_IKS6_SE_EElS8_S8_SE_T6_) ;  /* 0xffffffbc063c7950 */ /* 0x000fea0003c3ffff */
.L_x_3813:
        /* <DEDUP_REMOVED lines=15> */
.L_x_6461:


//--------------------- .text._ZN2at4cuda17kernelHistogram1DIdilLi1ELi2ELin1ELNS0_23CUDAHistogramMemoryTypeE0EZNS0_21CUDA_tensor_histogramIdiLb1EEEbNS_6TensorES4_S4_lNS_14AccumulateTypeIT0_Lb1EE4typeES8_NS0_13TensorArgTypeES9_S9_EUllE_EEvNS0_6detail10TensorInfoIT_T1_EESF_NSC_IKS6_SE_EElS8_S8_SE_T6_ --------------------------
	.section	.text._ZN2at4cuda17kernelHistogram1DIdilLi1ELi2ELin1ELNS0_23CUDAHistogramMemoryTypeE0EZNS0_21CUDA_tensor_histogramIdiLb1EEEbNS_6TensorES4_S4_lNS_14AccumulateTypeIT0_Lb1EE4typeES8_NS0_13TensorArgTypeES9_S9_EUllE_EEvNS0_6detail10TensorInfoIT_T1_EESF_NSC_IKS6_SE_EElS8_S8_SE_T6_,"ax",@progbits
	.align	128
        .global         _ZN2at4cuda17kernelHistogram1DIdilLi1ELi2ELin1ELNS0_23CUDAHistogramMemoryTypeE0EZNS0_21CUDA_tensor_histogramIdiLb1EEEbNS_6TensorES4_S4_lNS_14AccumulateTypeIT0_Lb1EE4typeES8_NS0_13TensorArgTypeES9_S9_EUllE_EEvNS0_6detail10TensorInfoIT_T1_EESF_NSC_IKS6_SE_EElS8_S8_SE_T6_
        .type           _ZN2at4cuda17kernelHistogram1DIdilLi1ELi2ELin1ELNS0_23CUDAHistogramMemoryTypeE0EZNS0_21CUDA_tensor_histogramIdiLb1EEEbNS_6TensorES4_S4_lNS_14AccumulateTypeIT0_Lb1EE4typeES8_NS0_13TensorArgTypeES9_S9_EUllE_EEvNS0_6detail10TensorInfoIT_T1_EESF_NSC_IKS6_SE_EElS8_S8_SE_T6_,@function
        .size           _ZN2at4cuda17kernelHistogram1DIdilLi1ELi2ELin1ELNS0_23CUDAHistogramMemoryTypeE0EZNS0_21CUDA_tensor_histogramIdiLb1EEEbNS_6TensorES4_S4_lNS_14AccumulateTypeIT0_Lb1EE4typeES8_NS0_13TensorArgTypeES9_S9_EUllE_EEvNS0_6detail10TensorInfoIT_T1_EESF_NSC_IKS6_SE_EElS8_S8_SE_T6_,(.L_x_6463 - _ZN2at4cuda17kernelHistogram1DIdilLi1ELi2ELin1ELNS0_23CUDAHistogramMemoryTypeE0EZNS0_21CUDA_tensor_histogramIdiLb1EEEbNS_6TensorES4_S4_lNS_14AccumulateTypeIT0_Lb1EE4typeES8_NS0_13TensorArgTypeES9_S9_EUllE_EEvNS0_6detail10TensorInfoIT_T1_EESF_NSC_IKS6_SE_EElS8_S8_SE_T6_)
        .other          _ZN2at4cuda17kernelHistogram1DIdilLi1ELi2ELin1ELNS0_23CUDAHistogramMemoryTypeE0EZNS0_21CUDA_tensor_histogramIdiLb1EEEbNS_6TensorES4_S4_lNS_14AccumulateTypeIT0_Lb1EE4typeES8_NS0_13TensorArgTypeES9_S9_EUllE_EEvNS0_6detail10TensorInfoIT_T1_EESF_NSC_IKS6_SE_EElS8_S8_SE_T6_,@"STO_CUDA_ENTRY STV_DEFAULT"
_ZN2at4cuda17kernelHistogram1DIdilLi1ELi2ELin1ELNS0_23CUDAHistogramMemoryTypeE0EZNS0_21CUDA_tensor_histogramIdiLb1EEEbNS_6TensorES4_S4_lNS_14AccumulateTypeIT0_Lb1EE4typeES8_NS0_13TensorArgTypeES9_S9_EUllE_EEvNS0_6detail10TensorInfoIT_T1_EESF_NSC_IKS6_SE_EElS8_S8_SE_T6_:
.text._ZN2at4cuda17kernelHistogram1DIdilLi1ELi2ELin1ELNS0_23CUDAHistogramMemoryTypeE0EZNS0_21CUDA_tensor_histogramIdiLb1EEEbNS_6TensorES4_S4_lNS_14AccumulateTypeIT0_Lb1EE4typeES8_NS0_13TensorArgTypeES9_S9_EUllE_EEvNS0_6detail10TensorInfoIT_T1_EESF_NSC_IKS6_SE_EElS8_S8_SE_T6_:
        /* <DEDUP_REMOVED lines=45> */
.L_x_3817:
[----:B------:R-:W-:-:S07]  /*02d0*/  MOV R8, 0x2f0 ;  /* 0x000002f000087802 */ /* 0x000fce0000000f00 */
[----:B------:R-:W-:Y:S05]  /*02e0*/  CALL.REL.NOINC `($__internal_87_$__cuda_sm20_div_u64) ;  /* 0x0000004400a07944 */ /* 0x000fea0003c00000 */
.L_x_3818:
[----:B------:R-:W-:Y:S05]  /*02f0*/  BSYNC.RECONVERGENT B1 ;  /* 0x0000000000017941 */ /* 0x000fea0003800200 */
.L_x_3816:
        /* <DEDUP_REMOVED lines=19> */
.L_x_3821:
        /* <DEDUP_REMOVED lines=9> */
.L_x_3820:
[----:B------:R-:W-:Y:S05]  /*04c0*/  BSYNC.RECONVERGENT B1 ;  /* 0x0000000000017941 */ /* 0x000fea0003800200 */
.L_x_3819:
[----:B------:R-:W-:Y:S05]  /*04d0*/  @!P1 BRA `(.L_x_3815) ;  /* 0x0000000000409947 */ /* 0x000fea0003800000 */
[----:B------:R-:W0:Y:S01]  /*04e0*/  S2R R5, SR_CgaCtaId ;  /* 0x0000000000057919 */ /* 0x000e220000008800 */
[----:B------:R-:W-:-:S04]  /*04f0*/  MOV R4, 0x400 ;  /* 0x0000040000047802 */ /* 0x000fc80000000f00 */
[----:B0-----:R-:W-:-:S07]  /*0500*/  LEA R7, R5, R4, 0x18 ;  /* 0x0000000405077211 */ /* 0x001fce00078ec0ff */
.L_x_3822:
        /* <DEDUP_REMOVED lines=13> */
.L_x_3815:
[----:B------:R-:W-:Y:S05]  /*05e0*/  BSYNC.RECONVERGENT B0 ;  /* 0x0000000000007941 */ /* 0x000fea0003800200 */
.L_x_3814:
        /* <DEDUP_REMOVED lines=19> */
.L_x_3880:
        /* <DEDUP_REMOVED lines=23> */
.L_x_3850:
        /* <DEDUP_REMOVED lines=33> */
.L_x_3827:
[----:B------:R-:W-:Y:S01]  /*0aa0*/  IMAD.MOV.U32 R33, RZ, RZ, R20 ;  /* 0x000000ffff217224 */ /* 0x000fe200078e0014 */
[----:B------:R-:W-:Y:S01]  /*0ab0*/  MOV R26, R34 ;  /* 0x00000022001a7202 */ /* 0x000fe20000000f00 */
[----:B------:R-:W-:Y:S01]  /*0ac0*/  IMAD.MOV.U32 R27, RZ, RZ, R16 ;  /* 0x000000ffff1b7224 */ /* 0x000fe200078e0010 */
[----:B------:R-:W-:Y:S01]  /*0ad0*/  MOV R10, 0xb00 ;  /* 0x00000b00000a7802 */ /* 0x000fe20000000f00 */
[----:B------:R-:W-:-:S07]  /*0ae0*/  IMAD.MOV.U32 R25, RZ, RZ, R35 ;  /* 0x000000ffff197224 */ /* 0x000fce00078e0023 */
[----:B------:R-:W-:Y:S05]  /*0af0*/  CALL.REL.NOINC `($__internal_86_$__cuda_sm20_div_s64) ;  /* 0x00000038004c7944 */ /* 0x000fea0003c00000 */
        /* <DEDUP_REMOVED lines=10> */
.L_x_3828:
[----:B------:R-:W-:Y:S05]  /*0ba0*/  BSYNC.RECONVERGENT B0 ;  /* 0x0000000000007941 */ /* 0x000fea0003800200 */
.L_x_3826:
        /* <DEDUP_REMOVED lines=38> */
.L_x_3830:
[----:B------:R-:W-:Y:S01]  /*0e10*/  IMAD.MOV.U32 R33, RZ, RZ, R36 ;  /* 0x000000ffff217224 */ /* 0x000fe200078e0024 */
[----:B------:R-:W-:Y:S01]  /*0e20*/  MOV R26, R20 ;  /* 0x00000014001a7202 */ /* 0x000fe20000000f00 */
[----:B------:R-:W-:Y:S01]  /*0e30*/  IMAD.MOV.U32 R27, RZ, RZ, R37 ;  /* 0x000000ffff1b7224 */ /* 0x000fe200078e0025 */
[----:B------:R-:W-:Y:S01]  /*0e40*/  MOV R10, 0xe70 ;  /* 0x00000e70000a7802 */ /* 0x000fe20000000f00 */
[----:B------:R-:W-:-:S07]  /*0e50*/  IMAD.MOV.U32 R25, RZ, RZ, R21 ;  /* 0x000000ffff197224 */ /* 0x000fce00078e0015 */
[----:B------:R-:W-:Y:S05]  /*0e60*/  CALL.REL.NOINC `($__internal_86_$__cuda_sm20_div_s64) ;  /* 0x0000003400707944 */ /* 0x000fea0003c00000 */
        /* <DEDUP_REMOVED lines=11> */
.L_x_3831:
[----:B------:R-:W-:Y:S05]  /*0f20*/  BSYNC.RECONVERGENT B0 ;  /* 0x0000000000007941 */ /* 0x000fea0003800200 */
.L_x_3829:
        /* <DEDUP_REMOVED lines=38> */
.L_x_3833:
[----:B------:R-:W-:Y:S01]  /*1190*/  IMAD.MOV.U32 R33, RZ, RZ, R20 ;  /* 0x000000ffff217224 */ /* 0x000fe200078e0014 */
[----:B------:R-:W-:Y:S01]  /*11a0*/  MOV R27, R21 ;  /* 0x00000015001b7202 */ /* 0x000fe20000000f00 */
[----:B------:R-:W-:Y:S01]  /*11b0*/  IMAD.MOV.U32 R26, RZ, RZ, R18 ;  /* 0x000000ffff1a7224 */ /* 0x000fe200078e0012 */
[----:B------:R-:W-:Y:S01]  /*11c0*/  MOV R10, 0x11f0 ;  /* 0x000011f0000a7802 */ /* 0x000fe20000000f00 */
[----:B------:R-:W-:-:S07]  /*11d0*/  IMAD.MOV.U32 R25, RZ, RZ, R19 ;  /* 0x000000ffff197224 */ /* 0x000fce00078e0013 */
[----:B------:R-:W-:Y:S05]  /*11e0*/  CALL.REL.NOINC `($__internal_86_$__cuda_sm20_div_s64) ;  /* 0x0000003000907944 */ /* 0x000fea0003c00000 */
        /* <DEDUP_REMOVED lines=9> */
.L_x_3834:
[----:B------:R-:W-:Y:S05]  /*1280*/  BSYNC.RECONVERGENT B0 ;  /* 0x0000000000007941 */ /* 0x000fea0003800200 */
.L_x_3832:
        /* <DEDUP_REMOVED lines=37> */
.L_x_3836:
[----:B------:R-:W-:Y:S01]  /*14e0*/  MOV R33, R20 ;  /* 0x0000001400217202 */ /* 0x000fe20000000f00 */
[----:B------:R-:W-:Y:S01]  /*14f0*/  IMAD.MOV.U32 R27, RZ, RZ, R21 ;  /* 0x000000ffff1b7224 */ /* 0x000fe200078e0015 */
[----:B------:R-:W-:Y:S01]  /*1500*/  MOV R25, R19 ;  /* 0x0000001300197202 */ /* 0x000fe20000000f00 */
[----:B------:R-:W-:Y:S01]  /*1510*/  IMAD.MOV.U32 R26, RZ, RZ, R18 ;  /* 0x000000ffff1a7224 */ /* 0x000fe200078e0012 */
[----:B------:R-:W-:-:S07]  /*1520*/  MOV R10, 0x1540 ;  /* 0x00001540000a7802 */ /* 0x000fce0000000f00 */
[----:B------:R-:W-:Y:S05]  /*1530*/  CALL.REL.NOINC `($__internal_86_$__cuda_sm20_div_s64) ;  /* 0x0000002c00bc7944 */ /* 0x000fea0003c00000 */
        /* <DEDUP_REMOVED lines=9> */
.L_x_3837:
[----:B------:R-:W-:Y:S05]  /*15d0*/  BSYNC.RECONVERGENT B0 ;  /* 0x0000000000007941 */ /* 0x000fea0003800200 */
.L_x_3835:
        /* <DEDUP_REMOVED lines=38> */
.L_x_3839:
        /* <DEDUP_REMOVED lines=15> */
.L_x_3840:
[----:B------:R-:W-:Y:S05]  /*1930*/  BSYNC.RECONVERGENT B0 ;  /* 0x0000000000007941 */ /* 0x000fea0003800200 */
.L_x_3838:
        /* <DEDUP_REMOVED lines=38> */
.L_x_3842:
[----:B------:R-:W-:Y:S01]  /*1ba0*/  IMAD.MOV.U32 R33, RZ, RZ, R20 ;  /* 0x000000ffff217224 */ /* 0x000fe200078e0014 */
[----:B------:R-:W-:Y:S01]  /*1bb0*/  MOV R27, R21 ;  /* 0x00000015001b7202 */ /* 0x000fe20000000f00 */
[----:B------:R-:W-:Y:S01]  /*1bc0*/  IMAD.MOV.U32 R26, RZ, RZ, R18 ;  /* 0x000000ffff1a7224 */ /* 0x000fe200078e0012 */
[----:B------:R-:W-:Y:S02]  /*1bd0*/  MOV R25, R19 ;  /* 0x0000001300197202 */ /* 0x000fe40000000f00 */
[----:B------:R-:W-:-:S07]  /*1be0*/  MOV R10, 0x1c00 ;  /* 0x00001c00000a7802 */ /* 0x000fce0000000f00 */
[----:B------:R-:W-:Y:S05]  /*1bf0*/  CALL.REL.NOINC `($__internal_86_$__cuda_sm20_div_s64) ;  /* 0x00000028000c7944 */ /* 0x000fea0003c00000 */
        /* <DEDUP_REMOVED lines=11> */
.L_x_3843:
[----:B------:R-:W-:Y:S05]  /*1cb0*/  BSYNC.RECONVERGENT B0 ;  /* 0x0000000000007941 */ /* 0x000fea0003800200 */
.L_x_3841:
        /* <DEDUP_REMOVED lines=39> */
.L_x_3845:
[----:B------:R-:W-:Y:S01]  /*1f30*/  IMAD.MOV.U32 R33, RZ, RZ, R20 ;  /* 0x000000ffff217224 */ /* 0x000fe200078e0014 */
[----:B------:R-:W-:Y:S01]  /*1f40*/  MOV R27, R21 ;  /* 0x00000015001b7202 */ /* 0x000fe20000000f00 */
[----:B------:R-:W-:Y:S01]  /*1f50*/  IMAD.MOV.U32 R26, RZ, RZ, R18 ;  /* 0x000000ffff1a7224 */ /* 0x000fe200078e0012 */
[----:B------:R-:W-:Y:S02]  /*1f60*/  MOV R25, R19 ;  /* 0x0000001300197202 */ /* 0x000fe40000000f00 */
[----:B------:R-:W-:-:S07]  /*1f70*/  MOV R10, 0x1f90 ;  /* 0x00001f90000a7802 */ /* 0x000fce0000000f00 */
[----:B------:R-:W-:Y:S05]  /*1f80*/  CALL.REL.NOINC `($__internal_86_$__cuda_sm20_div_s64) ;  /* 0x0000002400287944 */ /* 0x000fea0003c00000 */
        /* <DEDUP_REMOVED lines=9> */
.L_x_3846:
[----:B------:R-:W-:Y:S05]  /*2020*/  BSYNC.RECONVERGENT B0 ;  /* 0x0000000000007941 */ /* 0x000fea0003800200 */
.L_x_3844:
        /* <DEDUP_REMOVED lines=39> */
.L_x_3848:
[----:B------:R-:W-:Y:S01]  /*22a0*/  IMAD.MOV.U32 R33, RZ, RZ, R18 ;  /* 0x000000ffff217224 */ /* 0x000fe200078e0012 */
[----:B------:R-:W-:Y:S01]  /*22b0*/  MOV R27, R19 ;  /* 0x00000013001b7202 */ /* 0x000fe20000000f00 */
[----:B------:R-:W-:Y:S01]  /*22c0*/  IMAD.MOV.U32 R26, RZ, RZ, R20 ;  /* 0x000000ffff1a7224 */ /* 0x000fe200078e0014 */
[----:B------:R-:W-:Y:S02]  /*22d0*/  MOV R25, R21 ;  /* 0x0000001500197202 */ /* 0x000fe40000000f00 */
[----:B------:R-:W-:-:S07]  /*22e0*/  MOV R10, 0x2300 ;  /* 0x00002300000a7802 */ /* 0x000fce0000000f00 */
[----:B------:R-:W-:Y:S05]  /*22f0*/  CALL.REL.NOINC `($__internal_86_$__cuda_sm20_div_s64) ;  /* 0x00000020004c7944 */ /* 0x000fea0003c00000 */
        /* <DEDUP_REMOVED lines=9> */
.L_x_3849:
[----:B------:R-:W-:Y:S05]  /*2390*/  BSYNC.RECONVERGENT B0 ;  /* 0x0000000000007941 */ /* 0x000fea0003800200 */
.L_x_3847:
        /* <DEDUP_REMOVED lines=10> */
.L_x_3825:
        /* <DEDUP_REMOVED lines=35> */
.L_x_3853:
[----:B------:R-:W-:Y:S01]  /*2670*/  MOV R33, R20 ;  /* 0x0000001400217202 */ /* 0x000fe20000000f00 */
[----:B------:R-:W-:Y:S01]  /*2680*/  IMAD.MOV.U32 R27, RZ, RZ, R16 ;  /* 0x000000ffff1b7224 */ /* 0x000fe200078e0010 */
[----:B------:R-:W-:Y:S01]  /*2690*/  MOV R26, R34 ;  /* 0x00000022001a7202 */ /* 0x000fe20000000f00 */
[----:B------:R-:W-:Y:S01]  /*26a0*/  IMAD.MOV.U32 R25, RZ, RZ, R35 ;  /* 0x000000ffff197224 */ /* 0x000fe200078e0023 */
[----:B------:R-:W-:-:S07]  /*26b0*/  MOV R10, 0x26d0 ;  /* 0x000026d0000a7802 */ /* 0x000fce0000000f00 */
[----:B------:R-:W-:Y:S05]  /*26c0*/  CALL.REL.NOINC `($__internal_86_$__cuda_sm20_div_s64) ;  /* 0x0000001c00587944 */ /* 0x000fea0003c00000 */
        /* <DEDUP_REMOVED lines=10> */
.L_x_3854:
[----:B------:R-:W-:Y:S05]  /*2770*/  BSYNC.RECONVERGENT B0 ;  /* 0x0000000000007941 */ /* 0x000fea0003800200 */
.L_x_3852:
        /* <DEDUP_REMOVED lines=38> */
.L_x_3856:
[----:B------:R-:W-:Y:S01]  /*29e0*/  MOV R33, R36 ;  /* 0x0000002400217202 */ /* 0x000fe20000000f00 */
[----:B------:R-:W-:Y:S01]  /*29f0*/  IMAD.MOV.U32 R27, RZ, RZ, R37 ;  /* 0x000000ffff1b7224 */ /* 0x000fe200078e0025 */
[----:B------:R-:W-:Y:S01]  /*2a00*/  MOV R26, R20 ;  /* 0x00000014001a7202 */ /* 0x000fe20000000f00 */
[----:B------:R-:W-:Y:S01]  /*2a10*/  IMAD.MOV.U32 R25, RZ, RZ, R21 ;  /* 0x000000ffff197224 */ /* 0x000fe200078e0015 */
[----:B------:R-:W-:-:S07]  /*2a20*/  MOV R10, 0x2a40 ;  /* 0x00002a40000a7802 */ /* 0x000fce0000000f00 */
[----:B------:R-:W-:Y:S05]  /*2a30*/  CALL.REL.NOINC `($__internal_86_$__cuda_sm20_div_s64) ;  /* 0x00000018007c7944 */ /* 0x000fea0003c00000 */
        /* <DEDUP_REMOVED lines=11> */
.L_x_3857:
[----:B------:R-:W-:Y:S05]  /*2af0*/  BSYNC.RECONVERGENT B0 ;  /* 0x0000000000007941 */ /* 0x000fea0003800200 */
.L_x_3855:
        /* <DEDUP_REMOVED lines=38> */
.L_x_3859:
        /* <DEDUP_REMOVED lines=15> */
.L_x_3860:
[----:B------:R-:W-:Y:S05]  /*2e50*/  BSYNC.RECONVERGENT B0 ;  /* 0x0000000000007941 */ /* 0x000fea0003800200 */
.L_x_3858:
        /* <DEDUP_REMOVED lines=38> */
.L_x_3862:
        /* <DEDUP_REMOVED lines=17> */
.L_x_3863:
[----:B------:R-:W-:Y:S05]  /*31d0*/  BSYNC.RECONVERGENT B0 ;  /* 0x0000000000007941 */ /* 0x000fea0003800200 */
.L_x_3861:
[----:B------:R0:W1:Y:S02]  /*31e0*/  LDC.64 R10, c[0x0][R9+0x450] ;  /* 0x00011400090a7b82 */ /* 0x0000640000000a00 */
[----:B0-----:R-:W-:Y:S01]  /*31f0*/  IMAD.MOV.U32 R9, RZ, RZ, R8 ;  /* 0x000000ffff097224 */ /* 0x001fe200078e0008 */
[----:B------:R-:W-:Y:S01]  /*3200*/  MOV R8, R34 ;  /* 0x0000002200087202 */ /* 0x000fe20000000f00 */
[----:B-1----:R-:W-:-:S04]  /*3210*/  IMAD R11, R11, R19, RZ ;  /* 0x000000130b0b7224 */ /* 0x002fc800078e02ff */
[----:B------:R-:W-:-:S04]  /*3220*/  IMAD.WIDE.U32 R18, R10, R19, R8 ;  /* 0x000000130a127225 */ /* 0x000fc800078e0008 */
[----:B------:R-:W-:-:S04]  /*3230*/  IMAD R11, R10, R21, R11 ;  /* 0x000000150a0b7224 */ /* 0x000fc800078e020b */
[----:B------:R-:W-:-:S07]  /*3240*/  IMAD.IADD R11, R19, 0x1, R11 ;  /* 0x00000001130b7824 */ /* 0x000fce00078e020b */
.L_x_3851:
        /* <DEDUP_REMOVED lines=36> */
.L_x_3866:
[----:B------:R-:W-:Y:S01]  /*3490*/  MOV R33, R20 ;  /* 0x0000001400217202 */ /* 0x000fe20000000f00 */
[----:B------:R-:W-:Y:S01]  /*34a0*/  IMAD.MOV.U32 R27, RZ, RZ, R16 ;  /* 0x000000ffff1b7224 */ /* 0x000fe200078e0010 */
[----:B------:R-:W-:Y:S01]  /*34b0*/  MOV R26, R34 ;  /* 0x00000022001a7202 */ /* 0x000fe20000000f00 */
[----:B------:R-:W-:Y:S01]  /*34c0*/  IMAD.MOV.U32 R25, RZ, RZ, R35 ;  /* 0x000000ffff197224 */ /* 0x000fe200078e0023 */
[----:B------:R-:W-:-:S07]  /*34d0*/  MOV R10, 0x34f0 ;  /* 0x000034f0000a7802 */ /* 0x000fce0000000f00 */
[----:B------:R-:W-:Y:S05]  /*34e0*/  CALL.REL.NOINC `($__internal_86_$__cuda_sm20_div_s64) ;  /* 0x0000000c00d07944 */ /* 0x000fea0003c00000 */
        /* <DEDUP_REMOVED lines=10> */
.L_x_3867:
[----:B------:R-:W-:Y:S05]  /*3590*/  BSYNC.RECONVERGENT B0 ;  /* 0x0000000000007941 */ /* 0x000fea0003800200 */
.L_x_3865:
        /* <DEDUP_REMOVED lines=38> */
.L_x_3869:
        /* <DEDUP_REMOVED lines=17> */
.L_x_3870:
[----:B------:R-:W-:Y:S05]  /*3910*/  BSYNC.RECONVERGENT B0 ;  /* 0x0000000000007941 */ /* 0x000fea0003800200 */
.L_x_3868:
[----:B------:R0:W1:Y:S02]  /*3920*/  LDC.64 R10, c[0x0][R8+0x450] ;  /* 0x00011400080a7b82 */ /* 0x0000640000000a00 */
[----:B0-----:R-:W-:Y:S02]  /*3930*/  IMAD.MOV.U32 R8, RZ, RZ, R18 ;  /* 0x000000ffff087224 */ /* 0x001fe400078e0012 */
[-C--:B-1----:R-:W-:Y:S02]  /*3940*/  IMAD R11, R11, R21.reuse, RZ ;  /* 0x000000150b0b7224 */ /* 0x082fe400078e02ff */
[----:B------:R-:W-:-:S04]  /*3950*/  IMAD.WIDE.U32 R18, R10, R21, R8 ;  /* 0x000000150a127225 */ /* 0x000fc800078e0008 */
[----:B------:R-:W-:-:S05]  /*3960*/  IMAD R11, R10, R25, R11 ;  /* 0x000000190a0b7224 */ /* 0x000fca00078e020b */
[----:B------:R-:W-:-:S07]  /*3970*/  IADD3 R11, PT, PT, R19, R11, RZ ;  /* 0x0000000b130b7210 */ /* 0x000fce0007ffe0ff */
.L_x_3864:
        /* <DEDUP_REMOVED lines=34> */
.L_x_3872:
        /* <DEDUP_REMOVED lines=16> */
.L_x_3873:
[----:B------:R-:W-:Y:S05]  /*3ca0*/  BSYNC.RECONVERGENT B0 ;  /* 0x0000000000007941 */ /* 0x000fea0003800200 */
.L_x_3871:
[----:B------:R-:W0:Y:S01]  /*3cb0*/  LDC.64 R8, c[0x0][R8+0x450] ;  /* 0x0001140008087b82 */ /* 0x000e220000000a00 */
[----:B------:R-:W-:Y:S01]  /*3cc0*/  MOV R19, R11 ;  /* 0x0000000b00137202 */ /* 0x000fe20000000f00 */
[-C--:B0-----:R-:W-:Y:S02]  /*3cd0*/  IMAD R9, R9, R35.reuse, RZ ;  /* 0x0000002309097224 */ /* 0x081fe400078e02ff */
[----:B------:R-:W-:-:S04]  /*3ce0*/  IMAD.WIDE.U32 R18, R8, R35, R18 ;  /* 0x0000002308127225 */ /* 0x000fc800078e0012 */
[----:B------:R-:W-:-:S04]  /*3cf0*/  IMAD R9, R8, R21, R9 ;  /* 0x0000001508097224 */ /* 0x000fc800078e0209 */
[----:B------:R-:W-:-:S07]  /*3d00*/  IMAD.IADD R11, R19, 0x1, R9 ;  /* 0x00000001130b7824 */ /* 0x000fce00078e0209 */
.L_x_3824:
        /* <DEDUP_REMOVED lines=49> */
.L_x_3877:
[----:B------:R-:W-:Y:S01]  /*4020*/  IMAD.MOV.U32 R33, RZ, RZ, R8 ;  /* 0x000000ffff217224 */ /* 0x000fe200078e0008 */
[----:B------:R-:W-:Y:S01]  /*4030*/  MOV R26, R4 ;  /* 0x00000004001a7202 */ /* 0x000fe20000000f00 */
[----:B------:R-:W-:Y:S01]  /*4040*/  IMAD.MOV.U32 R25, RZ, RZ, R7 ;  /* 0x000000ffff197224 */ /* 0x000fe200078e0007 */
[----:B------:R-:W-:-:S07]  /*4050*/  MOV R10, 0x4070 ;  /* 0x00004070000a7802 */ /* 0x000fce0000000f00 */
[----:B------:R-:W-:Y:S05]  /*4060*/  CALL.REL.NOINC `($__internal_86_$__cuda_sm20_div_s64) ;  /* 0x0000000000f07944 */ /* 0x000fea0003c00000 */
[----:B------:R-:W-:-:S07]  /*4070*/  MOV R11, R22 ;  /* 0x00000016000b7202 */ /* 0x000fce0000000f00 */
.L_x_3878:
[----:B------:R-:W-:Y:S05]  /*4080*/  BSYNC.RECONVERGENT B1 ;  /* 0x0000000000017941 */ /* 0x000fea0003800200 */
.L_x_3876:
        /* <DEDUP_REMOVED lines=19> */
.L_x_3879:
[----:B------:R-:W0:Y:S02]  /*41c0*/  LDS.64 R8, [R19] ;  /* 0x0000000013087984 */ /* 0x000e240000000a00 */
[----:B0----5:R-:W-:-:S07]  /*41d0*/  DADD R10, R16, R8 ;  /* 0x00000000100a7229 */ /* 0x021fce0000000008 */
[----:B------:R-:W0:Y:S02]  /*41e0*/  ATOMS.CAST.SPIN.64 P0, [R19], R8, R10 ;  /* 0x000000081300758d */ /* 0x000e24000180040a */
[----:B0-----:R-:W-:Y:S05]  /*41f0*/  @!P0 BRA `(.L_x_3879) ;  /* 0xfffffffc00f08947 */ /* 0x001fea000383ffff */
.L_x_3875:
[----:B------:R-:W-:Y:S05]  /*4200*/  BSYNC.RECONVERGENT B0 ;  /* 0x0000000000007941 */ /* 0x000fea0003800200 */
.L_x_3874:
        /* <DEDUP_REMOVED lines=8> */
.L_x_3823:
        /* <DEDUP_REMOVED lines=11> */
.L_x_3881:
        /* <DEDUP_REMOVED lines=15> */
        .weak           $__internal_86_$__cuda_sm20_div_s64
        .type           $__internal_86_$__cuda_sm20_div_s64,@function
        .size           $__internal_86_$__cuda_sm20_div_s64,($__internal_87_$__cuda_sm20_div_u64 - $__internal_86_$__cuda_sm20_div_s64)
$__internal_86_$__cuda_sm20_div_s64:
        /* <DEDUP_REMOVED lines=83> */
[----:B------:R-:W-:Y:S05]  /*4960*/  RET.REL.NODEC R26 `(_ZN2at4cuda17kernelHistogram1DIdilLi1ELi2ELin1ELNS0_23CUDAHistogramMemoryTypeE0EZNS0_21CUDA_tensor_histogramIdiLb1EEEbNS_6TensorES4_S4_lNS_14AccumulateTypeIT0_Lb1EE4typeES8_NS0_13TensorArgTypeES9_S9_EUllE_EEvNS0_6detail10TensorInfoIT_T1_EESF_NSC_IKS6_SE_EElS8_S8_SE_T6_) ;  /* 0xffffffb41aa47950 */ /* 0x000fea0003c3ffff */
        .weak           $__internal_87_$__cuda_sm20_div_u64
        .type           $__internal_87_$__cuda_sm20_div_u64,@function
        .size           $__internal_87_$__cuda_sm20_div_u64,(.L_x_6463 - $__internal_87_$__cuda_sm20_div_u64)
$__internal_87_$__cuda_sm20_div_u64:
        /* <DEDUP_REMOVED lines=65> */
[----:B------:R-:W-:Y:S06]  /*4d80*/  RET.REL.NODEC R8 `(_ZN2at4cuda17kernelHistogram1DIdilLi1ELi2ELin1ELNS0_23CUDAHistogramMemoryTypeE0EZNS0_21CUDA_tensor_histogramIdiLb1EEEbNS_6TensorES4_S4_lNS_14AccumulateTypeIT0_Lb1EE4typeES8_NS0_13TensorArgTypeES9_S9_EUllE_EEvNS0_6detail10TensorInfoIT_T1_EESF_NSC_IKS6_SE_EElS8_S8_SE_T6_) ;  /* 0xffffffb0089c7950 */ /* 0x000fec0003c3ffff */
.L_x_3882:
        /* <DEDUP_REMOVED lines=15> */
.L_x_6463:


//--------------------- .text._ZN2at4cuda17kernelHistogram1DIlilLi1ELi2ELin1ELNS0_23CUDAHistogramMemoryTypeE1EZNS0_21CUDA_tensor_histogramIliLb0EEEbNS_6TensorES4_S4_lNS_14AccumulateTypeIT0_Lb1EE4typeES8_NS0_13TensorArgTypeES9_S9_EUllE0_EEvNS0_6detail10TensorInfoIT_T1_EESF_NSC_IKS6_SE_EElS8_S8_SE_T6_ --------------------------
	.section	.text._ZN2at4cuda17kernelHistogram1DIlilLi1ELi2ELin1ELNS0_23CUDAHistogramMemoryTypeE1EZNS0_21CUDA_tensor_histogramIliLb0EEEbNS_6TensorES4_S4_lNS_14AccumulateTypeIT0_Lb1EE4typeES8_NS0_13TensorArgTypeES9_S9_EUllE0_EEvNS0_6detail10TensorInfoIT_T1_EESF_NSC_IKS6_SE_EElS8_S8_SE_T6_,"ax",@progbits
	.align	128
        .global         _ZN2at4cuda17kernelHistogram1DIlilLi1ELi2ELin1ELNS0_23CUDAHistogramMemoryTypeE1EZNS0_21CUDA_tensor_histogramIliLb0EEEbNS_6TensorES4_S4_lNS_14AccumulateTypeIT0_Lb1EE4typeES8_NS0_13TensorArgTypeES9_S9_EUllE0_EEvNS0_6detail10TensorInfoIT_T1_EESF_NSC_IKS6_SE_EElS8_S8_SE_T6_
        .type           _ZN2at4cuda17kernelHistogram1DIlilLi1ELi2ELin1ELNS0_23CUDAHistogramMemoryTypeE1EZNS0_21CUDA_tensor_histogramIliLb0EEEbNS_6TensorES4_S4_lNS_14AccumulateTypeIT0_Lb1EE4typeES8_NS0_13TensorArgTypeES9_S9_EUllE0_EEvNS0_6detail10TensorInfoIT_T1_EESF_NSC_IKS6_SE_EElS8_S8_SE_T6_,@function
        .size           _ZN2at4cuda17kernelHistogram1DIlilLi1ELi2ELin1ELNS0_23CUDAHistogramMemoryTypeE1EZNS0_21CUDA_tensor_histogramIliLb0EEEbNS_6TensorES4_S4_lNS_14AccumulateTypeIT0_Lb1EE4typeES8_NS0_13TensorArgTypeES9_S9_EUllE0_EEvNS0_6detail10TensorInfoIT_T1_EESF_NSC_IKS6_SE_EElS8_S8_SE_T6_,(.L_x_6465 - _ZN2at4cuda17kernelHistogram1DIlilLi1ELi2ELin1ELNS0_23CUDAHistogramMemoryTypeE1EZNS0_21CUDA_tensor_histogramIliLb0EEEbNS_6TensorES4_S4_lNS_14AccumulateTypeIT0_Lb1EE4typeES8_NS0_13TensorArgTypeES9_S9_EUllE0_EEvNS0_6detail10TensorInfoIT_T1_EESF_NSC_IKS6_SE_EElS8_S8_SE_T6_)
        .other          _ZN2at4cuda17kernelHistogram1DIlilLi1ELi2ELin1ELNS0_23CUDAHistogramMemoryTypeE1EZNS0_21CUDA_tensor_histogramIliLb0EEEbNS_6TensorES4_S4_lNS_14AccumulateTypeIT0_Lb1EE4typeES8_NS0_13TensorArgTypeES9_S9_EUllE0_EEvNS0_6detail10TensorInfoIT_T1_EESF_NSC_IKS6_SE_EElS8_S8_SE_T6_,@"STO_CUDA_ENTRY STV_DEFAULT"
_ZN2at4cuda17kernelHistogram1DIlilLi1ELi2ELin1ELNS0_23CUDAHistogramMemoryTypeE1EZNS0_21CUDA_tensor_histogramIliLb0EEEbNS_6TensorES4_S4_lNS_14AccumulateTypeIT0_Lb1EE4typeES8_NS0_13TensorArgTypeES9_S9_EUllE0_EEvNS0_6detail10TensorInfoIT_T1_EESF_NSC_IKS6_SE_EElS8_S8_SE_T6_:
.text._ZN2at4cuda17kernelHistogram1DIlilLi1ELi2ELin1ELNS0_23CUDAHistogramMemoryTypeE1EZNS0_21CUDA_tensor_histogramIliLb0EEEbNS_6TensorES4_S4_lNS_14AccumulateTypeIT0_Lb1EE4typeES8_NS0_13TensorArgTypeES9_S9_EUllE0_EEvNS0_6detail10TensorInfoIT_T1_EESF_NSC_IKS6_SE_EElS8_S8_SE_T6_:
        /* <DEDUP_REMOVED lines=27> */
.L_x_3939:
        /* <DEDUP_REMOVED lines=11> */
.L_x_3909:
        /* <DEDUP_REMOVED lines=33> */
.L_x_3886:
[----:B------:R-:W-:Y:S01]  /*0470*/  MOV R18, R21 ;  /* 0x0000001500127202 */ /* 0x000fe20000000f00 */
[----:B------:R-:W-:Y:S01]  /*0480*/  IMAD.MOV.U32 R2, RZ, RZ, R26 ;  /* 0x000000ffff027224 */ /* 0x000fe200078e001a */
[----:B------:R-:W-:Y:S01]  /*0490*/  MOV R7, 0x4c0 ;  /* 0x000004c000077802 */ /* 0x000fe20000000f00 */
[----:B------:R-:W-:-:S07]  /*04a0*/  IMAD.MOV.U32 R0, RZ, RZ, R27 ;  /* 0x000000ffff007224 */ /* 0x000fce00078e001b */
[----:B------:R-:W-:Y:S05]  /*04b0*/  CALL.REL.NOINC `($__internal_88_$__cuda_sm20_div_s64) ;  /* 0x0000005000447944 */ /* 0x000fea0003c00000 */
        /* <DEDUP_REMOVED lines=10> */
.L_x_3887:
[----:B------:R-:W-:Y:S05]  /*0560*/  BSYNC.RECONVERGENT B0 ;  /* 0x0000000000007941 */ /* 0x000fea0003800200 */
.L_x_3885:
        /* <DEDUP_REMOVED lines=38> */
.L_x_3889:
[----:B------:R-:W-:Y:S01]  /*07d0*/  IMAD.MOV.U32 R18, RZ, RZ, R30 ;  /* 0x000000ffff127224 */ /* 0x000fe200078e001e */
        /* <DEDUP_REMOVED lines=16> */
.L_x_3890:
[----:B------:R-:W-:Y:S05]  /*08e0*/  BSYNC.RECONVERGENT B0 ;  /* 0x0000000000007941 */ /* 0x000fea0003800200 */
.L_x_3888:
        /* <DEDUP_REMOVED lines=38> */
.L_x_3892:
[----:B------:R-:W-:Y:S01]  /*0b50*/  MOV R18, R26 ;  /* 0x0000001a00127202 */ /* 0x000fe20000000f00 */
[----:B------:R-:W-:Y:S01]  /*0b60*/  IMAD.MOV.U32 R3, RZ, RZ, R27 ;  /* 0x000000ffff037224 */ /* 0x000fe200078e001b */
[----:B------:R-:W-:Y:S01]  /*0b70*/  MOV R0, R15 ;  /* 0x0000000f00007202 */ /* 0x000fe20000000f00 */
[----:B------:R-:W-:Y:S01]  /*0b80*/  IMAD.MOV.U32 R2, RZ, RZ, R14 ;  /* 0x000000ffff027224 */ /* 0x000fe200078e000e */
[----:B------:R-:W-:-:S07]  /*0b90*/  MOV R7, 0xbb0 ;  /* 0x00000bb000077802 */ /* 0x000fce0000000f00 */
[----:B------:R-:W-:Y:S05]  /*0ba0*/  CALL.REL.NOINC `($__internal_88_$__cuda_sm20_div_s64) ;  /* 0x0000004800887944 */ /* 0x000fea0003c00000 */
        /* <DEDUP_REMOVED lines=11> */
.L_x_3893:
[----:B------:R-:W-:Y:S05]  /*0c60*/  BSYNC.RECONVERGENT B0 ;  /* 0x0000000000007941 */ /* 0x000fea0003800200 */
.L_x_3891:
        /* <DEDUP_REMOVED lines=37> */
.L_x_3895:
        /* <DEDUP_REMOVED lines=17> */
.L_x_3896:
[----:B------:R-:W-:Y:S05]  /*0fd0*/  BSYNC.RECONVERGENT B0 ;  /* 0x0000000000007941 */ /* 0x000fea0003800200 */
.L_x_3894:
        /* <DEDUP_REMOVED lines=38> */
.L_x_3898:
[----:B------:R-:W-:Y:S01]  /*1240*/  IMAD.MOV.U32 R18, RZ, RZ, R26 ;  /* 0x000000ffff127224 */ /* 0x000fe200078e001a */
[----:B------:R-:W-:Y:S01]  /*1250*/  MOV R2, R14 ;  /* 0x0000000e00027202 */ /* 0x000fe20000000f00 */
[----:B------:R-:W-:Y:S01]  /*1260*/  IMAD.MOV.U32 R3, RZ, RZ, R27 ;  /* 0x000000ffff037224 */ /* 0x000fe200078e001b */
[----:B------:R-:W-:Y:S01]  /*1270*/  MOV R7, 0x12a0 ;  /* 0x000012a000077802 */ /* 0x000fe20000000f00 */
[----:B------:R-:W-:-:S07]  /*1280*/  IMAD.MOV.U32 R0, RZ, RZ, R15 ;  /* 0x000000ffff007224 */ /* 0x000fce00078e000f */
[----:B------:R-:W-:Y:S05]  /*1290*/  CALL.REL.NOINC `($__internal_88_$__cuda_sm20_div_s64) ;  /* 0x0000004000cc7944 */ /* 0x000fea0003c00000 */
        /* <DEDUP_REMOVED lines=11> */
.L_x_3899:
[----:B------:R-:W-:Y:S05]  /*1350*/  BSYNC.RECONVERGENT B0 ;  /* 0x0000000000007941 */ /* 0x000fea0003800200 */
.L_x_3897:
        /* <DEDUP_REMOVED lines=38> */
.L_x_3901:
        /* <DEDUP_REMOVED lines=17> */
.L_x_3902:
[----:B------:R-:W-:Y:S05]  /*16d0*/  BSYNC.RECONVERGENT B0 ;  /* 0x0000000000007941 */ /* 0x000fea0003800200 */
.L_x_3900:
        /* <DEDUP_REMOVED lines=39> */
.L_x_3904:
        /* <DEDUP_REMOVED lines=17> */
.L_x_3905:
[----:B------:R-:W-:Y:S05]  /*1a60*/  BSYNC.RECONVERGENT B0 ;  /* 0x0000000000007941 */ /* 0x000fea0003800200 */
.L_x_3903:
        /* <DEDUP_REMOVED lines=37> */
.L_x_3907:
        /* <DEDUP_REMOVED lines=16> */
.L_x_3908:
[----:B------:R-:W-:Y:S05]  /*1dc0*/  BSYNC.RECONVERGENT B0 ;  /* 0x0000000000007941 */ /* 0x000fea0003800200 */
.L_x_3906:
        /* <DEDUP_REMOVED lines=10> */
.L_x_3884:
        /* <DEDUP_REMOVED lines=37> */
.L_x_3913:
[----:B------:R-:W-:Y:S01]  /*20c0*/  MOV R18, R21 ;  /* 0x0000001500127202 */ /* 0x000fe20000000f00 */
[----:B------:R-:W-:Y:S01]  /*20d0*/  IMAD.MOV.U32 R2, RZ, RZ, R24 ;  /* 0x000000ffff027224 */ /* 0x000fe200078e0018 */
[----:B------:R-:W-:Y:S01]  /*20e0*/  MOV R7, 0x2110 ;  /* 0x0000211000077802 */ /* 0x000fe20000000f00 */
[----:B------:R-:W-:-:S07]  /*20f0*/  IMAD.MOV.U32 R0, RZ, RZ, R25 ;  /* 0x000000ffff007224 */ /* 0x000fce00078e0019 */
[----:B------:R-:W-:Y:S05]  /*2100*/  CALL.REL.NOINC `($__internal_88_$__cuda_sm20_div_s64) ;  /* 0x0000003400307944 */ /* 0x000fea0003c00000 */
        /* <DEDUP_REMOVED lines=10> */
.L_x_3914:
[----:B------:R-:W-:Y:S05]  /*21b0*/  BSYNC.RECONVERGENT B0 ;  /* 0x0000000000007941 */ /* 0x000fea0003800200 */
.L_x_3912:
        /* <DEDUP_REMOVED lines=38> */
.L_x_3916:
[----:B------:R-:W-:Y:S01]  /*2420*/  MOV R18, R26 ;  /* 0x0000001a00127202 */ /* 0x000fe20000000f00 */
[----:B------:R-:W-:Y:S01]  /*2430*/  IMAD.MOV.U32 R3, RZ, RZ, R27 ;  /* 0x000000ffff037224 */ /* 0x000fe200078e001b */
[----:B------:R-:W-:Y:S01]  /*2440*/  MOV R2, R24 ;  /* 0x0000001800027202 */ /* 0x000fe20000000f00 */
[----:B------:R-:W-:Y:S01]  /*2450*/  IMAD.MOV.U32 R0, RZ, RZ, R25 ;  /* 0x000000ffff007224 */ /* 0x000fe200078e0019 */
[----:B------:R-:W-:-:S07]  /*2460*/  MOV R7, 0x2480 ;  /* 0x0000248000077802 */ /* 0x000fce0000000f00 */
[----:B------:R-:W-:Y:S05]  /*2470*/  CALL.REL.NOINC `($__internal_88_$__cuda_sm20_div_s64) ;  /* 0x0000003000547944 */ /* 0x000fea0003c00000 */
        /* <DEDUP_REMOVED lines=11> */
.L_x_3917:
[----:B------:R-:W-:Y:S05]  /*2530*/  BSYNC.RECONVERGENT B0 ;  /* 0x0000000000007941 */ /* 0x000fea0003800200 */
.L_x_3915:
        /* <DEDUP_REMOVED lines=38> */
.L_x_3919:
[----:B------:R-:W-:Y:S01]  /*27a0*/  IMAD.MOV.U32 R18, RZ, RZ, R26 ;  /* 0x000000ffff127224 */ /* 0x000fe200078e001a */
[----:B------:R-:W-:Y:S01]  /*27b0*/  MOV R3, R27 ;  /* 0x0000001b00037202 */ /* 0x000fe20000000f00 */
[----:B------:R-:W-:Y:S01]  /*27c0*/  IMAD.MOV.U32 R2, RZ, RZ, R24 ;  /* 0x000000ffff027224 */ /* 0x000fe200078e0018 */
[----:B------:R-:W-:Y:S02]  /*27d0*/  MOV R0, R25 ;  /* 0x0000001900007202 */ /* 0x000fe40000000f00 */
[----:B------:R-:W-:-:S07]  /*27e0*/  MOV R7, 0x2800 ;  /* 0x0000280000077802 */ /* 0x000fce0000000f00 */
[----:B------:R-:W-:Y:S05]  /*27f0*/  CALL.REL.NOINC `($__internal_88_$__cuda_sm20_div_s64) ;  /* 0x0000002c00747944 */ /* 0x000fea0003c00000 */
        /* <DEDUP_REMOVED lines=11> */
.L_x_3920:
[----:B------:R-:W-:Y:S05]  /*28b0*/  BSYNC.RECONVERGENT B0 ;  /* 0x0000000000007941 */ /* 0x000fea0003800200 */
.L_x_3918:
        /* <DEDUP_REMOVED lines=38> */
.L_x_3922:
        /* <DEDUP_REMOVED lines=16> */
.L_x_3923:
[----:B------:R-:W-:Y:S05]  /*2c20*/  BSYNC.RECONVERGENT B0 ;  /* 0x0000000000007941 */ /* 0x000fea0003800200 */
.L_x_3921:
[----:B------:R-:W0:Y:S01]  /*2c30*/  LDC.64 R8, c[0x0][R13+0x450] ;  /* 0x000114000d087b82 */ /* 0x000e220000000a00 */
[----:B------:R-:W-:Y:S01]  /*2c40*/  MOV R15, R12 ;  /* 0x0000000c000f7202 */ /* 0x000fe20000000f00 */
[-C--:B0-----:R-:W-:Y:S02]  /*2c50*/  IMAD R0, R9, R2.reuse, RZ ;  /* 0x0000000209007224 */ /* 0x081fe400078e02ff */
[----:B------:R-:W-:-:S04]  /*2c60*/  IMAD.WIDE.U32 R14, R8, R2, R14 ;  /* 0x00000002080e7225 */ /* 0x000fc800078e000e */
[----:B------:R-:W-:-:S04]  /*2c70*/  IMAD R7, R8, R7, R0 ;  /* 0x0000000708077224 */ /* 0x000fc800078e0200 */
[----:B------:R-:W-:-:S07]  /*2c80*/  IMAD.IADD R12, R15, 0x1, R7 ;  /* 0x000000010f0c7824 */ /* 0x000fce00078e0207 */
.L_x_3911:
        /* <DEDUP_REMOVED lines=37> */
.L_x_3926:
        /* <DEDUP_REMOVED lines=15> */
.L_x_3927:
[----:B------:R-:W-:Y:S05]  /*2fd0*/  BSYNC.RECONVERGENT B0 ;  /* 0x0000000000007941 */ /* 0x000fea0003800200 */
.L_x_3925:
        /* <DEDUP_REMOVED lines=37> */
.L_x_3929:
        /* <DEDUP_REMOVED lines=16> */
.L_x_3930:
[----:B------:R-:W-:Y:S05]  /*3330*/  BSYNC.RECONVERGENT B0 ;  /* 0x0000000000007941 */ /* 0x000fea0003800200 */
.L_x_3928:
[----:B------:R-:W0:Y:S01]  /*3340*/  LDC.64 R8, c[0x0][R13+0x450] ;  /* 0x000114000d087b82 */ /* 0x000e220000000a00 */
[----:B------:R-:W-:Y:S02]  /*3350*/  IMAD.MOV.U32 R15, RZ, RZ, R12 ;  /* 0x000000ffff0f7224 */ /* 0x000fe400078e000c */
[-C--:B0-----:R-:W-:Y:S02]  /*3360*/  IMAD R0, R9, R2.reuse, RZ ;  /* 0x0000000209007224 */ /* 0x081fe400078e02ff */
[----:B------:R-:W-:-:S04]  /*3370*/  IMAD.WIDE.U32 R14, R8, R2, R14 ;  /* 0x00000002080e7225 */ /* 0x000fc800078e000e */
[----:B------:R-:W-:-:S05]  /*3380*/  IMAD R7, R8, R7, R0 ;  /* 0x0000000708077224 */ /* 0x000fca00078e0200 */
[----:B------:R-:W-:-:S07]  /*3390*/  IADD3 R12, PT, PT, R15, R7, RZ ;  /* 0x000000070f0c7210 */ /* 0x000fce0007ffe0ff */
.L_x_3924:
        /* <DEDUP_REMOVED lines=36> */
.L_x_3932:
[----:B------:R-:W-:Y:S01]  /*35e0*/  IMAD.MOV.U32 R18, RZ, RZ, R21 ;  /* 0x000000ffff127224 */ /* 0x000fe200078e0015 */
[----:B------:R-:W-:Y:S01]  /*35f0*/  MOV R2, R22 ;  /* 0x0000001600027202 */ /* 0x000fe20000000f00 */
[----:B------:R-:W-:Y:S01]  /*3600*/  IMAD.MOV.U32 R0, RZ, RZ, R23 ;  /* 0x000000ffff007224 */ /* 0x000fe200078e0017 */
[----:B------:R-:W-:-:S07]  /*3610*/  MOV R7, 0x3630 ;  /* 0x0000363000077802 */ /* 0x000fce0000000f00 */
[----:B------:R-:W-:Y:S05]  /*3620*/  CALL.REL.NOINC `($__internal_88_$__cuda_sm20_div_s64) ;  /* 0x0000001c00e87944 */ /* 0x000fea0003c00000 */
        /* <DEDUP_REMOVED lines=9> */
.L_x_3933:
[----:B------:R-:W-:Y:S05]  /*36c0*/  BSYNC.RECONVERGENT B0 ;  /* 0x0000000000007941 */ /* 0x000fea0003800200 */
.L_x_3931:
[----:B------:R-:W0:Y:S01]  /*36d0*/  LDC.64 R8, c[0x0][R13+0x450] ;  /* 0x000114000d087b82 */ /* 0x000e220000000a00 */
[----:B------:R-:W-:Y:S02]  /*36e0*/  IMAD.MOV.U32 R15, RZ, RZ, R12 ;  /* 0x000000ffff0f7224 */ /* 0x000fe400078e000c */
[-C--:B0-----:R-:W-:Y:S02]  /*36f0*/  IMAD R0, R9, R2.reuse, RZ ;  /* 0x0000000209007224 */ /* 0x081fe400078e02ff */
[----:B------:R-:W-:-:S04]  /*3700*/  IMAD.WIDE.U32 R14, R8, R2, R14 ;  /* 0x00000002080e7225 */ /* 0x000fc800078e000e */
[----:B------:R-:W-:-:S05]  /*3710*/  IMAD R7, R8, R7, R0 ;  /* 0x0000000708077224 */ /* 0x000fca00078e0200 */
[----:B------:R-:W-:-:S07]  /*3720*/  IADD3 R12, PT, PT, R15, R7, RZ ;  /* 0x000000070f0c7210 */ /* 0x000fce0007ffe0ff */
.L_x_3910:
        /* <DEDUP_REMOVED lines=50> */
.L_x_3937:
[----:B------:R-:W-:Y:S01]  /*3a50*/  IMAD.U32 R2, RZ, RZ, UR4 ;  /* 0x00000004ff027e24 */ /* 0x000fe2000f8e00ff */
[----:B------:R-:W-:Y:S02]  /*3a60*/  MOV R0, UR5 ;  /* 0x0000000500007c02 */ /* 0x000fe40008000f00 */
[----:B------:R-:W-:-:S07]  /*3a70*/  MOV R7, 0x3a90 ;  /* 0x00003a9000077802 */ /* 0x000fce0000000f00 */
[----:B------:R-:W-:Y:S05]  /*3a80*/  CALL.REL.NOINC `($__internal_88_$__cuda_sm20_div_s64) ;  /* 0x0000001800d07944 */ /* 0x000fea0003c00000 */
.L_x_3938:
[----:B------:R-:W-:Y:S05]  /*3a90*/  BSYNC.RECONVERGENT B1 ;  /* 0x0000000000017941 */ /* 0x000fea0003800200 */
.L_x_3936:
        /* <DEDUP_REMOVED lines=18> */
.L_x_3935:
[----:B------:R-:W-:Y:S05]  /*3bc0*/  BSYNC.RECONVERGENT B0 ;  /* 0x0000000000007941 */ /* 0x000fea0003800200 */
.L_x_3934:
[----:B------:R-:W1:Y:S01]  /*3bd0*/  LDCU.64 UR14, c[0x0][0x878] ;  /* 0x00010f00ff0e77ac */ /* 0x000e620008000a00 */
[----:B------:R-:W-:-:S05]  /*3be0*/  IADD3 R6, P0, PT, R4, R6, RZ ;  /* 0x0000000604067210 */ /* 0x000fca0007f1e0ff */
[----:B------:R-:W-:Y:S01]  /*3bf0*/  IMAD.X R5, RZ, RZ, R5, P0 ;  /* 0x000000ffff057224 */ /* 0x000fe200000e0605 */
[----:B-1----:R-:W-:-:S04]  /*3c00*/  ISETP.GE.U32.AND P0, PT, R6, UR14, PT ;  /* 0x0000000e06007c0c */ /* 0x002fc8000bf06070 */
[----:B------:R-:W-:-:S13]  /*3c10*/  ISETP.GE.AND.EX P0, PT, R5, UR15, PT, P0 ;  /* 0x0000000f05007c0c */ /* 0x000fda000bf06300 */
[----:B------:R-:W-:Y:S05]  /*3c20*/  @!P0 BRA `(.L_x_3939) ;  /* 0xffffffc400608947 */ /* 0x000fea000383ffff */
[----:B------:R-:W-:Y:S05]  /*3c30*/  EXIT ;  /* 0x000000000000794d */ /* 0x000fea0003800000 */
.L_x_3883:
        /* <DEDUP_REMOVED lines=34> */
.L_x_3941:
[----:B------:R-:W-:-:S07]  /*3e60*/  MOV R0, 0x3e80 ;  /* 0x00003e8000007802 */ /* 0x000fce0000000f00 */
[----:B------:R-:W-:Y:S05]  /*3e70*/  CALL.REL.NOINC `($__internal_89_$__cuda_sm20_div_u64) ;  /* 0x0000001c00247944 */ /* 0x000fea0003c00000 */
.L_x_3942:
[----:B------:R-:W-:Y:S05]  /*3e80*/  BSYNC.RECONVERGENT B0 ;  /* 0x0000000000007941 */ /* 0x000fea0003800200 */
.L_x_3940:
        /* <DEDUP_REMOVED lines=24> */
.L_x_3950:
[----:B----4-:R-:W-:Y:S02]  /*4010*/  IMAD R7, R5, UR6, RZ ;  /* 0x0000000605077c24 */ /* 0x010fe4000f8e02ff */
[----:B0-----:R-:W-:-:S04]  /*4020*/  IMAD.WIDE.U32 R2, R6, UR6, RZ ;  /* 0x0000000606027c25 */ /* 0x001fc8000f8e00ff */
        /* <DEDUP_REMOVED lines=46> */
.L_x_3948:
[----:B------:R-:W-:Y:S01]  /*4310*/  MOV R2, UR4 ;  /* 0x0000000400027c02 */ /* 0x000fe20008000f00 */
[----:B------:R-:W-:Y:S01]  /*4320*/  IMAD.U32 R0, RZ, RZ, UR5 ;  /* 0x00000005ff007e24 */ /* 0x000fe2000f8e00ff */
[----:B------:R-:W-:-:S07]  /*4330*/  MOV R7, 0x4350 ;  /* 0x0000435000077802 */ /* 0x000fce0000000f00 */
[----:B--2---:R-:W-:Y:S05]  /*4340*/  CALL.REL.NOINC `($__internal_88_$__cuda_sm20_div_s64) ;  /* 0x0000001000a07944 */ /* 0x004fea0003c00000 */
.L_x_3949:
[----:B--2---:R-:W-:Y:S05]  /*4350*/  BSYNC.RECONVERGENT B2 ;  /* 0x0000000000027941 */ /* 0x004fea0003800200 */
.L_x_3947:
        /* <DEDUP_REMOVED lines=15> */
.L_x_3946:
[----:B--2---:R-:W-:Y:S05]  /*4450*/  BSYNC.RECONVERGENT B1 ;  /* 0x0000000000017941 */ /* 0x004fea0003800200 */
.L_x_3945:
[----:B------:R-:W-:-:S04]  /*4460*/  IADD3 R6, P1, PT, R4, R6, RZ ;  /* 0x0000000604067210 */ /* 0x000fc80007f3e0ff */
[----:B------:R-:W-:Y:S01]  /*4470*/  IADD3.X R5, PT, PT, RZ, R5, RZ, P1, !PT ;  /* 0x00000005ff057210 */ /* 0x000fe20000ffe4ff */
[----:B------:R-:W-:Y:S08]  /*4480*/  @P0 BRA `(.L_x_3950) ;  /* 0xfffffff800e00947 */ /* 0x000ff0000383ffff */
.L_x_3944:
[----:B0-234-:R-:W-:Y:S05]  /*4490*/  BSYNC B0 ;  /* 0x0000000000007941 */ /* 0x01dfea0003800000 */
.L_x_3943:
[----:B------:R-:W0:Y:S01]  /*44a0*/  LDC.64 R12, c[0x0][0x868] ;  /* 0x00021a00ff0c7b82 */ /* 0x000e220000000a00 */
[----:B------:R-:W-:-:S04]  /*44b0*/  ISETP.GE.U32.AND P0, PT, R21, 0x3, PT ;  /* 0x000000031500780c */ /* 0x000fc80003f06070 */
[----:B------:R-:W-:-:S13]  /*44c0*/  ISETP.GE.U32.AND.EX P0, PT, R14, RZ, PT, P0 ;  /* 0x000000ff0e00720c */ /* 0x000fda0003f06100 */
[----:B------:R-:W-:Y:S05]  /*44d0*/  @!P0 EXIT ;  /* 0x000000000000894d */ /* 0x000fea0003800000 */
[----:B------:R-:W-:Y:S01]  /*44e0*/  BSSY B0, `(.L_x_3951) ;  /* 0x000010d000007945 */ /* 0x000fe20003800000 */
.L_x_3972:
        /* <DEDUP_REMOVED lines=44> */
.L_x_3955:
[----:B------:R-:W-:Y:S01]  /*47b0*/  IMAD.U32 R2, RZ, RZ, UR4 ;  /* 0x00000004ff027e24 */ /* 0x000fe2000f8e00ff */
[----:B------:R-:W-:Y:S02]  /*47c0*/  MOV R0, UR5 ;  /* 0x0000000500007c02 */ /* 0x000fe40008000f00 */
[----:B------:R-:W-:-:S07]  /*47d0*/  MOV R7, 0x47f0 ;  /* 0x000047f000077802 */ /* 0x000fce0000000f00 */
[----:B------:R-:W-:Y:S05]  /*47e0*/  CALL.REL.NOINC `($__internal_88_$__cuda_sm20_div_s64) ;  /* 0x0000000c00787944 */ /* 0x000fea0003c00000 */
.L_x_3956:
[----:B------:R-:W-:Y:S05]  /*47f0*/  BSYNC.RECONVERGENT B2 ;  /* 0x0000000000027941 */ /* 0x000fea0003800200 */
.L_x_3954:
        /* <DEDUP_REMOVED lines=15> */
.L_x_3953:
[----:B------:R-:W-:Y:S05]  /*48f0*/  BSYNC.RECONVERGENT B1 ;  /* 0x0000000000017941 */ /* 0x000fea0003800200 */
.L_x_3952:
        /* <DEDUP_REMOVED lines=45> */
.L_x_3960:
[----:B------:R-:W-:Y:S01]  /*4bd0*/  MOV R2, UR4 ;  /* 0x0000000400027c02 */ /* 0x000fe20008000f00 */
[----:B------:R-:W-:Y:S01]  /*4be0*/  IMAD.U32 R0, RZ, RZ, UR5 ;  /* 0x00000005ff007e24 */ /* 0x000fe2000f8e00ff */
[----:B------:R-:W-:-:S07]  /*4bf0*/  MOV R7, 0x4c10 ;  /* 0x00004c1000077802 */ /* 0x000fce0000000f00 */
[----:B------:R-:W-:Y:S05]  /*4c00*/  CALL.REL.NOINC `($__internal_88_$__cuda_sm20_div_s64) ;  /* 0x0000000800707944 */ /* 0x000fea0003c00000 */
.L_x_3961:
[----:B------:R-:W-:Y:S05]  /*4c10*/  BSYNC.RECONVERGENT B2 ;  /* 0x0000000000027941 */ /* 0x000fea0003800200 */
.L_x_3959:
        /* <DEDUP_REMOVED lines=15> */
.L_x_3958:
[----:B------:R-:W-:Y:S05]  /*4d10*/  BSYNC.RECONVERGENT B1 ;  /* 0x0000000000017941 */ /* 0x000fea0003800200 */
.L_x_3957:
        /* <DEDUP_REMOVED lines=45> */
.L_x_3965:
[----:B------:R-:W-:Y:S01]  /*4ff0*/  IMAD.U32 R2, RZ, RZ, UR4 ;  /* 0x00000004ff027e24 */ /* 0x000fe2000f8e00ff */
[----:B------:R-:W-:Y:S02]  /*5000*/  MOV R0, UR5 ;  /* 0x0000000500007c02 */ /* 0x000fe40008000f00 */
[----:B------:R-:W-:-:S07]  /*5010*/  MOV R7, 0x5030 ;  /* 0x0000503000077802 */ /* 0x000fce0000000f00 */
[----:B------:R-:W-:Y:S05]  /*5020*/  CALL.REL.NOINC `($__internal_88_$__cuda_sm20_div_s64) ;  /* 0x0000000400687944 */ /* 0x000fea0003c00000 */
.L_x_3966:
[----:B------:R-:W-:Y:S05]  /*5030*/  BSYNC.RECONVERGENT B2 ;  /* 0x0000000000027941 */ /* 0x000fea0003800200 */
.L_x_3964:
        /* <DEDUP_REMOVED lines=15> */
.L_x_3963:
[----:B------:R-:W-:Y:S05]  /*5130*/  BSYNC.RECONVERGENT B1 ;  /* 0x0000000000017941 */ /* 0x000fea0003800200 */
.L_x_3962:
        /* <DEDUP_REMOVED lines=45> */
.L_x_3970:
[----:B------:R-:W-:Y:S01]  /*5410*/  MOV R2, UR4 ;  /* 0x0000000400027c02 */ /* 0x000fe20008000f00 */
[----:B------:R-:W-:Y:S01]  /*5420*/  IMAD.U32 R0, RZ, RZ, UR5 ;  /* 0x00000005ff007e24 */ /* 0x000fe2000f8e00ff */
[----:B------:R-:W-:-:S07]  /*5430*/  MOV R7, 0x5450 ;  /* 0x0000545000077802 */ /* 0x000fce0000000f00 */
[----:B------:R-:W-:Y:S05]  /*5440*/  CALL.REL.NOINC `($__internal_88_$__cuda_sm20_div_s64) ;  /* 0x0000000000607944 */ /* 0x000fea0003c00000 */
.L_x_3971:
[----:B------:R-:W-:Y:S05]  /*5450*/  BSYNC.RECONVERGENT B2 ;  /* 0x0000000000027941 */ /* 0x000fea0003800200 */
.L_x_3969:
        /* <DEDUP_REMOVED lines=15> */
.L_x_3968:
[----:B------:R-:W-:Y:S05]  /*5550*/  BSYNC.RECONVERGENT B1 ;  /* 0x0000000000017941 */ /* 0x000fea0003800200 */
.L_x_3967:
[----:B------:R-:W-:-:S04]  /*5560*/  IADD3 R6, P0, PT, R4, R6, RZ ;  /* 0x0000000604067210 */ /* 0x000fc80007f1e0ff */
[----:B------:R-:W-:Y:S02]  /*5570*/  IADD3.X R5, PT, PT, RZ, R5, RZ, P0, !PT ;  /* 0x00000005ff057210 */ /* 0x000fe400007fe4ff */
[----:B------:R-:W-:-:S04]  /*5580*/  ISETP.GE.U32.AND P0, PT, R6, UR32, PT ;  /* 0x0000002006007c0c */ /* 0x000fc8000bf06070 */
[----:B------:R-:W-:-:S13]  /*5590*/  ISETP.GE.AND.EX P0, PT, R5, UR33, PT, P0 ;  /* 0x0000002105007c0c */ /* 0x000fda000bf06300 */
[----:B------:R-:W-:Y:S05]  /*55a0*/  @!P0 BRA `(.L_x_3972) ;  /* 0xffffffec00d08947 */ /* 0x000fea000383ffff */
[----:B------:R-:W-:Y:S05]  /*55b0*/  BSYNC B0 ;  /* 0x0000000000007941 */ /* 0x000fea0003800000 */
.L_x_3951:
[----:B------:R-:W-:Y:S05]  /*55c0*/  EXIT ;  /* 0x000000000000794d */ /* 0x000fea0003800000 */
        .weak           $__internal_88_$__cuda_sm20_div_s64
        .type           $__internal_88_$__cuda_sm20_div_s64,@function
        .size           $__internal_88_$__cuda_sm20_div_s64,($__internal_89_$__cuda_sm20_div_u64 - $__internal_88_$__cuda_sm20_div_s64)
$__internal_88_$__cuda_sm20_div_s64:
        /* <DEDUP_REMOVED lines=83> */
[----:B------:R-:W-:Y:S06]  /*5b00*/  RET.REL.NODEC R10 `(_ZN2at4cuda17kernelHistogram1DIlilLi1ELi2ELin1ELNS0_23CUDAHistogramMemoryTypeE1EZNS0_21CUDA_tensor_histogramIliLb0EEEbNS_6TensorES4_S4_lNS_14AccumulateTypeIT0_Lb1EE4typeES8_NS0_13TensorArgTypeES9_S9_EUllE0_EEvNS0_6detail10TensorInfoIT_T1_EESF_NSC_IKS6_SE_EElS8_S8_SE_T6_) ;  /* 0xffffffa40a3c7950 */ /* 0x000fec0003c3ffff */
        .weak           $__internal_89_$__cuda_sm20_div_u64
        .type           $__internal_89_$__cuda_sm20_div_u64,@function
        .size           $__internal_89_$__cuda_sm20_div_u64,(.L_x_6465 - $__internal_89_$__cuda_sm20_div_u64)
$__internal_89_$__cuda_sm20_div_u64:
        /* <DEDUP_REMOVED lines=66> */
[----:B------:R-:W-:Y:S06]  /*5f30*/  RET.REL.NODEC R2 `(_ZN2at4cuda17kernelHistogram1DIlilLi1ELi2ELin1ELNS0_23CUDAHistogramMemoryTypeE1EZNS0_21CUDA_tensor_histogramIliLb0EEEbNS_6TensorES4_S4_lNS_14AccumulateTypeIT0_Lb1EE4typeES8_NS0_13TensorArgTypeES9_S9_EUllE0_EEvNS0_6detail10TensorInfoIT_T1_EESF_NSC_IKS6_SE_EElS8_S8_SE_T6_) ;  /* 0xffffffa002307950 */ /* 0x000fec0003c3ffff */
.L_x_3973:
        /* <DEDUP_REMOVED lines=12> */
.L_x_6465:


//--------------------- .text._ZN2at4cuda17kernelHistogram1DIlilLi1ELi2ELin1ELNS0_23CUDAHistogramMemoryTypeE0EZNS0_21CUDA_tensor_histogramIliLb0EEEbNS_6TensorES4_S4_lNS_14AccumulateTypeIT0_Lb1EE4typeES8_NS0_13TensorArgTypeES9_S9_EUllE0_EEvNS0_6detail10TensorInfoIT_T1_EESF_NSC_IKS6_SE_EElS8_S8_SE_T6_ --------------------------
	.section	.text._ZN2at4cuda17kernelHistogram1DIlilLi1ELi2ELin1ELNS0_23CUDAHistogramMemoryTypeE0EZNS0_21CUDA_tensor_histogramIliLb0EEEbNS_6TensorES4_S4_lNS_14AccumulateTypeIT0_Lb1EE4typeES8_NS0_13TensorArgTypeES9_S9_EUllE0_EEvNS0_6detail10TensorInfoIT_T1_EESF_NSC_IKS6_SE_EElS8_S8_SE_T6_,"ax",@progbits
	.align	128
        .global         _ZN2at4cuda17kernelHistogram1DIlilLi1ELi2ELin1ELNS0_23CUDAHistogramMemoryTypeE0EZNS0_21CUDA_tensor_histogramIliLb0EEEbNS_6TensorES4_S4_lNS_14AccumulateTypeIT0_Lb1EE4typeES8_NS0_13TensorArgTypeES9_S9_EUllE0_EEvNS0_6detail10TensorInfoIT_T1_EESF_NSC_IKS6_SE_EElS8_S8_SE_T6_
        .type           _ZN2at4cuda17kernelHistogram1DIlilLi1ELi2ELin1ELNS0_23CUDAHistogramMemoryTypeE0EZNS0_21CUDA_tensor_histogramIliLb0EEEbNS_6TensorES4_S4_lNS_14AccumulateTypeIT0_Lb1EE4typeES8_NS0_13TensorArgTypeES9_S9_EUllE0_EEvNS0_6detail10TensorInfoIT_T1_EESF_NSC_IKS6_SE_EElS8_S8_SE_T6_,@function
        .size           _ZN2at4cuda17kernelHistogram1DIlilLi1ELi2ELin1ELNS0_23CUDAHistogramMemoryTypeE0EZNS0_21CUDA_tensor_histogramIliLb0EEEbNS_6TensorES4_S4_lNS_14AccumulateTypeIT0_Lb1EE4typeES8_NS0_13TensorArgTypeES9_S9_EUllE0_EEvNS0_6detail10TensorInfoIT_T1_EESF_NSC_IKS6_SE_EElS8_S8_SE_T6_,(.L_x_6467 - _ZN2at4cuda17kernelHistogram1DIlilLi1ELi2ELin1ELNS0_23CUDAHistogramMemoryTypeE0EZNS0_21CUDA_tensor_histogramIliLb0EEEbNS_6TensorES4_S4_lNS_14AccumulateTypeIT0_Lb1EE4typeES8_NS0_13TensorArgTypeES9_S9_EUllE0_EEvNS0_6detail10TensorInfoIT_T1_EESF_NSC_IKS6_SE_EElS8_S8_SE_T6_)
        .other          _ZN2at4cuda17kernelHistogram1DIlilLi1ELi2ELin1ELNS0_23CUDAHistogramMemoryTypeE0EZNS0_21CUDA_tensor_histogramIliLb0EEEbNS_6TensorES4_S4_lNS_14AccumulateTypeIT0_Lb1EE4typeES8_NS0_13TensorArgTypeES9_S9_EUllE0_EEvNS0_6detail10TensorInfoIT_T1_EESF_NSC_IKS6_SE_EElS8_S8_SE_T6_,@"STO_CUDA_ENTRY STV_DEFAULT"
_ZN2at4cuda17kernelHistogram1DIlilLi1ELi2ELin1ELNS0_23CUDAHistogramMemoryTypeE0EZNS0_21CUDA_tensor_histogramIliLb0EEEbNS_6TensorES4_S4_lNS_14AccumulateTypeIT0_Lb1EE4typeES8_NS0_13TensorArgTypeES9_S9_EUllE0_EEvNS0_6detail10TensorInfoIT_T1_EESF_NSC_IKS6_SE_EElS8_S8_SE_T6_:
.text._ZN2at4cuda17kernelHistogram1DIlilLi1ELi2ELin1ELNS0_23CUDAHistogramMemoryTypeE0EZNS0_21CUDA_tensor_histogramIliLb0EEEbNS_6TensorES4_S4_lNS_14AccumulateTypeIT0_Lb1EE4typeES8_NS0_13TensorArgTypeES9_S9_EUllE0_EEvNS0_6detail10TensorInfoIT_T1_EESF_NSC_IKS6_SE_EElS8_S8_SE_T6_:
        /* <DEDUP_REMOVED lines=45> */
.L_x_3977:
[----:B------:R-:W-:Y:S01]  /*02d0*/  IMAD.MOV.U32 R3, RZ, RZ, R6 ;  /* 0x000000ffff037224 */ /* 0x000fe200078e0006 */
[----:B------:R-:W-:-:S07]  /*02e0*/  MOV R8, 0x300 ;  /* 0x0000030000087802 */ /* 0x000fce0000000f00 */
[----:B------:R-:W-:Y:S05]  /*02f0*/  CALL.REL.NOINC `($__internal_91_$__cuda_sm20_div_u64) ;  /* 0x00000068002c7944 */ /* 0x000fea0003c00000 */
.L_x_3978:
[----:B------:R-:W-:Y:S05]  /*0300*/  BSYNC.RECONVERGENT B1 ;  /* 0x0000000000017941 */ /* 0x000fea0003800200 */
.L_x_3976:
        /* <DEDUP_REMOVED lines=20> */
.L_x_3981:
        /* <DEDUP_REMOVED lines=9> */
.L_x_3980:
[----:B------:R-:W-:Y:S05]  /*04e0*/  BSYNC.RECONVERGENT B1 ;  /* 0x0000000000017941 */ /* 0x000fea0003800200 */
.L_x_3979:
[----:B------:R-:W-:Y:S05]  /*04f0*/  @!P1 BRA `(.L_x_3975) ;  /* 0x0000000000409947 */ /* 0x000fea0003800000 */
[----:B------:R-:W0:Y:S01]  /*0500*/  S2R R3, SR_CgaCtaId ;  /* 0x0000000000037919 */ /* 0x000e220000008800 */
[----:B------:R-:W-:-:S04]  /*0510*/  MOV R0, 0x400 ;  /* 0x0000040000007802 */ /* 0x000fc80000000f00 */
[----:B0-----:R-:W-:-:S07]  /*0520*/  LEA R2, R3, R0, 0x18 ;  /* 0x0000000003027211 */ /* 0x001fce00078ec0ff */
.L_x_3982:
        /* <DEDUP_REMOVED lines=13> */
.L_x_3975:
[----:B------:R-:W-:Y:S05]  /*0600*/  BSYNC.RECONVERGENT B0 ;  /* 0x0000000000007941 */ /* 0x000fea0003800200 */
.L_x_3974:
        /* <DEDUP_REMOVED lines=24> */
.L_x_4042:
        /* <DEDUP_REMOVED lines=10> */
.L_x_4010:
        /* <DEDUP_REMOVED lines=34> */
.L_x_3987:
[----:B------:R-:W-:Y:S01]  /*0a50*/  IMAD.MOV.U32 R7, RZ, RZ, R15 ;  /* 0x000000ffff077224 */ /* 0x000fe200078e000f */
[----:B------:R-:W-:Y:S01]  /*0a60*/  MOV R5, R12 ;  /* 0x0000000c00057202 */ /* 0x000fe20000000f00 */
[----:B------:R-:W-:Y:S01]  /*0a70*/  IMAD.MOV.U32 R4, RZ, RZ, R13 ;  /* 0x000000ffff047224 */ /* 0x000fe200078e000d */
[----:B------:R-:W-:-:S07]  /*0a80*/  MOV R3, 0xaa0 ;  /* 0x00000aa000037802 */ /* 0x000fce0000000f00 */
[----:B------:R-:W-:Y:S05]  /*0a90*/  CALL.REL.NOINC `($__internal_90_$__cuda_sm20_div_s64) ;  /* 0x0000005800f47944 */ /* 0x000fea0003c00000 */
        /* <DEDUP_REMOVED lines=11> */
.L_x_3988:
[----:B------:R-:W-:Y:S05]  /*0b50*/  BSYNC.RECONVERGENT B0 ;  /* 0x0000000000007941 */ /* 0x000fea0003800200 */
.L_x_3986:
        /* <DEDUP_REMOVED lines=40> */
.L_x_3990:
[----:B------:R-:W-:Y:S01]  /*0de0*/  IMAD.MOV.U32 R7, RZ, RZ, R12 ;  /* 0x000000ffff077224 */ /* 0x000fe200078e000c */
[----:B------:R-:W-:Y:S01]  /*0df0*/  MOV R5, R14 ;  /* 0x0000000e00057202 */ /* 0x000fe20000000f00 */
[----:B------:R-:W-:Y:S01]  /*0e00*/  IMAD.MOV.U32 R6, RZ, RZ, R13 ;  /* 0x000000ffff067224 */ /* 0x000fe200078e000d */
[----:B------:R-:W-:Y:S01]  /*0e10*/  MOV R3, 0xe40 ;  /* 0x00000e4000037802 */ /* 0x000fe20000000f00 */
[----:B------:R-:W-:-:S07]  /*0e20*/  IMAD.MOV.U32 R4, RZ, RZ, R15 ;  /* 0x000000ffff047224 */ /* 0x000fce00078e000f */
[----:B------:R-:W-:Y:S05]  /*0e30*/  CALL.REL.NOINC `($__internal_90_$__cuda_sm20_div_s64) ;  /* 0x00000058000c7944 */ /* 0x000fea0003c00000 */
        /* <DEDUP_REMOVED lines=10> */
.L_x_3991:
[----:B------:R-:W-:Y:S05]  /*0ee0*/  BSYNC.RECONVERGENT B0 ;  /* 0x0000000000007941 */ /* 0x000fea0003800200 */
.L_x_3989:
        /* <DEDUP_REMOVED lines=38> */
.L_x_3993:
[----:B------:R-:W-:Y:S01]  /*1150*/  IMAD.MOV.U32 R7, RZ, RZ, R12 ;  /* 0x000000ffff077224 */ /* 0x000fe200078e000c */
[----:B------:R-:W-:Y:S01]  /*1160*/  MOV R5, R14 ;  /* 0x0000000e00057202 */ /* 0x000fe20000000f00 */
[----:B------:R-:W-:Y:S01]  /*1170*/  IMAD.MOV.U32 R6, RZ, RZ, R13 ;  /* 0x000000ffff067224 */ /* 0x000fe200078e000d */
[----:B------:R-:W-:Y:S01]  /*1180*/  MOV R3, 0x11b0 ;  /* 0x000011b000037802 */ /* 0x000fe20000000f00 */
[----:B------:R-:W-:-:S07]  /*1190*/  IMAD.MOV.U32 R4, RZ, RZ, R15 ;  /* 0x000000ffff047224 */ /* 0x000fce00078e000f */
[----:B------:R-:W-:Y:S05]  /*11a0*/  CALL.REL.NOINC `($__internal_90_$__cuda_sm20_div_s64) ;  /* 0x0000005400307944 */ /* 0x000fea0003c00000 */
        /* <DEDUP_REMOVED lines=11> */
.L_x_3994:
[----:B------:R-:W-:Y:S05]  /*1260*/  BSYNC.RECONVERGENT B0 ;  /* 0x0000000000007941 */ /* 0x000fea0003800200 */
.L_x_3992:
        /* <DEDUP_REMOVED lines=37> */
.L_x_3996:
        /* <DEDUP_REMOVED lines=16> */
.L_x_3997:
[----:B------:R-:W-:Y:S05]  /*15c0*/  BSYNC.RECONVERGENT B0 ;  /* 0x0000000000007941 */ /* 0x000fea0003800200 */
.L_x_3995:
        /* <DEDUP_REMOVED lines=38> */
.L_x_3999:
        /* <DEDUP_REMOVED lines=16> */
.L_x_4000:
[----:B------:R-:W-:Y:S05]  /*1930*/  BSYNC.RECONVERGENT B0 ;  /* 0x0000000000007941 */ /* 0x000fea0003800200 */
.L_x_3998:
        /* <DEDUP_REMOVED lines=38> */
.L_x_4002:
        /* <DEDUP_REMOVED lines=16> */
.L_x_4003:
[----:B------:R-:W-:Y:S05]  /*1ca0*/  BSYNC.RECONVERGENT B0 ;  /* 0x0000000000007941 */ /* 0x000fea0003800200 */
.L_x_4001:
        /* <DEDUP_REMOVED lines=38> */
.L_x_4005:
        /* <DEDUP_REMOVED lines=16> */
.L_x_4006:
[----:B------:R-:W-:Y:S05]  /*2010*/  BSYNC.RECONVERGENT B0 ;  /* 0x0000000000007941 */ /* 0x000fea0003800200 */
.L_x_4004:
        /* <DEDUP_REMOVED lines=37> */
.L_x_4008:
[----:B------:R-:W-:Y:S01]  /*2270*/  MOV R7, R12 ;  /* 0x0000000c00077202 */ /* 0x000fe20000000f00 */
[----:B------:R-:W-:Y:S01]  /*2280*/  IMAD.MOV.U32 R6, RZ, RZ, R13 ;  /* 0x000000ffff067224 */ /* 0x000fe200078e000d */
[----:B------:R-:W-:Y:S01]  /*2290*/  MOV R4, R15 ;  /* 0x0000000f00047202 */ /* 0x000fe20000000f00 */
[----:B------:R-:W-:Y:S01]  /*22a0*/  IMAD.MOV.U32 R5, RZ, RZ, R14 ;  /* 0x000000ffff057224 */ /* 0x000fe200078e000e */
[----:B------:R-:W-:-:S07]  /*22b0*/  MOV R3, 0x22d0 ;  /* 0x000022d000037802 */ /* 0x000fce0000000f00 */
[----:B------:R-:W-:Y:S05]  /*22c0*/  CALL.REL.NOINC `($__internal_90_$__cuda_sm20_div_s64) ;  /* 0x0000004000e87944 */ /* 0x000fea0003c00000 */
        /* <DEDUP_REMOVED lines=11> */
.L_x_4009:
[----:B------:R-:W-:Y:S05]  /*2380*/  BSYNC.RECONVERGENT B0 ;  /* 0x0000000000007941 */ /* 0x000fea0003800200 */
.L_x_4007:
        /* <DEDUP_REMOVED lines=11> */
.L_x_3985:
        /* <DEDUP_REMOVED lines=41> */
.L_x_4015:
        /* <DEDUP_REMOVED lines=16> */
.L_x_4016:
[----:B------:R-:W-:Y:S05]  /*27d0*/  BSYNC.RECONVERGENT B1 ;  /* 0x0000000000017941 */ /* 0x000fea0003800200 */
.L_x_4014:
        /* <DEDUP_REMOVED lines=40> */
.L_x_4018:
        /* <DEDUP_REMOVED lines=16> */
.L_x_4019:
[----:B------:R-:W-:Y:S05]  /*2b60*/  BSYNC.RECONVERGENT B1 ;  /* 0x0000000000017941 */ /* 0x000fea0003800200 */
.L_x_4017:
        /* <DEDUP_REMOVED lines=38> */
.L_x_4021:
        /* <DEDUP_REMOVED lines=17> */
.L_x_4022:
[----:B------:R-:W-:Y:S05]  /*2ee0*/  BSYNC.RECONVERGENT B1 ;  /* 0x0000000000017941 */ /* 0x000fea0003800200 */
.L_x_4020:
        /* <DEDUP_REMOVED lines=37> */
.L_x_4024:
        /* <DEDUP_REMOVED lines=17> */
.L_x_4025:
[----:B------:R-:W-:Y:S05]  /*3250*/  BSYNC.RECONVERGENT B1 ;  /* 0x0000000000017941 */ /* 0x000fea0003800200 */
.L_x_4023:
[----:B------:R0:W1:Y:S02]  /*3260*/  LDC.64 R4, c[0x0][R20+0x450] ;  /* 0x0001140014047b82 */ /* 0x0000640000000a00 */
[----:B0-----:R-:W-:Y:S01]  /*3270*/  MOV R20, R18 ;  /* 0x0000001200147202 */ /* 0x001fe20000000f00 */
[----:B-1----:R-:W-:-:S04]  /*3280*/  IMAD R5, R5, R9, RZ ;  /* 0x0000000905057224 */ /* 0x002fc800078e02ff */
[----:B------:R-:W-:-:S04]  /*3290*/  IMAD.WIDE.U32 R8, R4, R9, R20 ;  /* 0x0000000904087225 */ /* 0x000fc800078e0014 */
[----:B------:R-:W-:Y:S02]  /*32a0*/  IMAD R5, R4, R3, R5 ;  /* 0x0000000304057224 */ /* 0x000fe400078e0205 */
[----:B------:R-:W-:Y:S02]  /*32b0*/  IMAD.MOV.U32 R19, RZ, RZ, R8 ;  /* 0x000000ffff137224 */ /* 0x000fe400078e0008 */
[----:B------:R-:W-:-:S07]  /*32c0*/  IMAD.IADD R18, R9, 0x1, R5 ;  /* 0x0000000109127824 */ /* 0x000fce00078e0205 */
.L_x_4013:
        /* <DEDUP_REMOVED lines=39> */
.L_x_4028:
        /* <DEDUP_REMOVED lines=16> */
.L_x_4029:
[----:B------:R-:W-:Y:S05]  /*3640*/  BSYNC.RECONVERGENT B1 ;  /* 0x0000000000017941 */ /* 0x000fea0003800200 */
.L_x_4027:
        /* <DEDUP_REMOVED lines=39> */
.L_x_4031:
[----:B------:R-:W-:Y:S01]  /*38c0*/  IMAD.MOV.U32 R7, RZ, RZ, R12 ;  /* 0x000000ffff077224 */ /* 0x000fe200078e000c */
[----:B------:R-:W-:Y:S01]  /*38d0*/  MOV R6, R13 ;  /* 0x0000000d00067202 */ /* 0x000fe20000000f00 */
[----:B------:R-:W-:Y:S01]  /*38e0*/  IMAD.MOV.U32 R5, RZ, RZ, R14 ;  /* 0x000000ffff057224 */ /* 0x000fe200078e000e */
[----:B------:R-:W-:Y:S01]  /*38f0*/  MOV R3, 0x3920 ;  /* 0x0000392000037802 */ /* 0x000fe20000000f00 */
[----:B------:R-:W-:-:S07]  /*3900*/  IMAD.MOV.U32 R4, RZ, RZ, R15 ;  /* 0x000000ffff047224 */ /* 0x000fce00078e000f */
[----:B------:R-:W-:Y:S05]  /*3910*/  CALL.REL.NOINC `($__internal_90_$__cuda_sm20_div_s64) ;  /* 0x0000002c00547944 */ /* 0x000fea0003c00000 */
        /* <DEDUP_REMOVED lines=11> */
.L_x_4032:
[----:B------:R-:W-:Y:S05]  /*39d0*/  BSYNC.RECONVERGENT B1 ;  /* 0x0000000000017941 */ /* 0x000fea0003800200 */
.L_x_4030:
[----:B------:R0:W1:Y:S02]  /*39e0*/  LDC.64 R4, c[0x0][R20+0x450] ;  /* 0x0001140014047b82 */ /* 0x0000640000000a00 */
[----:B0-----:R-:W-:Y:S02]  /*39f0*/  IMAD.MOV.U32 R20, RZ, RZ, R18 ;  /* 0x000000ffff147224 */ /* 0x001fe400078e0012 */
[-C--:B-1----:R-:W-:Y:S02]  /*3a00*/  IMAD R5, R5, R9.reuse, RZ ;  /* 0x0000000905057224 */ /* 0x082fe400078e02ff */
[----:B------:R-:W-:-:S04]  /*3a10*/  IMAD.WIDE.U32 R8, R4, R9, R20 ;  /* 0x0000000904087225 */ /* 0x000fc800078e0014 */
[----:B------:R-:W-:Y:S02]  /*3a20*/  IMAD R5, R4, R3, R5 ;  /* 0x0000000304057224 */ /* 0x000fe400078e0205 */
[----:B------:R-:W-:-:S03]  /*3a30*/  IMAD.MOV.U32 R19, RZ, RZ, R8 ;  /* 0x000000ffff137224 */ /* 0x000fc600078e0008 */
[----:B------:R-:W-:-:S07]  /*3a40*/  IADD3 R18, PT, PT, R9, R5, RZ ;  /* 0x0000000509127210 */ /* 0x000fce0007ffe0ff */
.L_x_4026:
        /* <DEDUP_REMOVED lines=36> */
.L_x_4034:
[----:B------:R-:W-:Y:S01]  /*3c90*/  IMAD.MOV.U32 R7, RZ, RZ, R15 ;  /* 0x000000ffff077224 */ /* 0x000fe200078e000f */
[----:B------:R-:W-:Y:S01]  /*3ca0*/  MOV R4, R13 ;  /* 0x0000000d00047202 */ /* 0x000fe20000000f00 */
[----:B------:R-:W-:Y:S01]  /*3cb0*/  IMAD.MOV.U32 R5, RZ, RZ, R12 ;  /* 0x000000ffff057224 */ /* 0x000fe200078e000c */
[----:B------:R-:W-:-:S07]  /*3cc0*/  MOV R3, 0x3ce0 ;  /* 0x00003ce000037802 */ /* 0x000fce0000000f00 */
[----:B------:R-:W-:Y:S05]  /*3cd0*/  CALL.REL.NOINC `($__internal_90_$__cuda_sm20_div_s64) ;  /* 0x0000002800647944 */ /* 0x000fea0003c00000 */
        /* <DEDUP_REMOVED lines=11> */
.L_x_4035:
[----:B------:R-:W-:Y:S05]  /*3d90*/  BSYNC.RECONVERGENT B1 ;  /* 0x0000000000017941 */ /* 0x000fea0003800200 */
.L_x_4033:
        /* <DEDUP_REMOVED lines=9> */
.L_x_4012:
[----:B------:R-:W-:Y:S05]  /*3e30*/  BSYNC.RECONVERGENT B0 ;  /* 0x0000000000007941 */ /* 0x000fea0003800200 */
.L_x_4011:
        /* <DEDUP_REMOVED lines=51> */
.L_x_4039:
[----:B------:R-:W-:Y:S01]  /*4170*/  IMAD.MOV.U32 R7, RZ, RZ, R4 ;  /* 0x000000ffff077224 */ /* 0x000fe200078e0004 */
[----:B------:R-:W-:Y:S01]  /*4180*/  MOV R5, R2 ;  /* 0x0000000200057202 */ /* 0x000fe20000000f00 */
[----:B------:R-:W-:Y:S01]  /*4190*/  IMAD.MOV.U32 R4, RZ, RZ, R28 ;  /* 0x000000ffff047224 */ /* 0x000fe200078e001c */
[----:B------:R-:W-:-:S07]  /*41a0*/  MOV R3, 0x41c0 ;  /* 0x000041c000037802 */ /* 0x000fce0000000f00 */
[----:B------:R-:W-:Y:S05]  /*41b0*/  CALL.REL.NOINC `($__internal_90_$__cuda_sm20_div_s64) ;  /* 0x00000024002c7944 */ /* 0x000fea0003c00000 */
.L_x_4040:
[----:B------:R-:W-:Y:S05]  /*41c0*/  BSYNC.RECONVERGENT B1 ;  /* 0x0000000000017941 */ /* 0x000fea0003800200 */
.L_x_4038:
        /* <DEDUP_REMOVED lines=10> */
.L_x_4041:
[----:B------:R-:W0:Y:S02]  /*4270*/  LDS.64 R4, [R3] ;  /* 0x0000000003047984 */ /* 0x000e240000000a00 */
[----:B0-----:R-:W-:-:S04]  /*4280*/  IADD3 R6, P0, PT, R4, 0x1, RZ ;  /* 0x0000000104067810 */ /* 0x001fc80007f1e0ff */
[----:B------:R-:W-:-:S08]  /*4290*/  IADD3.X R7, PT, PT, RZ, R5, RZ, P0, !PT ;  /* 0x00000005ff077210 */ /* 0x000fd000007fe4ff */
[----:B------:R-:W0:Y:S02]  /*42a0*/  ATOMS.CAST.SPIN.64 P0, [R3], R4, R6 ;  /* 0x000000040300758d */ /* 0x000e240001800406 */
[----:B0-----:R-:W-:Y:S05]  /*42b0*/  @!P0 BRA `(.L_x_4041) ;  /* 0xfffffffc00ec8947 */ /* 0x001fea000383ffff */
.L_x_4037:
[----:B------:R-:W-:Y:S05]  /*42c0*/  BSYNC.RECONVERGENT B0 ;  /* 0x0000000000007941 */ /* 0x000fea0003800200 */
.L_x_4036:
[----:B------:R-:W0:Y:S01]  /*42d0*/  LDCU.64 UR6, c[0x0][0x878] ;  /* 0x00010f00ff0677ac */ /* 0x000e220008000a00 */
[----:B------:R-:W-:-:S05]  /*42e0*/  IADD3 R27, P0, PT, R32, R27, RZ ;  /* 0x0000001b201b7210 */ /* 0x000fca0007f1e0ff */
[----:B------:R-:W-:Y:S01]  /*42f0*/  IMAD.X R29, RZ, RZ, R29, P0 ;  /* 0x000000ffff1d7224 */ /* 0x000fe200000e061d */
[----:B0-----:R-:W-:-:S04]  /*4300*/  ISETP.GE.U32.AND P0, PT, R27, UR6, PT ;  /* 0x000000061b007c0c */ /* 0x001fc8000bf06070 */
[----:B------:R-:W-:-:S13]  /*4310*/  ISETP.GE.AND.EX P0, PT, R29, UR7, PT, P0 ;  /* 0x000000071d007c0c */ /* 0x000fda000bf06300 */
[----:B------:R-:W-:Y:S05]  /*4320*/  @!P0 BRA `(.L_x_4042) ;  /* 0xffffffc400188947 */ /* 0x000fea000383ffff */
[----:B------:R-:W-:Y:S05]  /*4330*/  BRA `(.L_x_3983) ;  /* 0x0000001800947947 */ /* 0x000fea0003800000 */
.L_x_3984:
        /* <DEDUP_REMOVED lines=34> */
.L_x_4044:
[----:B------:R-:W-:Y:S01]  /*4560*/  IMAD.MOV.U32 R3, RZ, RZ, R6 ;  /* 0x000000ffff037224 */ /* 0x000fe200078e0006 */
[----:B------:R-:W-:Y:S02]  /*4570*/  MOV R10, R32 ;  /* 0x00000020000a7202 */ /* 0x000fe40000000f00 */
[----:B------:R-:W-:-:S07]  /*4580*/  MOV R8, 0x45a0 ;  /* 0x000045a000087802 */ /* 0x000fce0000000f00 */
[----:B------:R-:W-:Y:S05]  /*4590*/  CALL.REL.NOINC `($__internal_91_$__cuda_sm20_div_u64) ;  /* 0x0000002400847944 */ /* 0x000fea0003c00000 */
.L_x_4045:
[----:B------:R-:W-:Y:S05]  /*45a0*/  BSYNC.RECONVERGENT B0 ;  /* 0x0000000000007941 */ /* 0x000fea0003800200 */
.L_x_4043:
        /* <DEDUP_REMOVED lines=14> */
.L_x_4054:
        /* <DEDUP_REMOVED lines=53> */
.L_x_4051:
[----:B------:R-:W-:Y:S01]  /*49e0*/  IMAD.MOV.U32 R7, RZ, RZ, R4 ;  /* 0x000000ffff077224 */ /* 0x000fe200078e0004 */
[----:B------:R-:W-:Y:S01]  /*49f0*/  MOV R4, R28 ;  /* 0x0000001c00047202 */ /* 0x000fe20000000f00 */
[----:B------:R-:W-:Y:S01]  /*4a00*/  IMAD.MOV.U32 R5, RZ, RZ, R2 ;  /* 0x000000ffff057224 */ /* 0x000fe200078e0002 */
[----:B------:R-:W-:-:S07]  /*4a10*/  MOV R3, 0x4a30 ;  /* 0x00004a3000037802 */ /* 0x000fce0000000f00 */
[----:B------:R-:W-:Y:S05]  /*4a20*/  CALL.REL.NOINC `($__internal_90_$__cuda_sm20_div_s64) ;  /* 0x0000001c00107944 */ /* 0x000fea0003c00000 */
[----:B------:R-:W-:-:S07]  /*4a30*/  IMAD.MOV.U32 R3, RZ, RZ, R5 ;  /* 0x000000ffff037224 */ /* 0x000fce00078e0005 */
.L_x_4052:
[----:B------:R-:W-:Y:S05]  /*4a40*/  BSYNC.RECONVERGENT B2 ;  /* 0x0000000000027941 */ /* 0x000fea0003800200 */
.L_x_4050:
[----:B------:R-:W0:Y:S01]  /*4a50*/  LDCU.64 UR6, c[0x0][0x860] ;  /* 0x00010c00ff0677ac */ /* 0x000e220008000a00 */
[----:B------:R-:W-:Y:S02]  /*4a60*/  SHF.R.S32.HI R4, RZ, 0x1f, R3 ;  /* 0x0000001fff047819 */ /* 0x000fe40000011403 */
[----:B0-----:R-:W-:-:S04]  /*4a70*/  ISETP.NE.U32.AND P1, PT, R3, UR6, PT ;  /* 0x0000000603007c0c */ /* 0x001fc8000bf25070 */
[----:B------:R-:W-:-:S04]  /*4a80*/  ISETP.NE.AND.EX P1, PT, R4, UR7, PT, P1 ;  /* 0x0000000704007c0c */ /* 0x000fc8000bf25310 */
[----:B------:R-:W-:-:S05]  /*4a90*/  SEL R4, RZ, 0xffffffff, P1 ;  /* 0xffffffffff047807 */ /* 0x000fca0000800000 */
[----:B------:R-:W-:-:S05]  /*4aa0*/  IMAD.IADD R3, R3, 0x1, R4 ;  /* 0x0000000103037824 */ /* 0x000fca00078e0204 */
[----:B------:R-:W-:-:S07]  /*4ab0*/  LEA R3, R3, R18, 0x3 ;  /* 0x0000001203037211 */ /* 0x000fce00078e18ff */
.L_x_4053:
[----:B------:R-:W0:Y:S02]  /*4ac0*/  LDS.64 R4, [R3] ;  /* 0x0000000003047984 */ /* 0x000e240000000a00 */
[----:B0-----:R-:W-:-:S05]  /*4ad0*/  IADD3 R6, P1, PT, R4, 0x1, RZ ;  /* 0x0000000104067810 */ /* 0x001fca0007f3e0ff */
[----:B------:R-:W-:-:S07]  /*4ae0*/  IMAD.X R7, RZ, RZ, R5, P1 ;  /* 0x000000ffff077224 */ /* 0x000fce00008e0605 */
[----:B------:R-:W0:Y:S02]  /*4af0*/  ATOMS.CAST.SPIN.64 P1, [R3], R4, R6 ;  /* 0x000000040300758d */ /* 0x000e240001820406 */
[----:B0-----:R-:W-:Y:S05]  /*4b00*/  @!P1 BRA `(.L_x_4053) ;  /* 0xfffffffc00ec9947 */ /* 0x001fea000383ffff */
.L_x_4049:
[----:B------:R-:W-:Y:S05]  /*4b10*/  BSYNC.RECONVERGENT B1 ;  /* 0x0000000000017941 */ /* 0x000fea0003800200 */
.L_x_4048:
[----:B------:R-:W-:-:S05]  /*4b20*/  IADD3 R27, P1, PT, R32, R27, RZ ;  /* 0x0000001b201b7210 */ /* 0x000fca0007f3e0ff */
[----:B------:R-:W-:Y:S01]  /*4b30*/  IMAD.X R29, RZ, RZ, R29, P1 ;  /* 0x000000ffff1d7224 */ /* 0x000fe200008e061d */
[----:B------:R-:W-:Y:S07]  /*4b40*/  @P0 BRA `(.L_x_4054) ;  /* 0xfffffff800d00947 */ /* 0x000fee000383ffff */
.L_x_4047:
[----:B------:R-:W-:Y:S05]  /*4b50*/  BSYNC B0 ;  /* 0x0000000000007941 */ /* 0x000fea0003800000 */
.L_x_4046:
[----:B------:R-:W-:-:S04]  /*4b60*/  ISETP.GE.U32.AND P0, PT, R14, 0x3, PT ;  /* 0x000000030e00780c */ /* 0x000fc80003f06070 */
[----:B------:R-:W-:-:S13]  /*4b70*/  ISETP.GE.U32.AND.EX P0, PT, R15, RZ, PT, P0 ;  /* 0x000000ff0f00720c */ /* 0x000fda0003f06100 */
[----:B------:R-:W-:Y:S05]  /*4b80*/  @!P0 BRA `(.L_x_3983) ;  /* 0x0000001000808947 */ /* 0x000fea0003800000 */
[----:B------:R-:W0:Y:S01]  /*4b90*/  S2R R3, SR_CgaCtaId ;  /* 0x0000000000037919 */ /* 0x000e220000008800 */
[----:B------:R-:W-:-:S04]  /*4ba0*/  MOV R0, 0x400 ;  /* 0x0000040000007802 */ /* 0x000fc80000000f00 */
[----:B0-----:R-:W-:-:S07]  /*4bb0*/  LEA R0, R3, R0, 0x18 ;  /* 0x0000000003007211 */ /* 0x001fce00078ec0ff */
.L_x_4079:
        /* <DEDUP_REMOVED lines=49> */
.L_x_4058:
[----:B------:R-:W-:Y:S01]  /*4ed0*/  IMAD.MOV.U32 R7, RZ, RZ, R4 ;  /* 0x000000ffff077224 */ /* 0x000fe200078e0004 */
[----:B------:R-:W-:Y:S01]  /*4ee0*/  MOV R4, R28 ;  /* 0x0000001c00047202 */ /* 0x000fe20000000f00 */
[----:B------:R-:W-:Y:S01]  /*4ef0*/  IMAD.MOV.U32 R5, RZ, RZ, R2 ;  /* 0x000000ffff057224 */ /* 0x000fe200078e0002 */
[----:B------:R-:W-:-:S07]  /*4f00*/  MOV R3, 0x4f20 ;  /* 0x00004f2000037802 */ /* 0x000fce0000000f00 */
[----:B------:R-:W-:Y:S05]  /*4f10*/  CALL.REL.NOINC `($__internal_90_$__cuda_sm20_div_s64) ;  /* 0x0000001400d47944 */ /* 0x000fea0003c00000 */
[----:B------:R-:W-:-:S07]  /*4f20*/  IMAD.MOV.U32 R3, RZ, RZ, R5 ;  /* 0x000000ffff037224 */ /* 0x000fce00078e0005 */
.L_x_4059:
[----:B------:R-:W-:Y:S05]  /*4f30*/  BSYNC.RECONVERGENT B1 ;  /* 0x0000000000017941 */ /* 0x000fea0003800200 */
.L_x_4057:
[----:B------:R-:W0:Y:S01]  /*4f40*/  LDCU.64 UR6, c[0x0][0x860] ;  /* 0x00010c00ff0677ac */ /* 0x000e220008000a00 */
[----:B------:R-:W-:Y:S02]  /*4f50*/  SHF.R.S32.HI R4, RZ, 0x1f, R3 ;  /* 0x0000001fff047819 */ /* 0x000fe40000011403 */
[----:B0-----:R-:W-:-:S04]  /*4f60*/  ISETP.NE.U32.AND P0, PT, R3, UR6, PT ;  /* 0x0000000603007c0c */ /* 0x001fc8000bf05070 */
[----:B------:R-:W-:-:S04]  /*4f70*/  ISETP.NE.AND.EX P0, PT, R4, UR7, PT, P0 ;  /* 0x0000000704007c0c */ /* 0x000fc8000bf05300 */
[----:B------:R-:W-:-:S05]  /*4f80*/  SEL R4, RZ, 0xffffffff, P0 ;  /* 0xffffffffff047807 */ /* 0x000fca0000000000 */
[----:B------:R-:W-:-:S05]  /*4f90*/  IMAD.IADD R3, R3, 0x1, R4 ;  /* 0x0000000103037824 */ /* 0x000fca00078e0204 */
[----:B------:R-:W-:-:S07]  /*4fa0*/  LEA R3, R3, R0, 0x3 ;  /* 0x0000000003037211 */ /* 0x000fce00078e18ff */
.L_x_4060:
[----:B------:R-:W0:Y:S02]  /*4fb0*/  LDS.64 R4, [R3] ;  /* 0x0000000003047984 */ /* 0x000e240000000a00 */
[----:B0-----:R-:W-:-:S05]  /*4fc0*/  IADD3 R6, P0, PT, R4, 0x1, RZ ;  /* 0x0000000104067810 */ /* 0x001fca0007f1e0ff */
[----:B------:R-:W-:-:S07]  /*4fd0*/  IMAD.X R7, RZ, RZ, R5, P0 ;  /* 0x000000ffff077224 */ /* 0x000fce00000e0605 */
[----:B------:R-:W0:Y:S02]  /*4fe0*/  ATOMS.CAST.SPIN.64 P0, [R3], R4, R6 ;  /* 0x000000040300758d */ /* 0x000e240001800406 */
[----:B0-----:R-:W-:Y:S05]  /*4ff0*/  @!P0 BRA `(.L_x_4060) ;  /* 0xfffffffc00ec8947 */ /* 0x001fea000383ffff */
.L_x_4056:
[----:B------:R-:W-:Y:S05]  /*5000*/  BSYNC.RECONVERGENT B0 ;  /* 0x0000000000007941 */ /* 0x000fea0003800200 */
.L_x_4055:
        /* <DEDUP_REMOVED lines=50> */
.L_x_4064:
[----:B------:R-:W-:Y:S01]  /*5330*/  IMAD.MOV.U32 R7, RZ, RZ, R4 ;  /* 0x000000ffff077224 */ /* 0x000fe200078e0004 */
[----:B------:R-:W-:Y:S01]  /*5340*/  MOV R4, R28 ;  /* 0x0000001c00047202 */ /* 0x000fe20000000f00 */
[----:B------:R-:W-:Y:S01]  /*5350*/  IMAD.MOV.U32 R5, RZ, RZ, R2 ;  /* 0x000000ffff057224 */ /* 0x000fe200078e0002 */
[----:B------:R-:W-:-:S07]  /*5360*/  MOV R3, 0x5380 ;  /* 0x0000538000037802 */ /* 0x000fce0000000f00 */
[----:B------:R-:W-:Y:S05]  /*5370*/  CALL.REL.NOINC `($__internal_90_$__cuda_sm20_div_s64) ;  /* 0x0000001000bc7944 */ /* 0x000fea0003c00000 */
[----:B------:R-:W-:-:S07]  /*5380*/  IMAD.MOV.U32 R3, RZ, RZ, R5 ;  /* 0x000000ffff037224 */ /* 0x000fce00078e0005 */
.L_x_4065:
[----:B------:R-:W-:Y:S05]  /*5390*/  BSYNC.RECONVERGENT B1 ;  /* 0x0000000000017941 */ /* 0x000fea0003800200 */
.L_x_4063:
[----:B------:R-:W0:Y:S01]  /*53a0*/  LDCU.64 UR6, c[0x0][0x860] ;  /* 0x00010c00ff0677ac */ /* 0x000e220008000a00 */
[----:B------:R-:W-:Y:S02]  /*53b0*/  SHF.R.S32.HI R4, RZ, 0x1f, R3 ;  /* 0x0000001fff047819 */ /* 0x000fe40000011403 */
[----:B0-----:R-:W-:-:S04]  /*53c0*/  ISETP.NE.U32.AND P0, PT, R3, UR6, PT ;  /* 0x0000000603007c0c */ /* 0x001fc8000bf05070 */
[----:B------:R-:W-:-:S04]  /*53d0*/  ISETP.NE.AND.EX P0, PT, R4, UR7, PT, P0 ;  /* 0x0000000704007c0c */ /* 0x000fc8000bf05300 */
[----:B------:R-:W-:-:S05]  /*53e0*/  SEL R4, RZ, 0xffffffff, P0 ;  /* 0xffffffffff047807 */ /* 0x000fca0000000000 */
[----:B------:R-:W-:-:S05]  /*53f0*/  IMAD.IADD R3, R3, 0x1, R4 ;  /* 0x0000000103037824 */ /* 0x000fca00078e0204 */
[----:B------:R-:W-:-:S07]  /*5400*/  LEA R3, R3, R0, 0x3 ;  /* 0x0000000003037211 */ /* 0x000fce00078e18ff */
.L_x_4066:
[----:B------:R-:W0:Y:S02]  /*5410*/  LDS.64 R4, [R3] ;  /* 0x0000000003047984 */ /* 0x000e240000000a00 */
[----:B0-----:R-:W-:-:S05]  /*5420*/  IADD3 R6, P0, PT, R4, 0x1, RZ ;  /* 0x0000000104067810 */ /* 0x001fca0007f1e0ff */
[----:B------:R-:W-:-:S07]  /*5430*/  IMAD.X R7, RZ, RZ, R5, P0 ;  /* 0x000000ffff077224 */ /* 0x000fce00000e0605 */
[----:B------:R-:W0:Y:S02]  /*5440*/  ATOMS.CAST.SPIN.64 P0, [R3], R4, R6 ;  /* 0x000000040300758d */ /* 0x000e240001800406 */
[----:B0-----:R-:W-:Y:S05]  /*5450*/  @!P0 BRA `(.L_x_4066) ;  /* 0xfffffffc00ec8947 */ /* 0x001fea000383ffff */
.L_x_4062:
[----:B------:R-:W-:Y:S05]  /*5460*/  BSYNC.RECONVERGENT B0 ;  /* 0x0000000000007941 */ /* 0x000fea0003800200 */
.L_x_4061:
        /* <DEDUP_REMOVED lines=50> */
.L_x_4070:
[----:B------:R-:W-:Y:S01]  /*5790*/  MOV R7, R4 ;  /* 0x0000000400077202 */ /* 0x000fe20000000f00 */
[----:B------:R-:W-:Y:S01]  /*57a0*/  IMAD.MOV.U32 R5, RZ, RZ, R2 ;  /* 0x000000ffff057224 */ /* 0x000fe200078e0002 */
[----:B------:R-:W-:Y:S02]  /*57b0*/  MOV R4, R28 ;  /* 0x0000001c00047202 */ /* 0x000fe40000000f00 */
[----:B------:R-:W-:-:S07]  /*57c0*/  MOV R3, 0x57e0 ;  /* 0x000057e000037802 */ /* 0x000fce0000000f00 */
[----:B------:R-:W-:Y:S05]  /*57d0*/  CALL.REL.NOINC `($__internal_90_$__cuda_sm20_div_s64) ;  /* 0x0000000c00a47944 */ /* 0x000fea0003c00000 */
[----:B------:R-:W-:-:S07]  /*57e0*/  IMAD.MOV.U32 R3, RZ, RZ, R5 ;  /* 0x000000ffff037224 */ /* 0x000fce00078e0005 */
.L_x_4071:
[----:B------:R-:W-:Y:S05]  /*57f0*/  BSYNC.RECONVERGENT B1 ;  /* 0x0000000000017941 */ /* 0x000fea0003800200 */
.L_x_4069:
[----:B------:R-:W0:Y:S01]  /*5800*/  LDCU.64 UR6, c[0x0][0x860] ;  /* 0x00010c00ff0677ac */ /* 0x000e220008000a00 */
[----:B------:R-:W-:Y:S02]  /*5810*/  SHF.R.S32.HI R4, RZ, 0x1f, R3 ;  /* 0x0000001fff047819 */ /* 0x000fe40000011403 */
[----:B0-----:R-:W-:-:S04]  /*5820*/  ISETP.NE.U32.AND P0, PT, R3, UR6, PT ;  /* 0x0000000603007c0c */ /* 0x001fc8000bf05070 */
[----:B------:R-:W-:-:S04]  /*5830*/  ISETP.NE.AND.EX P0, PT, R4, UR7, PT, P0 ;  /* 0x0000000704007c0c */ /* 0x000fc8000bf05300 */
[----:B------:R-:W-:-:S04]  /*5840*/  SEL R4, RZ, 0xffffffff, P0 ;  /* 0xffffffffff047807 */ /* 0x000fc80000000000 */
[----:B------:R-:W-:-:S05]  /*5850*/  IADD3 R3, PT, PT, R3, R4, RZ ;  /* 0x0000000403037210 */ /* 0x000fca0007ffe0ff */
[----:B------:R-:W-:-:S07]  /*5860*/  IMAD R3, R3, 0x8, R0 ;  /* 0x0000000803037824 */ /* 0x000fce00078e0200 */
.L_x_4072:
[----:B------:R-:W0:Y:S02]  /*5870*/  LDS.64 R4, [R3] ;  /* 0x0000000003047984 */ /* 0x000e240000000a00 */
[----:B0-----:R-:W-:-:S04]  /*5880*/  IADD3 R6, P0, PT, R4, 0x1, RZ ;  /* 0x0000000104067810 */ /* 0x001fc80007f1e0ff */
[----:B------:R-:W-:-:S08]  /*5890*/  IADD3.X R7, PT, PT, RZ, R5, RZ, P0, !PT ;  /* 0x00000005ff077210 */ /* 0x000fd000007fe4ff */
[----:B------:R-:W0:Y:S02]  /*58a0*/  ATOMS.CAST.SPIN.64 P0, [R3], R4, R6 ;  /* 0x000000040300758d */ /* 0x000e240001800406 */
[----:B0-----:R-:W-:Y:S05]  /*58b0*/  @!P0 BRA `(.L_x_4072) ;  /* 0xfffffffc00ec8947 */ /* 0x001fea000383ffff */
.L_x_4068:
[----:B------:R-:W-:Y:S05]  /*58c0*/  BSYNC.RECONVERGENT B0 ;  /* 0x0000000000007941 */ /* 0x000fea0003800200 */
.L_x_4067:
        /* <DEDUP_REMOVED lines=50> */
.L_x_4076:
[----:B------:R-:W-:Y:S01]  /*5bf0*/  MOV R7, R4 ;  /* 0x0000000400077202 */ /* 0x000fe20000000f00 */
[----:B------:R-:W-:Y:S01]  /*5c00*/  IMAD.MOV.U32 R5, RZ, RZ, R2 ;  /* 0x000000ffff057224 */ /* 0x000fe200078e0002 */
[----:B------:R-:W-:Y:S02]  /*5c10*/  MOV R4, R28 ;  /* 0x0000001c00047202 */ /* 0x000fe40000000f00 */
[----:B------:R-:W-:-:S07]  /*5c20*/  MOV R3, 0x5c40 ;  /* 0x00005c4000037802 */ /* 0x000fce0000000f00 */
[----:B------:R-:W-:Y:S05]  /*5c30*/  CALL.REL.NOINC `($__internal_90_$__cuda_sm20_div_s64) ;  /* 0x00000008008c7944 */ /* 0x000fea0003c00000 */
[----:B------:R-:W-:-:S07]  /*5c40*/  IMAD.MOV.U32 R3, RZ, RZ, R5 ;  /* 0x000000ffff037224 */ /* 0x000fce00078e0005 */
.L_x_4077:
[----:B------:R-:W-:Y:S05]  /*5c50*/  BSYNC.RECONVERGENT B1 ;  /* 0x0000000000017941 */ /* 0x000fea0003800200 */
.L_x_4075:
[----:B------:R-:W0:Y:S01]  /*5c60*/  LDCU.64 UR6, c[0x0][0x860] ;  /* 0x00010c00ff0677ac */ /* 0x000e220008000a00 */
[----:B------:R-:W-:Y:S02]  /*5c70*/  SHF.R.S32.HI R4, RZ, 0x1f, R3 ;  /* 0x0000001fff047819 */ /* 0x000fe40000011403 */
[----:B0-----:R-:W-:-:S04]  /*5c80*/  ISETP.NE.U32.AND P0, PT, R3, UR6, PT ;  /* 0x0000000603007c0c */ /* 0x001fc8000bf05070 */
[----:B------:R-:W-:-:S04]  /*5c90*/  ISETP.NE.AND.EX P0, PT, R4, UR7, PT, P0 ;  /* 0x0000000704007c0c */ /* 0x000fc8000bf05300 */
[----:B------:R-:W-:-:S04]  /*5ca0*/  SEL R4, RZ, 0xffffffff, P0 ;  /* 0xffffffffff047807 */ /* 0x000fc80000000000 */
[----:B------:R-:W-:-:S05]  /*5cb0*/  IADD3 R3, PT, PT, R3, R4, RZ ;  /* 0x0000000403037210 */ /* 0x000fca0007ffe0ff */
[----:B------:R-:W-:-:S07]  /*5cc0*/  IMAD R3, R3, 0x8, R0 ;  /* 0x0000000803037824 */ /* 0x000fce00078e0200 */
.L_x_4078:
[----:B------:R-:W0:Y:S02]  /*5cd0*/  LDS.64 R4, [R3] ;  /* 0x0000000003047984 */ /* 0x000e240000000a00 */
[----:B0-----:R-:W-:-:S04]  /*5ce0*/  IADD3 R6, P0, PT, R4, 0x1, RZ ;  /* 0x0000000104067810 */ /* 0x001fc80007f1e0ff */
[----:B------:R-:W-:-:S08]  /*5cf0*/  IADD3.X R7, PT, PT, RZ, R5, RZ, P0, !PT ;  /* 0x00000005ff077210 */ /* 0x000fd000007fe4ff */
[----:B------:R-:W0:Y:S02]  /*5d00*/  ATOMS.CAST.SPIN.64 P0, [R3], R4, R6 ;  /* 0x000000040300758d */ /* 0x000e240001800406 */
[----:B0-----:R-:W-:Y:S05]  /*5d10*/  @!P0 BRA `(.L_x_4078) ;  /* 0xfffffffc00ec8947 */ /* 0x001fea000383ffff */
.L_x_4074:
[----:B------:R-:W-:Y:S05]  /*5d20*/  BSYNC.RECONVERGENT B0 ;  /* 0x0000000000007941 */ /* 0x000fea0003800200 */
.L_x_4073:
[----:B------:R-:W0:Y:S01]  /*5d30*/  LDCU.64 UR6, c[0x0][0x878] ;  /* 0x00010f00ff0677ac */ /* 0x000e220008000a00 */
[----:B------:R-:W-:-:S05]  /*5d40*/  IADD3 R27, P0, PT, R32, R27, RZ ;  /* 0x0000001b201b7210 */ /* 0x000fca0007f1e0ff */
[----:B------:R-:W-:Y:S01]  /*5d50*/  IMAD.X R29, RZ, RZ, R29, P0 ;  /* 0x000000ffff1d7224 */ /* 0x000fe200000e061d */
[----:B0-----:R-:W-:-:S04]  /*5d60*/  ISETP.GE.U32.AND P0, PT, R27, UR6, PT ;  /* 0x000000061b007c0c */ /* 0x001fc8000bf06070 */
[----:B------:R-:W-:-:S13]  /*5d70*/  ISETP.GE.AND.EX P0, PT, R29, UR7, PT, P0 ;  /* 0x000000071d007c0c */ /* 0x000fda000bf06300 */
[----:B------:R-:W-:Y:S05]  /*5d80*/  @!P0 BRA `(.L_x_4079) ;  /* 0xffffffec008c8947 */ /* 0x000fea000383ffff */
.L_x_3983:
        /* <DEDUP_REMOVED lines=40> */
.L_x_4081:
[----:B------:R-:W-:Y:S01]  /*6010*/  IMAD.MOV.U32 R3, RZ, RZ, R6 ;  /* 0x000000ffff037224 */ /* 0x000fe200078e0006 */
[----:B------:R-:W-:Y:S02]  /*6020*/  MOV R10, R30 ;  /* 0x0000001e000a7202 */ /* 0x000fe40000000f00 */
[----:B------:R-:W-:-:S07]  /*6030*/  MOV R8, 0x6050 ;  /* 0x0000605000087802 */ /* 0x000fce0000000f00 */
[----:B------:R-:W-:Y:S05]  /*6040*/  CALL.REL.NOINC `($__internal_91_$__cuda_sm20_div_u64) ;  /* 0x0000000800d87944 */ /* 0x000fea0003c00000 */
.L_x_4082:
[----:B------:R-:W-:Y:S05]  /*6050*/  BSYNC.RECONVERGENT B0 ;  /* 0x0000000000007941 */ /* 0x000fea0003800200 */
.L_x_4080:
        /* <DEDUP_REMOVED lines=28> */
.L_x_4085:
        /* <DEDUP_REMOVED lines=14> */
.L_x_4084:
[----:B------:R-:W-:Y:S05]  /*6300*/  BSYNC.RECONVERGENT B0 ;  /* 0x0000000000007941 */ /* 0x000fea0003800200 */
.L_x_4083:
[----:B------:R-:W-:Y:S05]  /*6310*/  @!P0 EXIT ;  /* 0x000000000000894d */ /* 0x000fea0003800000 */
[----:B------:R-:W1:Y:S01]  /*6320*/  S2UR UR5, SR_CgaCtaId ;  /* 0x00000000000579c3 */ /* 0x000e620000008800 */
[----:B------:R-:W-:Y:S01]  /*6330*/  UMOV UR4, 0x400 ;  /* 0x0000040000047882 */ /* 0x000fe20000000000 */
[----:B------:R-:W2:Y:S01]  /*6340*/  LDCU.64 UR6, c[0x0][0x450] ;  /* 0x00008a00ff0677ac */ /* 0x000ea20008000a00 */
[----:B------:R-:W3:Y:S02]  /*6350*/  LDCU.128 UR12, c[0x0][0x380] ;  /* 0x00007000ff0c77ac */ /* 0x000ee40008000c00 */
[----:B-123--:R-:W-:-:S12]  /*6360*/  ULEA UR4, UR5, UR4, 0x18 ;  /* 0x0000000405047291 */ /* 0x00efd8000f8ec0ff */
.L_x_4086:
        /* <DEDUP_REMOVED lines=48> */
        .weak           $__internal_90_$__cuda_sm20_div_s64
        .type           $__internal_90_$__cuda_sm20_div_s64,@function
        .size           $__internal_90_$__cuda_sm20_div_s64,($__internal_91_$__cuda_sm20_div_u64 - $__internal_90_$__cuda_sm20_div_s64)
$__internal_90_$__cuda_sm20_div_s64:
        /* <DEDUP_REMOVED lines=83> */
[----:B------:R-:W-:Y:S06]  /*6ba0*/  RET.REL.NODEC R8 `(_ZN2at4cuda17kernelHistogram1DIlilLi1ELi2ELin1ELNS0_23CUDAHistogramMemoryTypeE0EZNS0_21CUDA_tensor_histogramIliLb0EEEbNS_6TensorES4_S4_lNS_14AccumulateTypeIT0_Lb1EE4typeES8_NS0_13TensorArgTypeES9_S9_EUllE0_EEvNS0_6detail10TensorInfoIT_T1_EESF_NSC_IKS6_SE_EElS8_S8_SE_T6_) ;  /* 0xffffff9408147950 */ /* 0x000fec0003c3ffff */
        .weak           $__internal_91_$__cuda_sm20_div_u64
        .type           $__internal_91_$__cuda_sm20_div_u64,@function
        .size           $__internal_91_$__cuda_sm20_div_u64,(.L_x_6467 - $__internal_91_$__cuda_sm20_div_u64)
$__internal_91_$__cuda_sm20_div_u64:
        /* <DEDUP_REMOVED lines=68> */
[----:B------:R-:W-:Y:S06]  /*6ff0*/  RET.REL.NODEC R8 `(_ZN2at4cuda17kernelHistogram1DIlilLi1ELi2ELin1ELNS0_23CUDAHistogramMemoryTypeE0EZNS0_21CUDA_tensor_histogramIliLb0EEEbNS_6TensorES4_S4_lNS_14AccumulateTypeIT0_Lb1EE4typeES8_NS0_13TensorArgTypeES9_S9_EUllE0_EEvNS0_6detail10TensorInfoIT_T1_EESF_NSC_IKS6_SE_EElS8_S8_SE_T6_) ;  /* 0xffffff9008007950 */ /* 0x000fec0003c3ffff */
.L_x_4087:
        /* <DEDUP_REMOVED lines=16> */
.L_x_6467:


//--------------------- .text._ZN2at4cuda17kernelHistogram1DIlilLi1ELi2ELin1ELNS0_23CUDAHistogramMemoryTypeE1EZNS0_21CUDA_tensor_histogramIliLb0EEEbNS_6TensorES4_S4_lNS_14AccumulateTypeIT0_Lb1EE4typeES8_NS0_13TensorArgTypeES9_S9_EUllE_EEvNS0_6detail10TensorInfoIT_T1_EESF_NSC_IKS6_SE_EElS8_S8_SE_T6_ --------------------------
	.section	.text._ZN2at4cuda17kernelHistogram1DIlilLi1ELi2ELin1ELNS0_23CUDAHistogramMemoryTypeE1EZNS0_21CUDA_tensor_histogramIliLb0EEEbNS_6TensorES4_S4_lNS_14AccumulateTypeIT0_Lb1EE4typeES8_NS0_13TensorArgTypeES9_S9_EUllE_EEvNS0_6detail10TensorInfoIT_T1_EESF_NSC_IKS6_SE_EElS8_S8_SE_T6_,"ax",@progbits
	.align	128
        .global         _ZN2at4cuda17kernelHistogram1DIlilLi1ELi2ELin1ELNS0_23CUDAHistogramMemoryTypeE1EZNS0_21CUDA_tensor_histogramIliLb0EEEbNS_6TensorES4_S4_lNS_14AccumulateTypeIT0_Lb1EE4typeES8_NS0_13TensorArgTypeES9_S9_EUllE_EEvNS0_6detail10TensorInfoIT_T1_EESF_NSC_IKS6_SE_EElS8_S8_SE_T6_
        .type           _ZN2at4cuda17kernelHistogram1DIlilLi1ELi2ELin1ELNS0_23CUDAHistogramMemoryTypeE1EZNS0_21CUDA_tensor_histogramIliLb0EEEbNS_6TensorES4_S4_lNS_14AccumulateTypeIT0_Lb1EE4typeES8_NS0_13TensorArgTypeES9_S9_EUllE_EEvNS0_6detail10TensorInfoIT_T1_EESF_NSC_IKS6_SE_EElS8_S8_SE_T6_,@function
        .size           _ZN2at4cuda17kernelHistogram1DIlilLi1ELi2ELin1ELNS0_23CUDAHistogramMemoryTypeE1EZNS0_21CUDA_tensor_histogramIliLb0EEEbNS_6TensorES4_S4_lNS_14AccumulateTypeIT0_Lb1EE4typeES8_NS0_13TensorArgTypeES9_S9_EUllE_EEvNS0_6detail10TensorInfoIT_T1_EESF_NSC_IKS6_SE_EElS8_S8_SE_T6_,(.L_x_6469 - _ZN2at4cuda17kernelHistogram1DIlilLi1ELi2ELin1ELNS0_23CUDAHistogramMemoryTypeE1EZNS0_21CUDA_tensor_histogramIliLb0EEEbNS_6TensorES4_S4_lNS_14AccumulateTypeIT0_Lb1EE4typeES8_NS0_13TensorArgTypeES9_S9_EUllE_EEvNS0_6detail10TensorInfoIT_T1_EESF_NSC_IKS6_SE_EElS8_S8_SE_T6_)
        .other          _ZN2at4cuda17kernelHistogram1DIlilLi1ELi2ELin1ELNS0_23CUDAHistogramMemoryTypeE1EZNS0_21CUDA_tensor_histogramIliLb0EEEbNS_6TensorES4_S4_lNS_14AccumulateTypeIT0_Lb1EE4typeES8_NS0_13TensorArgTypeES9_S9_EUllE_EEvNS0_6detail10TensorInfoIT_T1_EESF_NSC_IKS6_SE_EElS8_S8_SE_T6_,@"STO_CUDA_ENTRY STV_DEFAULT"
_ZN2at4cuda17kernelHistogram1DIlilLi1ELi2ELin1ELNS0_23CUDAHistogramMemoryTypeE1EZNS0_21CUDA_tensor_histogramIliLb0EEEbNS_6TensorES4_S4_lNS_14AccumulateTypeIT0_Lb1EE4typeES8_NS0_13TensorArgTypeES9_S9_EUllE_EEvNS0_6detail10TensorInfoIT_T1_EESF_NSC_IKS6_SE_EElS8_S8_SE_T6_:
.text._ZN2at4cuda17kernelHistogram1DIlilLi1ELi2ELin1ELNS0_23CUDAHistogramMemoryTypeE1EZNS0_21CUDA_tensor_histogramIliLb0EEEbNS_6TensorES4_S4_lNS_14AccumulateTypeIT0_Lb1EE4typeES8_NS0_13TensorArgTypeES9_S9_EUllE_EEvNS0_6detail10TensorInfoIT_T1_EESF_NSC_IKS6_SE_EElS8_S8_SE_T6_:
        /* <DEDUP_REMOVED lines=26> */
.L_x_4145:
        /* <DEDUP_REMOVED lines=10> */
.L_x_4114:
        /* <DEDUP_REMOVED lines=33> */
.L_x_4091:
[----:B------:R-:W-:Y:S01]  /*0450*/  MOV R10, R26 ;  /* 0x0000001a000a7202 */ /* 0x000fe20000000f00 */
[----:B------:R-:W-:Y:S01]  /*0460*/  IMAD.MOV.U32 R0, RZ, RZ, R22 ;  /* 0x000000ffff007224 */ /* 0x000fe200078e0016 */
[----:B------:R-:W-:Y:S01]  /*0470*/  MOV R6, 0x4a0 ;  /* 0x000004a000067802 */ /* 0x000fe20000000f00 */
[----:B------:R-:W-:-:S07]  /*0480*/  IMAD.MOV.U32 R3, RZ, RZ, R23 ;  /* 0x000000ffff037224 */ /* 0x000fce00078e0017 */
[----:B------:R-:W-:Y:S05]  /*0490*/  CALL.REL.NOINC `($__internal_92_$__cuda_sm20_div_s64) ;  /* 0x0000005000cc7944 */ /* 0x000fea0003c00000 */
        /* <DEDUP_REMOVED lines=9> */
.L_x_4092:
[----:B------:R-:W-:Y:S05]  /*0530*/  BSYNC.RECONVERGENT B0 ;  /* 0x0000000000007941 */ /* 0x000fea0003800200 */
.L_x_4090:
        /* <DEDUP_REMOVED lines=37> */
.L_x_4094:
[----:B------:R-:W-:Y:S01]  /*0790*/  MOV R10, R30 ;  /* 0x0000001e000a7202 */ /* 0x000fe20000000f00 */
[----:B------:R-:W-:Y:S01]  /*07a0*/  IMAD.MOV.U32 R5, RZ, RZ, R31 ;  /* 0x000000ffff057224 */ /* 0x000fe200078e001f */
[----:B------:R-:W-:Y:S01]  /*07b0*/  MOV R3, R27 ;  /* 0x0000001b00037202 */ /* 0x000fe20000000f00 */
[----:B------:R-:W-:Y:S01]  /*07c0*/  IMAD.MOV.U32 R0, RZ, RZ, R26 ;  /* 0x000000ffff007224 */ /* 0x000fe200078e001a */
[----:B------:R-:W-:-:S07]  /*07d0*/  MOV R6, 0x7f0 ;  /* 0x000007f000067802 */ /* 0x000fce0000000f00 */
[----:B------:R-:W-:Y:S05]  /*07e0*/  CALL.REL.NOINC `($__internal_92_$__cuda_sm20_div_s64) ;  /* 0x0000004c00f87944 */ /* 0x000fea0003c00000 */
        /* <DEDUP_REMOVED lines=10> */
.L_x_4095:
[----:B------:R-:W-:Y:S05]  /*0890*/  BSYNC.RECONVERGENT B0 ;  /* 0x0000000000007941 */ /* 0x000fea0003800200 */
.L_x_4093:
        /* <DEDUP_REMOVED lines=38> */
.L_x_4097:
        /* <DEDUP_REMOVED lines=16> */
.L_x_4098:
[----:B------:R-:W-:Y:S05]  /*0c00*/  BSYNC.RECONVERGENT B0 ;  /* 0x0000000000007941 */ /* 0x000fea0003800200 */
.L_x_4096:
        /* <DEDUP_REMOVED lines=37> */
.L_x_4100:
[----:B------:R-:W-:Y:S01]  /*0e60*/  IMAD.MOV.U32 R10, RZ, RZ, R26 ;  /* 0x000000ffff0a7224 */ /* 0x000fe200078e001a */
[----:B------:R-:W-:Y:S01]  /*0e70*/  MOV R5, R27 ;  /* 0x0000001b00057202 */ /* 0x000fe20000000f00 */
[----:B------:R-:W-:Y:S01]  /*0e80*/  IMAD.MOV.U32 R0, RZ, RZ, R16 ;  /* 0x000000ffff007224 */ /* 0x000fe200078e0010 */
[----:B------:R-:W-:Y:S01]  /*0e90*/  MOV R6, 0xec0 ;  /* 0x00000ec000067802 */ /* 0x000fe20000000f00 */
[----:B------:R-:W-:-:S07]  /*0ea0*/  IMAD.MOV.U32 R3, RZ, RZ, R17 ;  /* 0x000000ffff037224 */ /* 0x000fce00078e0011 */
[----:B------:R-:W-:Y:S05]  /*0eb0*/  CALL.REL.NOINC `($__internal_92_$__cuda_sm20_div_s64) ;  /* 0x0000004800447944 */ /* 0x000fea0003c00000 */
        /* <DEDUP_REMOVED lines=10> */
.L_x_4101:
[----:B------:R-:W-:Y:S05]  /*0f60*/  BSYNC.RECONVERGENT B0 ;  /* 0x0000000000007941 */ /* 0x000fea0003800200 */
.L_x_4099:
        /* <DEDUP_REMOVED lines=38> */
.L_x_4103:
        /* <DEDUP_REMOVED lines=16> */
.L_x_4104:
[----:B------:R-:W-:Y:S05]  /*12d0*/  BSYNC.RECONVERGENT B0 ;  /* 0x0000000000007941 */ /* 0x000fea0003800200 */
.L_x_4102:
        /* <DEDUP_REMOVED lines=38> */
.L_x_4106:
        /* <DEDUP_REMOVED lines=16> */
.L_x_4107:
[----:B------:R-:W-:Y:S05]  /*1640*/  BSYNC.RECONVERGENT B0 ;  /* 0x0000000000007941 */ /* 0x000fea0003800200 */
.L_x_4105:
        /* <DEDUP_REMOVED lines=38> */
.L_x_4109:
        /* <DEDUP_REMOVED lines=16> */
.L_x_4110:
[----:B------:R-:W-:Y:S05]  /*19b0*/  BSYNC.RECONVERGENT B0 ;  /* 0x0000000000007941 */ /* 0x000fea0003800200 */
.L_x_4108:
        /* <DEDUP_REMOVED lines=38> */
.L_x_4112:
[----:B------:R-:W-:Y:S01]  /*1c20*/  IMAD.MOV.U32 R10, RZ, RZ, R26 ;  /* 0x000000ffff0a7224 */ /* 0x000fe200078e001a */
        /* <DEDUP_REMOVED lines=15> */
.L_x_4113:
[----:B------:R-:W-:Y:S05]  /*1d20*/  BSYNC.RECONVERGENT B0 ;  /* 0x0000000000007941 */ /* 0x000fea0003800200 */
.L_x_4111:
        /* <DEDUP_REMOVED lines=9> */
.L_x_4089:
        /* <DEDUP_REMOVED lines=40> */
.L_x_4119:
        /* <DEDUP_REMOVED lines=14> */
.L_x_4120:
[----:B------:R-:W-:Y:S05]  /*2120*/  BSYNC.RECONVERGENT B1 ;  /* 0x0000000000017941 */ /* 0x000fea0003800200 */
.L_x_4118:
        /* <DEDUP_REMOVED lines=37> */
.L_x_4122:
[----:B------:R-:W-:Y:S01]  /*2380*/  MOV R10, R24 ;  /* 0x00000018000a7202 */ /* 0x000fe20000000f00 */
[----:B------:R-:W-:Y:S01]  /*2390*/  IMAD.MOV.U32 R5, RZ, RZ, R25 ;  /* 0x000000ffff057224 */ /* 0x000fe200078e0019 */
[----:B------:R-:W-:Y:S01]  /*23a0*/  MOV R0, R22 ;  /* 0x0000001600007202 */ /* 0x000fe20000000f00 */
[----:B------:R-:W-:Y:S01]  /*23b0*/  IMAD.MOV.U32 R3, RZ, RZ, R23 ;  /* 0x000000ffff037224 */ /* 0x000fe200078e0017 */
[----:B------:R-:W-:-:S07]  /*23c0*/  MOV R6, 0x23e0 ;  /* 0x000023e000067802 */ /* 0x000fce0000000f00 */
[----:B------:R-:W-:Y:S05]  /*23d0*/  CALL.REL.NOINC `($__internal_92_$__cuda_sm20_div_s64) ;  /* 0x0000003000fc7944 */ /* 0x000fea0003c00000 */
        /* <DEDUP_REMOVED lines=10> */
.L_x_4123:
[----:B------:R-:W-:Y:S05]  /*2480*/  BSYNC.RECONVERGENT B1 ;  /* 0x0000000000017941 */ /* 0x000fea0003800200 */
.L_x_4121:
        /* <DEDUP_REMOVED lines=38> */
.L_x_4125:
        /* <DEDUP_REMOVED lines=16> */
.L_x_4126:
[----:B------:R-:W-:Y:S05]  /*27f0*/  BSYNC.RECONVERGENT B1 ;  /* 0x0000000000017941 */ /* 0x000fea0003800200 */
.L_x_4124:
        /* <DEDUP_REMOVED lines=37> */
.L_x_4128:
[----:B------:R-:W-:Y:S01]  /*2a50*/  IMAD.MOV.U32 R10, RZ, RZ, R24 ;  /* 0x000000ffff0a7224 */ /* 0x000fe200078e0018 */
[----:B------:R-:W-:Y:S01]  /*2a60*/  MOV R5, R25 ;  /* 0x0000001900057202 */ /* 0x000fe20000000f00 */
[----:B------:R-:W-:Y:S01]  /*2a70*/  IMAD.MOV.U32 R0, RZ, RZ, R22 ;  /* 0x000000ffff007224 */ /* 0x000fe200078e0016 */
[----:B------:R-:W-:Y:S02]  /*2a80*/  MOV R3, R23 ;  /* 0x0000001700037202 */ /* 0x000fe40000000f00 */
[----:B------:R-:W-:-:S07]  /*2a90*/  MOV R6, 0x2ab0 ;  /* 0x00002ab000067802 */ /* 0x000fce0000000f00 */
[----:B------:R-:W-:Y:S05]  /*2aa0*/  CALL.REL.NOINC `($__internal_92_$__cuda_sm20_div_s64) ;  /* 0x0000002c00487944 */ /* 0x000fea0003c00000 */
        /* <DEDUP_REMOVED lines=10> */
.L_x_4129:
[----:B------:R-:W-:Y:S05]  /*2b50*/  BSYNC.RECONVERGENT B1 ;  /* 0x0000000000017941 */ /* 0x000fea0003800200 */
.L_x_4127:
        /* <DEDUP_REMOVED lines=8> */
.L_x_4117:
        /* <DEDUP_REMOVED lines=38> */
.L_x_4132:
[----:B------:R-:W-:Y:S01]  /*2e40*/  IMAD.MOV.U32 R10, RZ, RZ, R26 ;  /* 0x000000ffff0a7224 */ /* 0x000fe200078e001a */
[----:B------:R-:W-:Y:S01]  /*2e50*/  MOV R0, R22 ;  /* 0x0000001600007202 */ /* 0x000fe20000000f00 */
[----:B------:R-:W-:Y:S01]  /*2e60*/  IMAD.MOV.U32 R3, RZ, RZ, R23 ;  /* 0x000000ffff037224 */ /* 0x000fe200078e0017 */
[----:B------:R-:W-:-:S07]  /*2e70*/  MOV R6, 0x2e90 ;  /* 0x00002e9000067802 */ /* 0x000fce0000000f00 */
[----:B------:R-:W-:Y:S05]  /*2e80*/  CALL.REL.NOINC `($__internal_92_$__cuda_sm20_div_s64) ;  /* 0x0000002800507944 */ /* 0x000fea0003c00000 */
        /* <DEDUP_REMOVED lines=9> */
.L_x_4133:
[----:B------:R-:W-:Y:S05]  /*2f20*/  BSYNC.RECONVERGENT B1 ;  /* 0x0000000000017941 */ /* 0x000fea0003800200 */
.L_x_4131:
        /* <DEDUP_REMOVED lines=36> */
.L_x_4135:
        /* <DEDUP_REMOVED lines=16> */
.L_x_4136:
[----:B------:R-:W-:Y:S05]  /*3270*/  BSYNC.RECONVERGENT B1 ;  /* 0x0000000000017941 */ /* 0x000fea0003800200 */
.L_x_4134:
        /* <DEDUP_REMOVED lines=8> */
.L_x_4130:
        /* <DEDUP_REMOVED lines=36> */
.L_x_4138:
[----:B------:R-:W-:Y:S01]  /*3540*/  IMAD.MOV.U32 R10, RZ, RZ, R26 ;  /* 0x000000ffff0a7224 */ /* 0x000fe200078e001a */
[----:B------:R-:W-:Y:S01]  /*3550*/  MOV R0, R22 ;  /* 0x0000001600007202 */ /* 0x000fe20000000f00 */
[----:B------:R-:W-:Y:S01]  /*3560*/  IMAD.MOV.U32 R3, RZ, RZ, R23 ;  /* 0x000000ffff037224 */ /* 0x000fe200078e0017 */
[----:B------:R-:W-:-:S07]  /*3570*/  MOV R6, 0x3590 ;  /* 0x0000359000067802 */ /* 0x000fce0000000f00 */
[----:B------:R-:W-:Y:S05]  /*3580*/  CALL.REL.NOINC `($__internal_92_$__cuda_sm20_div_s64) ;  /* 0x0000002000907944 */ /* 0x000fea0003c00000 */
        /* <DEDUP_REMOVED lines=9> */
.L_x_4139:
[----:B------:R-:W-:Y:S05]  /*3620*/  BSYNC.RECONVERGENT B1 ;  /* 0x0000000000017941 */ /* 0x000fea0003800200 */
.L_x_4137:
[----:B------:R-:W0:Y:S02]  /*3630*/  LDC.64 R20, c[0x0][R20+0x450] ;  /* 0x0001140014147b82 */ /* 0x000e240000000a00 */
[-C--:B0-----:R-:W-:Y:S02]  /*3640*/  IMAD R0, R21, R10.reuse, RZ ;  /* 0x0000000a15007224 */ /* 0x081fe400078e02ff */
[----:B------:R-:W-:-:S04]  /*3650*/  IMAD.WIDE.U32 R16, R20, R10, R16 ;  /* 0x0000000a14107225 */ /* 0x000fc800078e0010 */
[----:B------:R-:W-:-:S04]  /*3660*/  IMAD R3, R20, R3, R0 ;  /* 0x0000000314037224 */ /* 0x000fc800078e0200 */
[----:B------:R-:W-:-:S07]  /*3670*/  IMAD.IADD R17, R17, 0x1, R3 ;  /* 0x0000000111117824 */ /* 0x000fce00078e0203 */
.L_x_4116:
[----:B------:R-:W-:Y:S05]  /*3680*/  BSYNC.RECONVERGENT B0 ;  /* 0x0000000000007941 */ /* 0x000fea0003800200 */
.L_x_4115:
        /* <DEDUP_REMOVED lines=49> */
.L_x_4143:
[----:B------:R-:W-:Y:S01]  /*39a0*/  IMAD.U32 R0, RZ, RZ, UR4 ;  /* 0x00000004ff007e24 */ /* 0x000fe2000f8e00ff */
[----:B------:R-:W-:Y:S02]  /*39b0*/  MOV R3, UR5 ;  /* 0x0000000500037c02 */ /* 0x000fe40008000f00 */
[----:B------:R-:W-:-:S07]  /*39c0*/  MOV R6, 0x39e0 ;  /* 0x000039e000067802 */ /* 0x000fce0000000f00 */
[----:B------:R-:W-:Y:S05]  /*39d0*/  CALL.REL.NOINC `($__internal_92_$__cuda_sm20_div_s64) ;  /* 0x0000001c007c7944 */ /* 0x000fea0003c00000 */
[----:B------:R-:W-:-:S07]  /*39e0*/  IMAD.MOV.U32 R0, RZ, RZ, R8 ;  /* 0x000000ffff007224 */ /* 0x000fce00078e0008 */
.L_x_4144:
[----:B------:R-:W-:Y:S05]  /*39f0*/  BSYNC.RECONVERGENT B1 ;  /* 0x0000000000017941 */ /* 0x000fea0003800200 */
.L_x_4142:
        /* <DEDUP_REMOVED lines=25> */
.L_x_4141:
[----:B------:R-:W-:Y:S05]  /*3b90*/  BSYNC.RECONVERGENT B0 ;  /* 0x0000000000007941 */ /* 0x000fea0003800200 */
.L_x_4140:
[----:B------:R-:W1:Y:S01]  /*3ba0*/  LDCU.64 UR12, c[0x0][0x878] ;  /* 0x00010f00ff0c77ac */ /* 0x000e620008000a00 */
[----:B------:R-:W-:-:S05]  /*3bb0*/  IADD3 R7, P0, PT, R2, R7, RZ ;  /* 0x0000000702077210 */ /* 0x000fca0007f1e0ff */
[----:B------:R-:W-:Y:S01]  /*3bc0*/  IMAD.X R4, RZ, RZ, R4, P0 ;  /* 0x000000ffff047224 */ /* 0x000fe200000e0604 */
[----:B-1----:R-:W-:-:S04]  /*3bd0*/  ISETP.GE.U32.AND P0, PT, R7, UR12, PT ;  /* 0x0000000c07007c0c */ /* 0x002fc8000bf06070 */
[----:B------:R-:W-:-:S13]  /*3be0*/  ISETP.GE.AND.EX P0, PT, R4, UR13, PT, P0 ;  /* 0x0000000d04007c0c */ /* 0x000fda000bf06300 */
[----:B------:R-:W-:Y:S05]  /*3bf0*/  @!P0 BRA `(.L_x_4145) ;  /* 0xffffffc400688947 */ /* 0x000fea000383ffff */
[----:B------:R-:W-:Y:S05]  /*3c00*/  EXIT ;  /* 0x000000000000794d */ /* 0x000fea0003800000 */
.L_x_4088:
        /* <DEDUP_REMOVED lines=34> */
.L_x_4147:
[----:B------:R-:W-:-:S07]  /*3e30*/  MOV R0, 0x3e50 ;  /* 0x00003e5000007802 */ /* 0x000fce0000000f00 */
[----:B------:R-:W-:Y:S05]  /*3e40*/  CALL.REL.NOINC `($__internal_93_$__cuda_sm20_div_u64) ;  /* 0x0000001c00b07944 */ /* 0x000fea0003c00000 */
.L_x_4148:
[----:B------:R-:W-:Y:S05]  /*3e50*/  BSYNC.RECONVERGENT B0 ;  /* 0x0000000000007941 */ /* 0x000fea0003800200 */
.L_x_4146:
        /* <DEDUP_REMOVED lines=29> */
.L_x_4156:
        /* <DEDUP_REMOVED lines=48> */
.L_x_4154:
[----:B------:R-:W-:Y:S01]  /*4330*/  MOV R0, UR4 ;  /* 0x0000000400007c02 */ /* 0x000fe20008000f00 */
[----:B------:R-:W-:Y:S01]  /*4340*/  IMAD.U32 R3, RZ, RZ, UR5 ;  /* 0x00000005ff037e24 */ /* 0x000fe2000f8e00ff */
[----:B------:R-:W-:-:S07]  /*4350*/  MOV R6, 0x4370 ;  /* 0x0000437000067802 */ /* 0x000fce0000000f00 */
[----:B------:R-:W-:Y:S05]  /*4360*/  CALL.REL.NOINC `($__internal_92_$__cuda_sm20_div_s64) ;  /* 0x0000001400187944 */ /* 0x000fea0003c00000 */
[----:B------:R-:W-:-:S07]  /*4370*/  MOV R0, R8 ;  /* 0x0000000800007202 */ /* 0x000fce0000000f00 */
.L_x_4155:
[----:B------:R-:W-:Y:S05]  /*4380*/  BSYNC.RECONVERGENT B2 ;  /* 0x0000000000027941 */ /* 0x000fea0003800200 */
.L_x_4153:
        /* <DEDUP_REMOVED lines=20> */
.L_x_4152:
[----:B------:R-:W-:Y:S05]  /*44d0*/  BSYNC.RECONVERGENT B1 ;  /* 0x0000000000017941 */ /* 0x000fea0003800200 */
.L_x_4151:
[----:B------:R-:W-:-:S04]  /*44e0*/  IADD3 R7, P1, PT, R2, R7, RZ ;  /* 0x0000000702077210 */ /* 0x000fc80007f3e0ff */
[----:B------:R-:W-:Y:S01]  /*44f0*/  IADD3.X R4, PT, PT, RZ, R4, RZ, P1, !PT ;  /* 0x00000004ff047210 */ /* 0x000fe20000ffe4ff */
[----:B------:R-:W-:Y:S08]  /*4500*/  @P0 BRA `(.L_x_4156) ;  /* 0xfffffff800c80947 */ /* 0x000ff0000383ffff */
.L_x_4150:
[----:B0--34-:R-:W-:Y:S05]  /*4510*/  BSYNC B0 ;  /* 0x0000000000007941 */ /* 0x019fea0003800000 */
.L_x_4149:
[----:B------:R-:W0:Y:S01]  /*4520*/  LDC.64 R16, c[0x0][0x868] ;  /* 0x00021a00ff107b82 */ /* 0x000e220000000a00 */
[----:B------:R-:W-:-:S04]  /*4530*/  ISETP.GE.U32.AND P0, PT, R20, 0x3, PT ;  /* 0x000000031400780c */ /* 0x000fc80003f06070 */
[----:B------:R-:W-:-:S13]  /*4540*/  ISETP.GE.U32.AND.EX P0, PT, R18, RZ, PT, P0 ;  /* 0x000000ff1200720c */ /* 0x000fda0003f06100 */
[----:B------:R-:W-:Y:S05]  /*4550*/  @!P0 EXIT ;  /* 0x000000000000894d */ /* 0x000fea0003800000 */
[----:B------:R-:W-:Y:S01]  /*4560*/  BSSY B0, `(.L_x_4157) ;  /* 0x0000125000007945 */ /* 0x000fe20003800000 */
.L_x_4178:
        /* <DEDUP_REMOVED lines=44> */
.L_x_4161:
[----:B------:R-:W-:Y:S01]  /*4830*/  IMAD.U32 R0, RZ, RZ, UR4 ;  /* 0x00000004ff007e24 */ /* 0x000fe2000f8e00ff */
[----:B------:R-:W-:Y:S02]  /*4840*/  MOV R3, UR5 ;  /* 0x0000000500037c02 */ /* 0x000fe40008000f00 */
[----:B------:R-:W-:-:S07]  /*4850*/  MOV R6, 0x4870 ;  /* 0x0000487000067802 */ /* 0x000fce0000000f00 */
[----:B------:R-:W-:Y:S05]  /*4860*/  CALL.REL.NOINC `($__internal_92_$__cuda_sm20_div_s64) ;  /* 0x0000000c00d87944 */ /* 0x000fea0003c00000 */
[----:B------:R-:W-:-:S07]  /*4870*/  IMAD.MOV.U32 R0, RZ, RZ, R8 ;  /* 0x000000ffff007224 */ /* 0x000fce00078e0008 */
.L_x_4162:
[----:B------:R-:W-:Y:S05]  /*4880*/  BSYNC.RECONVERGENT B2 ;  /* 0x0000000000027941 */ /* 0x000fea0003800200 */
.L_x_4160:
        /* <DEDUP_REMOVED lines=20> */
.L_x_4159:
[----:B------:R-:W-:Y:S05]  /*49d0*/  BSYNC.RECONVERGENT B1 ;  /* 0x0000000000017941 */ /* 0x000fea0003800200 */
.L_x_4158:
        /* <DEDUP_REMOVED lines=45> */
.L_x_4166:
[----:B------:R-:W-:Y:S01]  /*4cb0*/  MOV R0, UR4 ;  /* 0x0000000400007c02 */ /* 0x000fe20008000f00 */
[----:B------:R-:W-:Y:S01]  /*4cc0*/  IMAD.U32 R3, RZ, RZ, UR5 ;  /* 0x00000005ff037e24 */ /* 0x000fe2000f8e00ff */
[----:B------:R-:W-:-:S07]  /*4cd0*/  MOV R6, 0x4cf0 ;  /* 0x00004cf000067802 */ /* 0x000fce0000000f00 */
[----:B------:R-:W-:Y:S05]  /*4ce0*/  CALL.REL.NOINC `($__internal_92_$__cuda_sm20_div_s64) ;  /* 0x0000000800b87944 */ /* 0x000fea0003c00000 */
[----:B------:R-:W-:-:S07]  /*4cf0*/  MOV R0, R8 ;  /* 0x0000000800007202 */ /* 0x000fce0000000f00 */
.L_x_4167:
[----:B------:R-:W-:Y:S05]  /*4d00*/  BSYNC.RECONVERGENT B2 ;  /* 0x0000000000027941 */ /* 0x000fea0003800200 */
.L_x_4165:
        /* <DEDUP_REMOVED lines=20> */
.L_x_4164:
[----:B------:R-:W-:Y:S05]  /*4e50*/  BSYNC.RECONVERGENT B1 ;  /* 0x0000000000017941 */ /* 0x000fea0003800200 */
.L_x_4163:
        /* <DEDUP_REMOVED lines=45> */
.L_x_4171:
[----:B------:R-:W-:Y:S01]  /*5130*/  IMAD.U32 R0, RZ, RZ, UR4 ;  /* 0x00000004ff007e24 */ /* 0x000fe2000f8e00ff */
[----:B------:R-:W-:Y:S02]  /*5140*/  MOV R3, UR5 ;  /* 0x0000000500037c02 */ /* 0x000fe40008000f00 */
[----:B------:R-:W-:-:S07]  /*5150*/  MOV R6, 0x5170 ;  /* 0x0000517000067802 */ /* 0x000fce0000000f00 */
[----:B------:R-:W-:Y:S05]  /*5160*/  CALL.REL.NOINC `($__internal_92_$__cuda_sm20_div_s64) ;  /* 0x0000000400987944 */ /* 0x000fea0003c00000 */
[----:B------:R-:W-:-:S07]  /*5170*/  IMAD.MOV.U32 R0, RZ, RZ, R8 ;  /* 0x000000ffff007224 */ /* 0x000fce00078e0008 */
.L_x_4172:
[----:B------:R-:W-:Y:S05]  /*5180*/  BSYNC.RECONVERGENT B2 ;  /* 0x0000000000027941 */ /* 0x000fea0003800200 */
.L_x_4170:
        /* <DEDUP_REMOVED lines=20> */
.L_x_4169:
[----:B------:R-:W-:Y:S05]  /*52d0*/  BSYNC.RECONVERGENT B1 ;  /* 0x0000000000017941 */ /* 0x000fea0003800200 */
.L_x_4168:
        /* <DEDUP_REMOVED lines=45> */
.L_x_4176:
[----:B------:R-:W-:Y:S01]  /*55b0*/  MOV R0, UR4 ;  /* 0x0000000400007c02 */ /* 0x000fe20008000f00 */
[----:B------:R-:W-:Y:S01]  /*55c0*/  IMAD.U32 R3, RZ, RZ, UR5 ;  /* 0x00000005ff037e24 */ /* 0x000fe2000f8e00ff */
[----:B------:R-:W-:-:S07]  /*55d0*/  MOV R6, 0x55f0 ;  /* 0x000055f000067802 */ /* 0x000fce0000000f00 */
[----:B------:R-:W-:Y:S05]  /*55e0*/  CALL.REL.NOINC `($__internal_92_$__cuda_sm20_div_s64) ;  /* 0x0000000000787944 */ /* 0x000fea0003c00000 */
[----:B------:R-:W-:-:S07]  /*55f0*/  MOV R0, R8 ;  /* 0x0000000800007202 */ /* 0x000fce0000000f00 */
.L_x_4177:
[----:B------:R-:W-:Y:S05]  /*5600*/  BSYNC.RECONVERGENT B2 ;  /* 0x0000000000027941 */ /* 0x000fea0003800200 */
.L_x_4175:
        /* <DEDUP_REMOVED lines=20> */
.L_x_4174:
[----:B------:R-:W-:Y:S05]  /*5750*/  BSYNC.RECONVERGENT B1 ;  /* 0x0000000000017941 */ /* 0x000fea0003800200 */
.L_x_4173:
[----:B------:R-:W-:-:S04]  /*5760*/  IADD3 R7, P0, PT, R2, R7, RZ ;  /* 0x0000000702077210 */ /* 0x000fc80007f1e0ff */
[----:B------:R-:W-:Y:S02]  /*5770*/  IADD3.X R4, PT, PT, RZ, R4, RZ, P0, !PT ;  /* 0x00000004ff047210 */ /* 0x000fe400007fe4ff */
[----:B------:R-:W-:-:S04]  /*5780*/  ISETP.GE.U32.AND P0, PT, R7, UR40, PT ;  /* 0x0000002807007c0c */ /* 0x000fc8000bf06070 */
[----:B------:R-:W-:-:S13]  /*5790*/  ISETP.GE.AND.EX P0, PT, R4, UR41, PT, P0 ;  /* 0x0000002904007c0c */ /* 0x000fda000bf06300 */
[----:B------:R-:W-:Y:S05]  /*57a0*/  @!P0 BRA `(.L_x_4178) ;  /* 0xffffffec00708947 */ /* 0x000fea000383ffff */
[----:B------:R-:W-:Y:S05]  /*57b0*/  BSYNC B0 ;  /* 0x0000000000007941 */ /* 0x000fea0003800000 */
.L_x_4157:
[----:B------:R-:W-:Y:S05]  /*57c0*/  EXIT ;  /* 0x000000000000794d */ /* 0x000fea0003800000 */
        .weak           $__internal_92_$__cuda_sm20_div_s64
        .type           $__internal_92_$__cuda_sm20_div_s64,@function
        .size           $__internal_92_$__cuda_sm20_div_s64,($__internal_93_$__cuda_sm20_div_u64 - $__internal_92_$__cuda_sm20_div_s64)
$__internal_92_$__cuda_sm20_div_s64:
        /* <DEDUP_REMOVED lines=83> */
[----:B------:R-:W-:Y:S06]  /*5d00*/  RET.REL.NODEC R10 `(_ZN2at4cuda17kernelHistogram1DIlilLi1ELi2ELin1ELNS0_23CUDAHistogramMemoryTypeE1EZNS0_21CUDA_tensor_histogramIliLb0EEEbNS_6TensorES4_S4_lNS_14AccumulateTypeIT0_Lb1EE4typeES8_NS0_13TensorArgTypeES9_S9_EUllE_EEvNS0_6detail10TensorInfoIT_T1_EESF_NSC_IKS6_SE_EElS8_S8_SE_T6_) ;  /* 0xffffffa00abc7950 */ /* 0x000fec0003c3ffff */
        .weak           $__internal_93_$__cuda_sm20_div_u64
        .type           $__internal_93_$__cuda_sm20_div_u64,@function
        .size           $__internal_93_$__cuda_sm20_div_u64,(.L_x_6469 - $__internal_93_$__cuda_sm20_div_u64)
$__internal_93_$__cuda_sm20_div_u64:
        /* <DEDUP_REMOVED lines=66> */
[----:B------:R-:W-:Y:S06]  /*6130*/  RET.REL.NODEC R8 `(_ZN2at4cuda17kernelHistogram1DIlilLi1ELi2ELin1ELNS0_23CUDAHistogramMemoryTypeE1EZNS0_21CUDA_tensor_histogramIliLb0EEEbNS_6TensorES4_S4_lNS_14AccumulateTypeIT0_Lb1EE4typeES8_NS0_13TensorArgTypeES9_S9_EUllE_EEvNS0_6detail10TensorInfoIT_T1_EESF_NSC_IKS6_SE_EElS8_S8_SE_T6_) ;  /* 0xffffff9c08b07950 */ /* 0x000fec0003c3ffff */
.L_x_4179:
        /* <DEDUP_REMOVED lines=12> */
.L_x_6469:


//--------------------- .text._ZN2at4cuda17kernelHistogram1DIlilLi1ELi2ELin1ELNS0_23CUDAHistogramMemoryTypeE0EZNS0_21CUDA_tensor_histogramIliLb0EEEbNS_6TensorES4_S4_lNS_14AccumulateTypeIT0_Lb1EE4typeES8_NS0_13TensorArgTypeES9_S9_EUllE_EEvNS0_6detail10TensorInfoIT_T1_EESF_NSC_IKS6_SE_EElS8_S8_SE_T6_ --------------------------
	.section	.text._ZN2at4cuda17kernelHistogram1DIlilLi1ELi2ELin1ELNS0_23CUDAHistogramMemoryTypeE0EZNS0_21CUDA_tensor_histogramIliLb0EEEbNS_6TensorES4_S4_lNS_14AccumulateTypeIT0_Lb1EE4typeES8_NS0_13TensorArgTypeES9_S9_EUllE_EEvNS0_6detail10TensorInfoIT_T1_EESF_NSC_IKS6_SE_EElS8_S8_SE_T6_,"ax",@progbits
	.align	128
        .global         _ZN2at4cuda17kernelHistogram1DIlilLi1ELi2ELin1ELNS0_23CUDAHistogramMemoryTypeE0EZNS0_21CUDA_tensor_histogramIliLb0EEEbNS_6TensorES4_S4_lNS_14AccumulateTypeIT0_Lb1EE4typeES8_NS0_13TensorArgTypeES9_S9_EUllE_EEvNS0_6detail10TensorInfoIT_T1_EESF_NSC_IKS6_SE_EElS8_S8_SE_T6_
        .type           _ZN2at4cuda17kernelHistogram1DIlilLi1ELi2ELin1ELNS0_23CUDAHistogramMemoryTypeE0EZNS0_21CUDA_tensor_histogramIliLb0EEEbNS_6TensorES4_S4_lNS_14AccumulateTypeIT0_Lb1EE4typeES8_NS0_13TensorArgTypeES9_S9_EUllE_EEvNS0_6detail10TensorInfoIT_T1_EESF_NSC_IKS6_SE_EElS8_S8_SE_T6_,@function
        .size           _ZN2at4cuda17kernelHistogram1DIlilLi1ELi2ELin1ELNS0_23CUDAHistogramMemoryTypeE0EZNS0_21CUDA_tensor_histogramIliLb0EEEbNS_6TensorES4_S4_lNS_14AccumulateTypeIT0_Lb1EE4typeES8_NS0_13TensorArgTypeES9_S9_EUllE_EEvNS0_6detail10TensorInfoIT_T1_EESF_NSC_IKS6_SE_EElS8_S8_SE_T6_,(.L_x_6471 - _ZN2at4cuda17kernelHistogram1DIlilLi1ELi2ELin1ELNS0_23CUDAHistogramMemoryTypeE0EZNS0_21CUDA_tensor_histogramIliLb0EEEbNS_6TensorES4_S4_lNS_14AccumulateTypeIT0_Lb1EE4typeES8_NS0_13TensorArgTypeES9_S9_EUllE_EEvNS0_6detail10TensorInfoIT_T1_EESF_NSC_IKS6_SE_EElS8_S8_SE_T6_)
        .other          _ZN2at4cuda17kernelHistogram1DIlilLi1ELi2ELin1ELNS0_23CUDAHistogramMemoryTypeE0EZNS0_21CUDA_tensor_histogramIliLb0EEEbNS_6TensorES4_S4_lNS_14AccumulateTypeIT0_Lb1EE4typeES8_NS0_13TensorArgTypeES9_S9_EUllE_EEvNS0_6detail10TensorInfoIT_T1_EESF_NSC_IKS6_SE_EElS8_S8_SE_T6_,@"STO_CUDA_ENTRY STV_DEFAULT"
_ZN2at4cuda17kernelHistogram1DIlilLi1ELi2ELin1ELNS0_23CUDAHistogramMemoryTypeE0EZNS0_21CUDA_tensor_histogramIliLb0EEEbNS_6TensorES4_S4_lNS_14AccumulateTypeIT0_Lb1EE4typeES8_NS0_13TensorArgTypeES9_S9_EUllE_EEvNS0_6detail10TensorInfoIT_T1_EESF_NSC_IKS6_SE_EElS8_S8_SE_T6_:
.text._ZN2at4cuda17kernelHistogram1DIlilLi1ELi2ELin1ELNS0_23CUDAHistogramMemoryTypeE0EZNS0_21CUDA_tensor_histogramIliLb0EEEbNS_6TensorES4_S4_lNS_14AccumulateTypeIT0_Lb1EE4typeES8_NS0_13TensorArgTypeES9_S9_EUllE_EEvNS0_6detail10TensorInfoIT_T1_EESF_NSC_IKS6_SE_EElS8_S8_SE_T6_:
        /* <DEDUP_REMOVED lines=45> */
.L_x_4183:
[----:B------:R-:W-:Y:S01]  /*02d0*/  IMAD.MOV.U32 R3, RZ, RZ, R8 ;  /* 0x000000ffff037224 */ /* 0x000fe200078e0008 */
[----:B------:R-:W-:-:S07]  /*02e0*/  MOV R8, 0x300 ;  /* 0x0000030000087802 */ /* 0x000fce0000000f00 */
[----:B------:R-:W-:Y:S05]  /*02f0*/  CALL.REL.NOINC `($__internal_95_$__cuda_sm20_div_u64) ;  /* 0x0000006c00207944 */ /* 0x000fea0003c00000 */
[----:B------:R-:W-:Y:S01]  /*0300*/  MOV R4, R0 ;  /* 0x0000000000047202 */ /* 0x000fe20000000f00 */
[----:B------:R-:W-:-:S07]  /*0310*/  IMAD.MOV.U32 R5, RZ, RZ, R3 ;  /* 0x000000ffff057224 */ /* 0x000fce00078e0003 */
.L_x_4184:
[----:B------:R-:W-:Y:S05]  /*0320*/  BSYNC.RECONVERGENT B1 ;  /* 0x0000000000017941 */ /* 0x000fea0003800200 */
.L_x_4182:
        /* <DEDUP_REMOVED lines=20> */
.L_x_4187:
        /* <DEDUP_REMOVED lines=9> */
.L_x_4186:
[----:B------:R-:W-:Y:S05]  /*0500*/  BSYNC.RECONVERGENT B1 ;  /* 0x0000000000017941 */ /* 0x000fea0003800200 */
.L_x_4185:
[----:B------:R-:W-:Y:S05]  /*0510*/  @!P1 BRA `(.L_x_4181) ;  /* 0x0000000000409947 */ /* 0x000fea0003800000 */
[----:B------:R-:W0:Y:S01]  /*0520*/  S2R R3, SR_CgaCtaId ;  /* 0x0000000000037919 */ /* 0x000e220000008800 */
[----:B------:R-:W-:-:S04]  /*0530*/  MOV R0, 0x400 ;  /* 0x0000040000007802 */ /* 0x000fc80000000f00 */
[----:B0-----:R-:W-:-:S07]  /*0540*/  LEA R5, R3, R0, 0x18 ;  /* 0x0000000003057211 */ /* 0x001fce00078ec0ff */
.L_x_4188:
        /* <DEDUP_REMOVED lines=13> */
.L_x_4181:
[----:B------:R-:W-:Y:S05]  /*0620*/  BSYNC.RECONVERGENT B0 ;  /* 0x0000000000007941 */ /* 0x000fea0003800200 */
.L_x_4180:
        /* <DEDUP_REMOVED lines=24> */
.L_x_4248:
        /* <DEDUP_REMOVED lines=10> */
.L_x_4216:
        /* <DEDUP_REMOVED lines=34> */
.L_x_4193:
[----:B------:R-:W-:Y:S01]  /*0a70*/  IMAD.MOV.U32 R7, RZ, RZ, R15 ;  /* 0x000000ffff077224 */ /* 0x000fe200078e000f */
[----:B------:R-:W-:Y:S01]  /*0a80*/  MOV R4, R13 ;  /* 0x0000000d00047202 */ /* 0x000fe20000000f00 */
[----:B------:R-:W-:Y:S01]  /*0a90*/  IMAD.MOV.U32 R5, RZ, RZ, R12 ;  /* 0x000000ffff057224 */ /* 0x000fe200078e000c */
[----:B------:R-:W-:-:S07]  /*0aa0*/  MOV R3, 0xac0 ;  /* 0x00000ac000037802 */ /* 0x000fce0000000f00 */
[----:B------:R-:W-:Y:S05]  /*0ab0*/  CALL.REL.NOINC `($__internal_94_$__cuda_sm20_div_s64) ;  /* 0x0000005c00e07944 */ /* 0x000fea0003c00000 */
        /* <DEDUP_REMOVED lines=11> */
.L_x_4194:
[----:B------:R-:W-:Y:S05]  /*0b70*/  BSYNC.RECONVERGENT B0 ;  /* 0x0000000000007941 */ /* 0x000fea0003800200 */
.L_x_4192:
        /* <DEDUP_REMOVED lines=40> */
.L_x_4196:
[----:B------:R-:W-:Y:S01]  /*0e00*/  MOV R7, R12 ;  /* 0x0000000c00077202 */ /* 0x000fe20000000f00 */
[----:B------:R-:W-:Y:S01]  /*0e10*/  IMAD.MOV.U32 R6, RZ, RZ, R13 ;  /* 0x000000ffff067224 */ /* 0x000fe200078e000d */
[----:B------:R-:W-:Y:S01]  /*0e20*/  MOV R4, R15 ;  /* 0x0000000f00047202 */ /* 0x000fe20000000f00 */
[----:B------:R-:W-:Y:S01]  /*0e30*/  IMAD.MOV.U32 R5, RZ, RZ, R14 ;  /* 0x000000ffff057224 */ /* 0x000fe200078e000e */
[----:B------:R-:W-:-:S07]  /*0e40*/  MOV R3, 0xe60 ;  /* 0x00000e6000037802 */ /* 0x000fce0000000f00 */
[----:B------:R-:W-:Y:S05]  /*0e50*/  CALL.REL.NOINC `($__internal_94_$__cuda_sm20_div_s64) ;  /* 0x0000005800f87944 */ /* 0x000fea0003c00000 */
        /* <DEDUP_REMOVED lines=10> */
.L_x_4197:
[----:B------:R-:W-:Y:S05]  /*0f00*/  BSYNC.RECONVERGENT B0 ;  /* 0x0000000000007941 */ /* 0x000fea0003800200 */
.L_x_4195:
        /* <DEDUP_REMOVED lines=38> */
.L_x_4199:
        /* <DEDUP_REMOVED lines=17> */
.L_x_4200:
[----:B------:R-:W-:Y:S05]  /*1280*/  BSYNC.RECONVERGENT B0 ;  /* 0x0000000000007941 */ /* 0x000fea0003800200 */
.L_x_4198:
        /* <DEDUP_REMOVED lines=37> */
.L_x_4202:
        /* <DEDUP_REMOVED lines=16> */
.L_x_4203:
[----:B------:R-:W-:Y:S05]  /*15e0*/  BSYNC.RECONVERGENT B0 ;  /* 0x0000000000007941 */ /* 0x000fea0003800200 */
.L_x_4201:
        /* <DEDUP_REMOVED lines=38> */
.L_x_4205:
        /* <DEDUP_REMOVED lines=16> */
.L_x_4206:
[----:B------:R-:W-:Y:S05]  /*1950*/  BSYNC.RECONVERGENT B0 ;  /* 0x0000000000007941 */ /* 0x000fea0003800200 */
.L_x_4204:
        /* <DEDUP_REMOVED lines=38> */
.L_x_4208:
        /* <DEDUP_REMOVED lines=16> */
.L_x_4209:
[----:B------:R-:W-:Y:S05]  /*1cc0*/  BSYNC.RECONVERGENT B0 ;  /* 0x0000000000007941 */ /* 0x000fea0003800200 */
.L_x_4207:
        /* <DEDUP_REMOVED lines=38> */
.L_x_4211:
        /* <DEDUP_REMOVED lines=16> */
.L_x_4212:
[----:B------:R-:W-:Y:S05]  /*2030*/  BSYNC.RECONVERGENT B0 ;  /* 0x0000000000007941 */ /* 0x000fea0003800200 */
.L_x_4210:
        /* <DEDUP_REMOVED lines=37> */
.L_x_4214:
[----:B------:R-:W-:Y:S01]  /*2290*/  IMAD.MOV.U32 R7, RZ, RZ, R12 ;  /* 0x000000ffff077224 */ /* 0x000fe200078e000c */
[----:B------:R-:W-:Y:S01]  /*22a0*/  MOV R6, R13 ;  /* 0x0000000d00067202 */ /* 0x000fe20000000f00 */
[----:B------:R-:W-:Y:S01]  /*22b0*/  IMAD.MOV.U32 R5, RZ, RZ, R14 ;  /* 0x000000ffff057224 */ /* 0x000fe200078e000e */
[----:B------:R-:W-:Y:S01]  /*22c0*/  MOV R3, 0x22f0 ;  /* 0x000022f000037802 */ /* 0x000fe20000000f00 */
[----:B------:R-:W-:-:S07]  /*22d0*/  IMAD.MOV.U32 R4, RZ, RZ, R15 ;  /* 0x000000ffff047224 */ /* 0x000fce00078e000f */
[----:B------:R-:W-:Y:S05]  /*22e0*/  CALL.REL.NOINC `($__internal_94_$__cuda_sm20_div_s64) ;  /* 0x0000004400d47944 */ /* 0x000fea0003c00000 */
        /* <DEDUP_REMOVED lines=11> */
.L_x_4215:
[----:B------:R-:W-:Y:S05]  /*23a0*/  BSYNC.RECONVERGENT B0 ;  /* 0x0000000000007941 */ /* 0x000fea0003800200 */
.L_x_4213:
        /* <DEDUP_REMOVED lines=11> */
.L_x_4191:
        /* <DEDUP_REMOVED lines=41> */
.L_x_4221:
        /* <DEDUP_REMOVED lines=16> */
.L_x_4222:
[----:B------:R-:W-:Y:S05]  /*27f0*/  BSYNC.RECONVERGENT B1 ;  /* 0x0000000000017941 */ /* 0x000fea0003800200 */
.L_x_4220:
        /* <DEDUP_REMOVED lines=40> */
.L_x_4224:
        /* <DEDUP_REMOVED lines=17> */
.L_x_4225:
[----:B------:R-:W-:Y:S05]  /*2b90*/  BSYNC.RECONVERGENT B1 ;  /* 0x0000000000017941 */ /* 0x000fea0003800200 */
.L_x_4223:
        /* <DEDUP_REMOVED lines=38> */
.L_x_4227:
[----:B------:R-:W-:Y:S01]  /*2e00*/  IMAD.MOV.U32 R7, RZ, RZ, R12 ;  /* 0x000000ffff077224 */ /* 0x000fe200078e000c */
[----:B------:R-:W-:Y:S01]  /*2e10*/  MOV R5, R14 ;  /* 0x0000000e00057202 */ /* 0x000fe20000000f00 */
[----:B------:R-:W-:Y:S01]  /*2e20*/  IMAD.MOV.U32 R6, RZ, RZ, R13 ;  /* 0x000000ffff067224 */ /* 0x000fe200078e000d */
[----:B------:R-:W-:Y:S01]  /*2e30*/  MOV R3, 0x2e60 ;  /* 0x00002e6000037802 */ /* 0x000fe20000000f00 */
[----:B------:R-:W-:-:S07]  /*2e40*/  IMAD.MOV.U32 R4, RZ, RZ, R15 ;  /* 0x000000ffff047224 */ /* 0x000fce00078e000f */
[----:B------:R-:W-:Y:S05]  /*2e50*/  CALL.REL.NOINC `($__internal_94_$__cuda_sm20_div_s64) ;  /* 0x0000003800f87944 */ /* 0x000fea0003c00000 */
        /* <DEDUP_REMOVED lines=11> */
.L_x_4228:
[----:B------:R-:W-:Y:S05]  /*2f10*/  BSYNC.RECONVERGENT B1 ;  /* 0x0000000000017941 */ /* 0x000fea0003800200 */
.L_x_4226:
        /* <DEDUP_REMOVED lines=37> */
.L_x_4230:
        /* <DEDUP_REMOVED lines=17> */
.L_x_4231:
[----:B------:R-:W-:Y:S05]  /*3280*/  BSYNC.RECONVERGENT B1 ;  /* 0x0000000000017941 */ /* 0x000fea0003800200 */
.L_x_4229:
[----:B------:R0:W1:Y:S02]  /*3290*/  LDC.64 R4, c[0x0][R20+0x450] ;  /* 0x0001140014047b82 */ /* 0x0000640000000a00 */
[----:B0-----:R-:W-:Y:S01]  /*32a0*/  MOV R20, R18 ;  /* 0x0000001200147202 */ /* 0x001fe20000000f00 */
[----:B-1----:R-:W-:-:S04]  /*32b0*/  IMAD R5, R5, R9, RZ ;  /* 0x0000000905057224 */ /* 0x002fc800078e02ff */
[----:B------:R-:W-:-:S04]  /*32c0*/  IMAD.WIDE.U32 R8, R4, R9, R20 ;  /* 0x0000000904087225 */ /* 0x000fc800078e0014 */
[----:B------:R-:W-:Y:S02]  /*32d0*/  IMAD R5, R4, R3, R5 ;  /* 0x0000000304057224 */ /* 0x000fe400078e0205 */
[----:B------:R-:W-:Y:S02]  /*32e0*/  IMAD.MOV.U32 R19, RZ, RZ, R8 ;  /* 0x000000ffff137224 */ /* 0x000fe400078e0008 */
[----:B------:R-:W-:-:S07]  /*32f0*/  IMAD.IADD R18, R9, 0x1, R5 ;  /* 0x0000000109127824 */ /* 0x000fce00078e0205 */
.L_x_4219:
        /* <DEDUP_REMOVED lines=39> */
.L_x_4234:
        /* <DEDUP_REMOVED lines=16> */
.L_x_4235:
[----:B------:R-:W-:Y:S05]  /*3670*/  BSYNC.RECONVERGENT B1 ;  /* 0x0000000000017941 */ /* 0x000fea0003800200 */
.L_x_4233:
        /* <DEDUP_REMOVED lines=39> */
.L_x_4237:
        /* <DEDUP_REMOVED lines=17> */
.L_x_4238:
[----:B------:R-:W-:Y:S05]  /*3a00*/  BSYNC.RECONVERGENT B1 ;  /* 0x0000000000017941 */ /* 0x000fea0003800200 */
.L_x_4236:
[----:B------:R0:W1:Y:S02]  /*3a10*/  LDC.64 R4, c[0x0][R20+0x450] ;  /* 0x0001140014047b82 */ /* 0x0000640000000a00 */
[----:B0-----:R-:W-:Y:S02]  /*3a20*/  IMAD.MOV.U32 R20, RZ, RZ, R18 ;  /* 0x000000ffff147224 */ /* 0x001fe400078e0012 */
[-C--:B-1----:R-:W-:Y:S02]  /*3a30*/  IMAD R5, R5, R9.reuse, RZ ;  /* 0x0000000905057224 */ /* 0x082fe400078e02ff */
[----:B------:R-:W-:-:S04]  /*3a40*/  IMAD.WIDE.U32 R8, R4, R9, R20 ;  /* 0x0000000904087225 */ /* 0x000fc800078e0014 */
[----:B------:R-:W-:Y:S02]  /*3a50*/  IMAD R5, R4, R3, R5 ;  /* 0x0000000304057224 */ /* 0x000fe400078e0205 */
[----:B------:R-:W-:-:S03]  /*3a60*/  IMAD.MOV.U32 R19, RZ, RZ, R8 ;  /* 0x000000ffff137224 */ /* 0x000fc600078e0008 */
[----:B------:R-:W-:-:S07]  /*3a70*/  IADD3 R18, PT, PT, R9, R5, RZ ;  /* 0x0000000509127210 */ /* 0x000fce0007ffe0ff */
.L_x_4232:
        /* <DEDUP_REMOVED lines=36> */
.L_x_4240:
        /* <DEDUP_REMOVED lines=16> */
.L_x_4241:
[----:B------:R-:W-:Y:S05]  /*3dc0*/  BSYNC.RECONVERGENT B1 ;  /* 0x0000000000017941 */ /* 0x000fea0003800200 */
.L_x_4239:
        /* <DEDUP_REMOVED lines=9> */
.L_x_4218:
[----:B------:R-:W-:Y:S05]  /*3e60*/  BSYNC.RECONVERGENT B0 ;  /* 0x0000000000007941 */ /* 0x000fea0003800200 */
.L_x_4217:
        /* <DEDUP_REMOVED lines=50> */
.L_x_4245:
[----:B------:R-:W-:Y:S01]  /*4190*/  IMAD.MOV.U32 R7, RZ, RZ, R4 ;  /* 0x000000ffff077224 */ /* 0x000fe200078e0004 */
[----:B------:R-:W-:Y:S01]  /*41a0*/  MOV R4, R28 ;  /* 0x0000001c00047202 */ /* 0x000fe20000000f00 */
[----:B------:R-:W-:Y:S01]  /*41b0*/  IMAD.MOV.U32 R5, RZ, RZ, R2 ;  /* 0x000000ffff057224 */ /* 0x000fe200078e0002 */
[----:B------:R-:W-:-:S07]  /*41c0*/  MOV R3, 0x41e0 ;  /* 0x000041e000037802 */ /* 0x000fce0000000f00 */
[----:B------:R-:W-:Y:S05]  /*41d0*/  CALL.REL.NOINC `($__internal_94_$__cuda_sm20_div_s64) ;  /* 0x0000002800187944 */ /* 0x000fea0003c00000 */
[----:B------:R-:W-:-:S07]  /*41e0*/  IMAD.MOV.U32 R7, RZ, RZ, R5 ;  /* 0x000000ffff077224 */ /* 0x000fce00078e0005 */
.L_x_4246:
[----:B------:R-:W-:Y:S05]  /*41f0*/  BSYNC.RECONVERGENT B1 ;  /* 0x0000000000017941 */ /* 0x000fea0003800200 */
.L_x_4244:
        /* <DEDUP_REMOVED lines=19> */
.L_x_4247:
[----:B------:R-:W0:Y:S02]  /*4330*/  LDS.64 R4, [R3] ;  /* 0x0000000003047984 */ /* 0x000e240000000a00 */
[----:B0----5:R-:W-:-:S05]  /*4340*/  IADD3 R6, P0, PT, R8, R4, RZ ;  /* 0x0000000408067210 */ /* 0x021fca0007f1e0ff */
[----:B------:R-:W-:-:S07]  /*4350*/  IMAD.X R7, R9, 0x1, R5, P0 ;  /* 0x0000000109077824 */ /* 0x000fce00000e0605 */
[----:B------:R-:W0:Y:S02]  /*4360*/  ATOMS.CAST.SPIN.64 P0, [R3], R4, R6 ;  /* 0x000000040300758d */ /* 0x000e240001800406 */
[----:B0-----:R-:W-:Y:S05]  /*4370*/  @!P0 BRA `(.L_x_4247) ;  /* 0xfffffffc00ec8947 */ /* 0x001fea000383ffff */
.L_x_4243:
[----:B------:R-:W-:Y:S05]  /*4380*/  BSYNC.RECONVERGENT B0 ;  /* 0x0000000000007941 */ /* 0x000fea0003800200 */
.L_x_4242:
[----:B------:R-:W0:Y:S01]  /*4390*/  LDCU.64 UR6, c[0x0][0x878] ;  /* 0x00010f00ff0677ac */ /* 0x000e220008000a00 */
[----:B------:R-:W-:-:S05]  /*43a0*/  IADD3 R23, P0, PT, R31, R23, RZ ;  /* 0x000000171f177210 */ /* 0x000fca0007f1e0ff */
[----:B------:R-:W-:Y:S01]  /*43b0*/  IMAD.X R27, RZ, RZ, R27, P0 ;  /* 0x000000ffff1b7224 */ /* 0x000fe200000e061b */
[----:B0-----:R-:W-:-:S04]  /*43c0*/  ISETP.GE.U32.AND P0, PT, R23, UR6, PT ;  /* 0x0000000617007c0c */ /* 0x001fc8000bf06070 */
[----:B------:R-:W-:-:S13]  /*43d0*/  ISETP.GE.AND.EX P0, PT, R27, UR7, PT, P0 ;  /* 0x000000071b007c0c */ /* 0x000fda000bf06300 */
[----:B------:R-:W-:Y:S05]  /*43e0*/  @!P0 BRA `(.L_x_4248) ;  /* 0xffffffc000f08947 */ /* 0x000fea000383ffff */
[----:B------:R-:W-:Y:S05]  /*43f0*/  BRA `(.L_x_4189) ;  /* 0x0000001c00507947 */ /* 0x000fea0003800000 */
.L_x_4190:
        /* <DEDUP_REMOVED lines=34> */
.L_x_4250:
[----:B------:R-:W-:Y:S01]  /*4620*/  MOV R3, R8 ;  /* 0x0000000800037202 */ /* 0x000fe20000000f00 */
[----:B------:R-:W-:Y:S01]  /*4630*/  IMAD.MOV.U32 R9, RZ, RZ, R31 ;  /* 0x000000ffff097224 */ /* 0x000fe200078e001f */
[----:B------:R-:W-:-:S07]  /*4640*/  MOV R8, 0x4660 ;  /* 0x0000466000087802 */ /* 0x000fce0000000f00 */
[----:B------:R-:W-:Y:S05]  /*4650*/  CALL.REL.NOINC `($__internal_95_$__cuda_sm20_div_u64) ;  /* 0x0000002800487944 */ /* 0x000fea0003c00000 */
[----:B------:R-:W-:Y:S01]  /*4660*/  IMAD.MOV.U32 R4, RZ, RZ, R0 ;  /* 0x000000ffff047224 */ /* 0x000fe200078e0000 */
[----:B------:R-:W-:-:S07]  /*4670*/  MOV R5, R3 ;  /* 0x0000000300057202 */ /* 0x000fce0000000f00 */
.L_x_4251:
[----:B------:R-:W-:Y:S05]  /*4680*/  BSYNC.RECONVERGENT B0 ;  /* 0x0000000000007941 */ /* 0x000fea0003800200 */
.L_x_4249:
        /* <DEDUP_REMOVED lines=14> */
.L_x_4260:
        /* <DEDUP_REMOVED lines=53> */
.L_x_4257:
[----:B------:R-:W-:Y:S01]  /*4ac0*/  IMAD.MOV.U32 R7, RZ, RZ, R4 ;  /* 0x000000ffff077224 */ /* 0x000fe200078e0004 */
[----:B------:R-:W-:Y:S01]  /*4ad0*/  MOV R4, R28 ;  /* 0x0000001c00047202 */ /* 0x000fe20000000f00 */
[----:B------:R-:W-:Y:S01]  /*4ae0*/  IMAD.MOV.U32 R5, RZ, RZ, R2 ;  /* 0x000000ffff057224 */ /* 0x000fe200078e0002 */
[----:B------:R-:W-:-:S07]  /*4af0*/  MOV R3, 0x4b10 ;  /* 0x00004b1000037802 */ /* 0x000fce0000000f00 */
[----:B------:R-:W-:Y:S05]  /*4b00*/  CALL.REL.NOINC `($__internal_94_$__cuda_sm20_div_s64) ;  /* 0x0000001c00cc7944 */ /* 0x000fea0003c00000 */
[----:B------:R-:W-:-:S07]  /*4b10*/  IMAD.MOV.U32 R3, RZ, RZ, R5 ;  /* 0x000000ffff037224 */ /* 0x000fce00078e0005 */
.L_x_4258:
[----:B------:R-:W-:Y:S05]  /*4b20*/  BSYNC.RECONVERGENT B2 ;  /* 0x0000000000027941 */ /* 0x000fea0003800200 */
.L_x_4256:
        /* <DEDUP_REMOVED lines=16> */
.L_x_4259:
[----:B------:R-:W0:Y:S02]  /*4c30*/  LDS.64 R4, [R3] ;  /* 0x0000000003047984 */ /* 0x000e240000000a00 */
[----:B0----5:R-:W-:-:S05]  /*4c40*/  IADD3 R6, P1, PT, R8, R4, RZ ;  /* 0x0000000408067210 */ /* 0x021fca0007f3e0ff */
[----:B------:R-:W-:-:S07]  /*4c50*/  IMAD.X R7, R9, 0x1, R5, P1 ;  /* 0x0000000109077824 */ /* 0x000fce00008e0605 */
[----:B------:R-:W0:Y:S02]  /*4c60*/  ATOMS.CAST.SPIN.64 P1, [R3], R4, R6 ;  /* 0x000000040300758d */ /* 0x000e240001820406 */
[----:B0-----:R-:W-:Y:S05]  /*4c70*/  @!P1 BRA `(.L_x_4259) ;  /* 0xfffffffc00ec9947 */ /* 0x001fea000383ffff */
.L_x_4255:
[----:B------:R-:W-:Y:S05]  /*4c80*/  BSYNC.RECONVERGENT B1 ;  /* 0x0000000000017941 */ /* 0x000fea0003800200 */
.L_x_4254:
[----:B------:R-:W-:-:S04]  /*4c90*/  IADD3 R23, P1, PT, R31, R23, RZ ;  /* 0x000000171f177210 */ /* 0x000fc80007f3e0ff */
[----:B------:R-:W-:Y:S01]  /*4ca0*/  IADD3.X R27, PT, PT, RZ, R27, RZ, P1, !PT ;  /* 0x0000001bff1b7210 */ /* 0x000fe20000ffe4ff */
[----:B------:R-:W-:Y:S08]  /*4cb0*/  @P0 BRA `(.L_x_4260) ;  /* 0xfffffff800ac0947 */ /* 0x000ff0000383ffff */
.L_x_4253:
[----:B------:R-:W-:Y:S05]  /*4cc0*/  BSYNC B0 ;  /* 0x0000000000007941 */ /* 0x000fea0003800000 */
.L_x_4252:
[----:B------:R-:W-:-:S04]  /*4cd0*/  ISETP.GE.U32.AND P0, PT, R14, 0x3, PT ;  /* 0x000000030e00780c */ /* 0x000fc80003f06070 */
[----:B------:R-:W-:-:S13]  /*4ce0*/  ISETP.GE.U32.AND.EX P0, PT, R15, RZ, PT, P0 ;  /* 0x000000ff0f00720c */ /* 0x000fda0003f06100 */
[----:B------:R-:W-:Y:S05]  /*4cf0*/  @!P0 BRA `(.L_x_4189) ;  /* 0x0000001400108947 */ /* 0x000fea0003800000 */
[----:B------:R-:W0:Y:S01]  /*4d00*/  S2R R3, SR_CgaCtaId ;  /* 0x0000000000037919 */ /* 0x000e220000008800 */
[----:B------:R-:W-:-:S04]  /*4d10*/  MOV R0, 0x400 ;  /* 0x0000040000007802 */ /* 0x000fc80000000f00 */
[----:B0-----:R-:W-:-:S07]  /*4d20*/  LEA R0, R3, R0, 0x18 ;  /* 0x0000000003007211 */ /* 0x001fce00078ec0ff */
.L_x_4285:
        /* <DEDUP_REMOVED lines=49> */
.L_x_4264:
[----:B------:R-:W-:Y:S01]  /*5040*/  IMAD.MOV.U32 R7, RZ, RZ, R4 ;  /* 0x000000ffff077224 */ /* 0x000fe200078e0004 */
[----:B------:R-:W-:Y:S01]  /*5050*/  MOV R5, R2 ;  /* 0x0000000200057202 */ /* 0x000fe20000000f00 */
[----:B------:R-:W-:Y:S01]  /*5060*/  IMAD.MOV.U32 R4, RZ, RZ, R28 ;  /* 0x000000ffff047224 */ /* 0x000fe200078e001c */
[----:B------:R-:W-:-:S07]  /*5070*/  MOV R3, 0x5090 ;  /* 0x0000509000037802 */ /* 0x000fce0000000f00 */
[----:B------:R-:W-:Y:S05]  /*5080*/  CALL.REL.NOINC `($__internal_94_$__cuda_sm20_div_s64) ;  /* 0x00000018006c7944 */ /* 0x000fea0003c00000 */
[----:B------:R-:W-:-:S07]  /*5090*/  MOV R3, R5 ;  /* 0x0000000500037202 */ /* 0x000fce0000000f00 */
.L_x_4265:
[----:B------:R-:W-:Y:S05]  /*50a0*/  BSYNC.RECONVERGENT B1 ;  /* 0x0000000000017941 */ /* 0x000fea0003800200 */
.L_x_4263:
        /* <DEDUP_REMOVED lines=16> */
.L_x_4266:
[----:B------:R-:W0:Y:S02]  /*51b0*/  LDS.64 R4, [R3] ;  /* 0x0000000003047984 */ /* 0x000e240000000a00 */
[----:B0----5:R-:W-:-:S04]  /*51c0*/  IADD3 R6, P0, PT, R8, R4, RZ ;  /* 0x0000000408067210 */ /* 0x021fc80007f1e0ff */
[----:B------:R-:W-:-:S08]  /*51d0*/  IADD3.X R7, PT, PT, R9, R5, RZ, P0, !PT ;  /* 0x0000000509077210 */ /* 0x000fd000007fe4ff */
[----:B------:R-:W0:Y:S02]  /*51e0*/  ATOMS.CAST.SPIN.64 P0, [R3], R4, R6 ;  /* 0x000000040300758d */ /* 0x000e240001800406 */
[----:B0-----:R-:W-:Y:S05]  /*51f0*/  @!P0 BRA `(.L_x_4266) ;  /* 0xfffffffc00ec8947 */ /* 0x001fea000383ffff */
.L_x_4262:
[----:B------:R-:W-:Y:S05]  /*5200*/  BSYNC.RECONVERGENT B0 ;  /* 0x0000000000007941 */ /* 0x000fea0003800200 */
.L_x_4261:
        /* <DEDUP_REMOVED lines=50> */
.L_x_4270:
[----:B------:R-:W-:Y:S01]  /*5530*/  MOV R7, R4 ;  /* 0x0000000400077202 */ /* 0x000fe20000000f00 */
[----:B------:R-:W-:Y:S01]  /*5540*/  IMAD.MOV.U32 R5, RZ, RZ, R2 ;  /* 0x000000ffff057224 */ /* 0x000fe200078e0002 */
[----:B------:R-:W-:Y:S02]  /*5550*/  MOV R4, R28 ;  /* 0x0000001c00047202 */ /* 0x000fe40000000f00 */
[----:B------:R-:W-:-:S07]  /*5560*/  MOV R3, 0x5580 ;  /* 0x0000558000037802 */ /* 0x000fce0000000f00 */
[----:B------:R-:W-:Y:S05]  /*5570*/  CALL.REL.NOINC `($__internal_94_$__cuda_sm20_div_s64) ;  /* 0x0000001400307944 */ /* 0x000fea0003c00000 */
[----:B------:R-:W-:-:S07]  /*5580*/  IMAD.MOV.U32 R3, RZ, RZ, R5 ;  /* 0x000000ffff037224 */ /* 0x000fce00078e0005 */
.L_x_4271:
[----:B------:R-:W-:Y:S05]  /*5590*/  BSYNC.RECONVERGENT B1 ;  /* 0x0000000000017941 */ /* 0x000fea0003800200 */
.L_x_4269:
        /* <DEDUP_REMOVED lines=16> */
.L_x_4272:
[----:B------:R-:W0:Y:S02]  /*56a0*/  LDS.64 R4, [R3] ;  /* 0x0000000003047984 */ /* 0x000e240000000a00 */
[----:B0----5:R-:W-:-:S05]  /*56b0*/  IADD3 R6, P0, PT, R8, R4, RZ ;  /* 0x0000000408067210 */ /* 0x021fca0007f1e0ff */
[----:B------:R-:W-:-:S07]  /*56c0*/  IMAD.X R7, R9, 0x1, R5, P0 ;  /* 0x0000000109077824 */ /* 0x000fce00000e0605 */
[----:B------:R-:W0:Y:S02]  /*56d0*/  ATOMS.CAST.SPIN.64 P0, [R3], R4, R6 ;  /* 0x000000040300758d */ /* 0x000e240001800406 */
[----:B0-----:R-:W-:Y:S05]  /*56e0*/  @!P0 BRA `(.L_x_4272) ;  /* 0xfffffffc00ec8947 */ /* 0x001fea000383ffff */
.L_x_4268:
[----:B------:R-:W-:Y:S05]  /*56f0*/  BSYNC.RECONVERGENT B0 ;  /* 0x0000000000007941 */ /* 0x000fea0003800200 */
.L_x_4267:
        /* <DEDUP_REMOVED lines=50> */
.L_x_4276:
[----:B------:R-:W-:Y:S01]  /*5a20*/  IMAD.MOV.U32 R7, RZ, RZ, R4 ;  /* 0x000000ffff077224 */ /* 0x000fe200078e0004 */
[----:B------:R-:W-:Y:S01]  /*5a30*/  MOV R5, R2 ;  /* 0x0000000200057202 */ /* 0x000fe20000000f00 */
[----:B------:R-:W-:Y:S01]  /*5a40*/  IMAD.MOV.U32 R4, RZ, RZ, R28 ;  /* 0x000000ffff047224 */ /* 0x000fe200078e001c */
[----:B------:R-:W-:-:S07]  /*5a50*/  MOV R3, 0x5a70 ;  /* 0x00005a7000037802 */ /* 0x000fce0000000f00 */
[----:B------:R-:W-:Y:S05]  /*5a60*/  CALL.REL.NOINC `($__internal_94_$__cuda_sm20_div_s64) ;  /* 0x0000000c00f47944 */ /* 0x000fea0003c00000 */
[----:B------:R-:W-:-:S07]  /*5a70*/  MOV R3, R5 ;  /* 0x0000000500037202 */ /* 0x000fce0000000f00 */
.L_x_4277:
[----:B------:R-:W-:Y:S05]  /*5a80*/  BSYNC.RECONVERGENT B1 ;  /* 0x0000000000017941 */ /* 0x000fea0003800200 */
.L_x_4275:
        /* <DEDUP_REMOVED lines=16> */
.L_x_4278:
[----:B------:R-:W0:Y:S02]  /*5b90*/  LDS.64 R4, [R3] ;  /* 0x0000000003047984 */ /* 0x000e240000000a00 */
[----:B0----5:R-:W-:-:S04]  /*5ba0*/  IADD3 R6, P0, PT, R8, R4, RZ ;  /* 0x0000000408067210 */ /* 0x021fc80007f1e0ff */
[----:B------:R-:W-:-:S08]  /*5bb0*/  IADD3.X R7, PT, PT, R9, R5, RZ, P0, !PT ;  /* 0x0000000509077210 */ /* 0x000fd000007fe4ff */
[----:B------:R-:W0:Y:S02]  /*5bc0*/  ATOMS.CAST.SPIN.64 P0, [R3], R4, R6 ;  /* 0x000000040300758d */ /* 0x000e240001800406 */
[----:B0-----:R-:W-:Y:S05]  /*5bd0*/  @!P0 BRA `(.L_x_4278) ;  /* 0xfffffffc00ec8947 */ /* 0x001fea000383ffff */
.L_x_4274:
[----:B------:R-:W-:Y:S05]  /*5be0*/  BSYNC.RECONVERGENT B0 ;  /* 0x0000000000007941 */ /* 0x000fea0003800200 */
.L_x_4273:
        /* <DEDUP_REMOVED lines=50> */
.L_x_4282:
[----:B------:R-:W-:Y:S01]  /*5f10*/  MOV R7, R4 ;  /* 0x0000000400077202 */ /* 0x000fe20000000f00 */
[----:B------:R-:W-:Y:S01]  /*5f20*/  IMAD.MOV.U32 R5, RZ, RZ, R2 ;  /* 0x000000ffff057224 */ /* 0x000fe200078e0002 */
[----:B------:R-:W-:Y:S02]  /*5f30*/  MOV R4, R28 ;  /* 0x0000001c00047202 */ /* 0x000fe40000000f00 */
[----:B------:R-:W-:-:S07]  /*5f40*/  MOV R3, 0x5f60 ;  /* 0x00005f6000037802 */ /* 0x000fce0000000f00 */
[----:B------:R-:W-:Y:S05]  /*5f50*/  CALL.REL.NOINC `($__internal_94_$__cuda_sm20_div_s64) ;  /* 0x0000000800b87944 */ /* 0x000fea0003c00000 */
[----:B------:R-:W-:-:S07]  /*5f60*/  IMAD.MOV.U32 R3, RZ, RZ, R5 ;  /* 0x000000ffff037224 */ /* 0x000fce00078e0005 */
.L_x_4283:
[----:B------:R-:W-:Y:S05]  /*5f70*/  BSYNC.RECONVERGENT B1 ;  /* 0x0000000000017941 */ /* 0x000fea0003800200 */
.L_x_4281:
        /* <DEDUP_REMOVED lines=16> */
.L_x_4284:
[----:B------:R-:W0:Y:S02]  /*6080*/  LDS.64 R4, [R3] ;  /* 0x0000000003047984 */ /* 0x000e240000000a00 */
[----:B0----5:R-:W-:-:S05]  /*6090*/  IADD3 R6, P0, PT, R8, R4, RZ ;  /* 0x0000000408067210 */ /* 0x021fca0007f1e0ff */
[----:B------:R-:W-:-:S07]  /*60a0*/  IMAD.X R7, R9, 0x1, R5, P0 ;  /* 0x0000000109077824 */ /* 0x000fce00000e0605 */
[----:B------:R-:W0:Y:S02]  /*60b0*/  ATOMS.CAST.SPIN.64 P0, [R3], R4, R6 ;  /* 0x000000040300758d */ /* 0x000e240001800406 */
[----:B0-----:R-:W-:Y:S05]  /*60c0*/  @!P0 BRA `(.L_x_4284) ;  /* 0xfffffffc00ec8947 */ /* 0x001fea000383ffff */
.L_x_4280:
[----:B------:R-:W-:Y:S05]  /*60d0*/  BSYNC.RECONVERGENT B0 ;  /* 0x0000000000007941 */ /* 0x000fea0003800200 */
.L_x_4279:
[----:B------:R-:W0:Y:S01]  /*60e0*/  LDCU.64 UR6, c[0x0][0x878] ;  /* 0x00010f00ff0677ac */ /* 0x000e220008000a00 */
[----:B------:R-:W-:-:S04]  /*60f0*/  IADD3 R23, P0, PT, R31, R23, RZ ;  /* 0x000000171f177210 */ /* 0x000fc80007f1e0ff */
[----:B------:R-:W-:Y:S02]  /*6100*/  IADD3.X R27, PT, PT, RZ, R27, RZ, P0, !PT ;  /* 0x0000001bff1b7210 */ /* 0x000fe400007fe4ff */
[----:B0-----:R-:W-:-:S04]  /*6110*/  ISETP.GE.U32.AND P0, PT, R23, UR6, PT ;  /* 0x0000000617007c0c */ /* 0x001fc8000bf06070 */
[----:B------:R-:W-:-:S13]  /*6120*/  ISETP.GE.AND.EX P0, PT, R27, UR7, PT, P0 ;  /* 0x000000071b007c0c */ /* 0x000fda000bf06300 */
[----:B------:R-:W-:Y:S05]  /*6130*/  @!P0 BRA `(.L_x_4285) ;  /* 0xffffffe800fc8947 */ /* 0x000fea000383ffff */
.L_x_4189:
        /* <DEDUP_REMOVED lines=40> */
.L_x_4287:
[----:B------:R-:W-:Y:S01]  /*63c0*/  MOV R3, R8 ;  /* 0x0000000800037202 */ /* 0x000fe20000000f00 */
[----:B------:R-:W-:Y:S01]  /*63d0*/  IMAD.MOV.U32 R9, RZ, RZ, R29 ;  /* 0x000000ffff097224 */ /* 0x000fe200078e001d */
[----:B------:R-:W-:-:S07]  /*63e0*/  MOV R8, 0x6400 ;  /* 0x0000640000087802 */ /* 0x000fce0000000f00 */
[----:B------:R-:W-:Y:S05]  /*63f0*/  CALL.REL.NOINC `($__internal_95_$__cuda_sm20_div_u64) ;  /* 0x0000000800e07944 */ /* 0x000fea0003c00000 */
[----:B------:R-:W-:Y:S01]  /*6400*/  MOV R4, R0 ;  /* 0x0000000000047202 */ /* 0x000fe20000000f00 */
[----:B------:R-:W-:-:S07]  /*6410*/  IMAD.MOV.U32 R5, RZ, RZ, R3 ;  /* 0x000000ffff057224 */ /* 0x000fce00078e0003 */
.L_x_4288:
[----:B------:R-:W-:Y:S05]  /*6420*/  BSYNC.RECONVERGENT B0 ;  /* 0x0000000000007941 */ /* 0x000fea0003800200 */
.L_x_4286:
        /* <DEDUP_REMOVED lines=28> */
.L_x_4291:
        /* <DEDUP_REMOVED lines=14> */
.L_x_4290:
[----:B------:R-:W-:Y:S05]  /*66d0*/  BSYNC.RECONVERGENT B0 ;  /* 0x0000000000007941 */ /* 0x000fea0003800200 */
.L_x_4289:
[----:B------:R-:W-:Y:S05]  /*66e0*/  @!P0 EXIT ;  /* 0x000000000000894d */ /* 0x000fea0003800000 */
[----:B------:R-:W1:Y:S01]  /*66f0*/  S2UR UR5, SR_CgaCtaId ;  /* 0x00000000000579c3 */ /* 0x000e620000008800 */
[----:B------:R-:W-:Y:S01]  /*6700*/  UMOV UR4, 0x400 ;  /* 0x0000040000047882 */ /* 0x000fe20000000000 */
[----:B------:R-:W2:Y:S01]  /*6710*/  LDCU.64 UR6, c[0x0][0x450] ;  /* 0x00008a00ff0677ac */ /* 0x000ea20008000a00 */
[----:B------:R-:W3:Y:S02]  /*6720*/  LDCU.128 UR12, c[0x0][0x380] ;  /* 0x00007000ff0c77ac */ /* 0x000ee40008000c00 */
[----:B-123--:R-:W-:-:S12]  /*6730*/  ULEA UR4, UR5, UR4, 0x18 ;  /* 0x0000000405047291 */ /* 0x00efd8000f8ec0ff */
.L_x_4292:
        /* <DEDUP_REMOVED lines=48> */
        .weak           $__internal_94_$__cuda_sm20_div_s64
        .type           $__internal_94_$__cuda_sm20_div_s64,@function
        .size           $__internal_94_$__cuda_sm20_div_s64,($__internal_95_$__cuda_sm20_div_u64 - $__internal_94_$__cuda_sm20_div_s64)
$__internal_94_$__cuda_sm20_div_s64:
        /* <DEDUP_REMOVED lines=83> */
[----:B------:R-:W-:Y:S06]  /*6f70*/  RET.REL.NODEC R8 `(_ZN2at4cuda17kernelHistogram1DIlilLi1ELi2ELin1ELNS0_23CUDAHistogramMemoryTypeE0EZNS0_21CUDA_tensor_histogramIliLb0EEEbNS_6TensorES4_S4_lNS_14AccumulateTypeIT0_Lb1EE4typeES8_NS0_13TensorArgTypeES9_S9_EUllE_EEvNS0_6detail10TensorInfoIT_T1_EESF_NSC_IKS6_SE_EElS8_S8_SE_T6_) ;  /* 0xffffff9008207950 */ /* 0x000fec0003c3ffff */
        .weak           $__internal_95_$__cuda_sm20_div_u64
        .type           $__internal_95_$__cuda_sm20_div_u64,@function
        .size           $__internal_95_$__cuda_sm20_div_u64,(.L_x_6471 - $__internal_95_$__cuda_sm20_div_u64)
$__internal_95_$__cuda_sm20_div_u64:
        /* <DEDUP_REMOVED lines=69> */
[----:B------:R-:W-:Y:S06]  /*73d0*/  RET.REL.NODEC R4 `(_ZN2at4cuda17kernelHistogram1DIlilLi1ELi2ELin1ELNS0_23CUDAHistogramMemoryTypeE0EZNS0_21CUDA_tensor_histogramIliLb0EEEbNS_6TensorES4_S4_lNS_14AccumulateTypeIT0_Lb1EE4typeES8_NS0_13TensorArgTypeES9_S9_EUllE_EEvNS0_6detail10TensorInfoIT_T1_EESF_NSC_IKS6_SE_EElS8_S8_SE_T6_) ;  /* 0xffffff8c04087950 */ /* 0x000fec0003c3ffff */
.L_x_4293:
        /* <DEDUP_REMOVED lines=10> */
.L_x_6471:


//--------------------- .text._ZN2at4cuda17kernelHistogram1DIfilLi1ELi2ELin1ELNS0_23CUDAHistogramMemoryTypeE1EZNS0_21CUDA_tensor_histogramIfiLb1EEEbNS_6TensorES4_S4_lNS_14AccumulateTypeIT0_Lb1EE4typeES8_NS0_13TensorArgTypeES9_S9_EUllE0_EEvNS0_6detail10TensorInfoIT_T1_EESF_NSC_IKS6_SE_EElS8_S8_SE_T6_ --------------------------
	.section	.text._ZN2at4cuda17kernelHistogram1DIfilLi1ELi2ELin1ELNS0_23CUDAHistogramMemoryTypeE1EZNS0_21CUDA_tensor_histogramIfiLb1EEEbNS_6TensorES4_S4_lNS_14AccumulateTypeIT0_Lb1EE4typeES8_NS0_13TensorArgTypeES9_S9_EUllE0_EEvNS0_6detail10TensorInfoIT_T1_EESF_NSC_IKS6_SE_EElS8_S8_SE_T6_,"ax",@progbits
	.align	128
        .global         _ZN2at4cuda17kernelHistogram1DIfilLi1ELi2ELin1ELNS0_23CUDAHistogramMemoryTypeE1EZNS0_21CUDA_tensor_histogramIfiLb1EEEbNS_6TensorES4_S4_lNS_14AccumulateTypeIT0_Lb1EE4typeES8_NS0_13TensorArgTypeES9_S9_EUllE0_EEvNS0_6detail10TensorInfoIT_T1_EESF_NSC_IKS6_SE_EElS8_S8_SE_T6_
        .type           _ZN2at4cuda17kernelHistogram1DIfilLi1ELi2ELin1ELNS0_23CUDAHistogramMemoryTypeE1EZNS0_21CUDA_tensor_histogramIfiLb1EEEbNS_6TensorES4_S4_lNS_14AccumulateTypeIT0_Lb1EE4typeES8_NS0_13TensorArgTypeES9_S9_EUllE0_EEvNS0_6detail10TensorInfoIT_T1_EESF_NSC_IKS6_SE_EElS8_S8_SE_T6_,@function
        .size           _ZN2at4cuda17kernelHistogram1DIfilLi1ELi2ELin1ELNS0_23CUDAHistogramMemoryTypeE1EZNS0_21CUDA_tensor_histogramIfiLb1EEEbNS_6TensorES4_S4_lNS_14AccumulateTypeIT0_Lb1EE4typeES8_NS0_13TensorArgTypeES9_S9_EUllE0_EEvNS0_6detail10TensorInfoIT_T1_EESF_NSC_IKS6_SE_EElS8_S8_SE_T6_,(.L_x_6472 - _ZN2at4cuda17kernelHistogram1DIfilLi1ELi2ELin1ELNS0_23CUDAHistogramMemoryTypeE1EZNS0_21CUDA_tensor_histogramIfiLb1EEEbNS_6TensorES4_S4_lNS_14AccumulateTypeIT0_Lb1EE4typeES8_NS0_13TensorArgTypeES9_S9_EUllE0_EEvNS0_6detail10TensorInfoIT_T1_EESF_NSC_IKS6_SE_EElS8_S8_SE_T6_)
        .other          _ZN2at4cuda17kernelHistogram1DIfilLi1ELi2ELin1ELNS0_23CUDAHistogramMemoryTypeE1EZNS0_21CUDA_tensor_histogramIfiLb1EEEbNS_6TensorES4_S4_lNS_14AccumulateTypeIT0_Lb1EE4typeES8_NS0_13TensorArgTypeES9_S9_EUllE0_EEvNS0_6detail10TensorInfoIT_T1_EESF_NSC_IKS6_SE_EElS8_S8_SE_T6_,@"STO_CUDA_ENTRY STV_DEFAULT"
_ZN2at4cuda17kernelHistogram1DIfilLi1ELi2ELin1ELNS0_23CUDAHistogramMemoryTypeE1EZNS0_21CUDA_tensor_histogramIfiLb1EEEbNS_6TensorES4_S4_lNS_14AccumulateTypeIT0_Lb1EE4typeES8_NS0_13TensorArgTypeES9_S9_EUllE0_EEvNS0_6detail10TensorInfoIT_T1_EESF_NSC_IKS6_SE_EElS8_S8_SE_T6_:
.text._ZN2at4cuda17kernelHistogram1DIfilLi1ELi2ELin1ELNS0_23CUDAHistogramMemoryTypeE1EZNS0_21CUDA_tensor_histogramIfiLb1EEEbNS_6TensorES4_S4_lNS_14AccumulateTypeIT0_Lb1EE4typeES8_NS0_13TensorArgTypeES9_S9_EUllE0_EEvNS0_6detail10TensorInfoIT_T1_EESF_NSC_IKS6_SE_EElS8_S8_SE_T6_:
        /* <DEDUP_REMOVED lines=22> */
.L_x_4349:
        /* <DEDUP_REMOVED lines=24> */
.L_x_4320:
        /* <DEDUP_REMOVED lines=33> */
.L_x_4297:
[----:B------:R-:W-:Y:S01]  /*04f0*/  MOV R24, R14 ;  /* 0x0000000e00187202 */ /* 0x000fe20000000f00 */
[----:B------:R-:W-:Y:S01]  /*0500*/  IMAD.MOV.U32 R20, RZ, RZ, R9 ;  /* 0x000000ffff147224 */ /* 0x000fe200078e0009 */
[----:B------:R-:W-:Y:S01]  /*0510*/  MOV R11, R16 ;  /* 0x00000010000b7202 */ /* 0x000fe20000000f00 */
[----:B------:R-:W-:Y:S01]  /*0520*/  IMAD.MOV.U32 R10, RZ, RZ, R17 ;  /* 0x000000ffff0a7224 */ /* 0x000fe200078e0011 */
[----:B------:R-:W-:-:S07]  /*0530*/  MOV R7, 0x550 ;  /* 0x0000055000077802 */ /* 0x000fce0000000f00 */
[----:B------:R-:W-:Y:S05]  /*0540*/  CALL.REL.NOINC `($__internal_96_$__cuda_sm20_div_s64) ;  /* 0x0000003800007944 */ /* 0x000fea0003c00000 */
        /* <DEDUP_REMOVED lines=10> */
.L_x_4298:
[----:B------:R-:W-:Y:S05]  /*05f0*/  BSYNC.RECONVERGENT B0 ;  /* 0x0000000000007941 */ /* 0x000fea0003800200 */
.L_x_4296:
        /* <DEDUP_REMOVED lines=38> */
.L_x_4300:
[----:B------:R-:W-:Y:S01]  /*0860*/  MOV R24, R30 ;  /* 0x0000001e00187202 */ /* 0x000fe20000000f00 */
[----:B------:R-:W-:Y:S01]  /*0870*/  IMAD.MOV.U32 R20, RZ, RZ, R31 ;  /* 0x000000ffff147224 */ /* 0x000fe200078e001f */
[----:B------:R-:W-:Y:S01]  /*0880*/  MOV R11, R16 ;  /* 0x00000010000b7202 */ /* 0x000fe20000000f00 */
[----:B------:R-:W-:Y:S01]  /*0890*/  IMAD.MOV.U32 R10, RZ, RZ, R17 ;  /* 0x000000ffff0a7224 */ /* 0x000fe200078e0011 */
[----:B------:R-:W-:-:S07]  /*08a0*/  MOV R7, 0x8c0 ;  /* 0x000008c000077802 */ /* 0x000fce0000000f00 */
[----:B------:R-:W-:Y:S05]  /*08b0*/  CALL.REL.NOINC `($__internal_96_$__cuda_sm20_div_s64) ;  /* 0x0000003400247944 */ /* 0x000fea0003c00000 */
        /* <DEDUP_REMOVED lines=11> */
.L_x_4301:
[----:B------:R-:W-:Y:S05]  /*0970*/  BSYNC.RECONVERGENT B0 ;  /* 0x0000000000007941 */ /* 0x000fea0003800200 */
.L_x_4299:
        /* <DEDUP_REMOVED lines=38> */
.L_x_4303:
[----:B------:R-:W-:Y:S01]  /*0be0*/  IMAD.MOV.U32 R24, RZ, RZ, R16 ;  /* 0x000000ffff187224 */ /* 0x000fe200078e0010 */
[----:B------:R-:W-:Y:S01]  /*0bf0*/  MOV R20, R17 ;  /* 0x0000001100147202 */ /* 0x000fe20000000f00 */
[----:B------:R-:W-:Y:S01]  /*0c00*/  IMAD.MOV.U32 R11, RZ, RZ, R12 ;  /* 0x000000ffff0b7224 */ /* 0x000fe200078e000c */
[----:B------:R-:W-:Y:S02]  /*0c10*/  MOV R10, R13 ;  /* 0x0000000d000a7202 */ /* 0x000fe40000000f00 */
[----:B------:R-:W-:-:S07]  /*0c20*/  MOV R7, 0xc40 ;  /* 0x00000c4000077802 */ /* 0x000fce0000000f00 */
[----:B------:R-:W-:Y:S05]  /*0c30*/  CALL.REL.NOINC `($__internal_96_$__cuda_sm20_div_s64) ;  /* 0x0000003000447944 */ /* 0x000fea0003c00000 */
        /* <DEDUP_REMOVED lines=11> */
.L_x_4304:
[----:B------:R-:W-:Y:S05]  /*0cf0*/  BSYNC.RECONVERGENT B0 ;  /* 0x0000000000007941 */ /* 0x000fea0003800200 */
.L_x_4302:
        /* <DEDUP_REMOVED lines=37> */
.L_x_4306:
        /* <DEDUP_REMOVED lines=17> */
.L_x_4307:
[----:B------:R-:W-:Y:S05]  /*1060*/  BSYNC.RECONVERGENT B0 ;  /* 0x0000000000007941 */ /* 0x000fea0003800200 */
.L_x_4305:
        /* <DEDUP_REMOVED lines=38> */
.L_x_4309:
        /* <DEDUP_REMOVED lines=17> */
.L_x_4310:
[----:B------:R-:W-:Y:S05]  /*13e0*/  BSYNC.RECONVERGENT B0 ;  /* 0x0000000000007941 */ /* 0x000fea0003800200 */
.L_x_4308:
        /* <DEDUP_REMOVED lines=38> */
.L_x_4312:
        /* <DEDUP_REMOVED lines=17> */
.L_x_4313:
[----:B------:R-:W-:Y:S05]  /*1760*/  BSYNC.RECONVERGENT B0 ;  /* 0x0000000000007941 */ /* 0x000fea0003800200 */
.L_x_4311:
        /* <DEDUP_REMOVED lines=39> */
.L_x_4315:
        /* <DEDUP_REMOVED lines=17> */
.L_x_4316:
[----:B------:R-:W-:Y:S05]  /*1af0*/  BSYNC.RECONVERGENT B0 ;  /* 0x0000000000007941 */ /* 0x000fea0003800200 */
.L_x_4314:
        /* <DEDUP_REMOVED lines=38> */
.L_x_4318:
        /* <DEDUP_REMOVED lines=17> */
.L_x_4319:
[----:B------:R-:W-:Y:S05]  /*1e70*/  BSYNC.RECONVERGENT B0 ;  /* 0x0000000000007941 */ /* 0x000fea0003800200 */
.L_x_4317:
        /* <DEDUP_REMOVED lines=11> */
.L_x_4295:
        /* <DEDUP_REMOVED lines=35> */
.L_x_4323:
        /* <DEDUP_REMOVED lines=16> */
.L_x_4324:
[----:B------:R-:W-:Y:S05]  /*2260*/  BSYNC.RECONVERGENT B0 ;  /* 0x0000000000007941 */ /* 0x000fea0003800200 */
.L_x_4322:
        /* <DEDUP_REMOVED lines=38> */
.L_x_4326:
        /* <DEDUP_REMOVED lines=17> */
.L_x_4327:
[----:B------:R-:W-:Y:S05]  /*25e0*/  BSYNC.RECONVERGENT B0 ;  /* 0x0000000000007941 */ /* 0x000fea0003800200 */
.L_x_4325:
        /* <DEDUP_REMOVED lines=38> */
.L_x_4329:
        /* <DEDUP_REMOVED lines=17> */
.L_x_4330:
[----:B------:R-:W-:Y:S05]  /*2960*/  BSYNC.RECONVERGENT B0 ;  /* 0x0000000000007941 */ /* 0x000fea0003800200 */
.L_x_4328:
        /* <DEDUP_REMOVED lines=38> */
.L_x_4332:
        /* <DEDUP_REMOVED lines=17> */
.L_x_4333:
[----:B------:R-:W-:Y:S05]  /*2ce0*/  BSYNC.RECONVERGENT B0 ;  /* 0x0000000000007941 */ /* 0x000fea0003800200 */
.L_x_4331:
        /* <DEDUP_REMOVED lines=8> */
.L_x_4321:
        /* <DEDUP_REMOVED lines=36> */
.L_x_4336:
[----:B------:R-:W-:Y:S01]  /*2fb0*/  IMAD.MOV.U32 R24, RZ, RZ, R14 ;  /* 0x000000ffff187224 */ /* 0x000fe200078e000e */
[----:B------:R-:W-:Y:S01]  /*2fc0*/  MOV R20, R9 ;  /* 0x0000000900147202 */ /* 0x000fe20000000f00 */
[----:B------:R-:W-:Y:S01]  /*2fd0*/  IMAD.MOV.U32 R11, RZ, RZ, R16 ;  /* 0x000000ffff0b7224 */ /* 0x000fe200078e0010 */
[----:B------:R-:W-:Y:S02]  /*2fe0*/  MOV R10, R17 ;  /* 0x00000011000a7202 */ /* 0x000fe40000000f00 */
[----:B------:R-:W-:-:S07]  /*2ff0*/  MOV R7, 0x3010 ;  /* 0x0000301000077802 */ /* 0x000fce0000000f00 */
[----:B------:R-:W-:Y:S05]  /*3000*/  CALL.REL.NOINC `($__internal_96_$__cuda_sm20_div_s64) ;  /* 0x0000000c00507944 */ /* 0x000fea0003c00000 */
        /* <DEDUP_REMOVED lines=10> */
.L_x_4337:
[----:B------:R-:W-:Y:S05]  /*30b0*/  BSYNC.RECONVERGENT B0 ;  /* 0x0000000000007941 */ /* 0x000fea0003800200 */
.L_x_4335:
        /* <DEDUP_REMOVED lines=39> */
.L_x_4339:
        /* <DEDUP_REMOVED lines=17> */
.L_x_4340:
[----:B------:R-:W-:Y:S05]  /*3440*/  BSYNC.RECONVERGENT B0 ;  /* 0x0000000000007941 */ /* 0x000fea0003800200 */
.L_x_4338:
[----:B------:R0:W1:Y:S02]  /*3450*/  LDC.64 R6, c[0x0][R4+0x450] ;  /* 0x0001140004067b82 */ /* 0x0000640000000a00 */
[----:B0-----:R-:W-:Y:S02]  /*3460*/  IMAD.MOV.U32 R4, RZ, RZ, R28 ;  /* 0x000000ffff047224 */ /* 0x001fe400078e001c */
[-C--:B-1----:R-:W-:Y:S02]  /*3470*/  IMAD R7, R7, R15.reuse, RZ ;  /* 0x0000000f07077224 */ /* 0x082fe400078e02ff */
[----:B------:R-:W-:-:S04]  /*3480*/  IMAD.WIDE.U32 R10, R6, R15, R4 ;  /* 0x0000000f060a7225 */ /* 0x000fc800078e0004 */
[----:B------:R-:W-:Y:S01]  /*3490*/  IMAD R7, R6, R17, R7 ;  /* 0x0000001106077224 */ /* 0x000fe200078e0207 */
[----:B------:R-:W-:-:S03]  /*34a0*/  MOV R12, R10 ;  /* 0x0000000a000c7202 */ /* 0x000fc60000000f00 */
[----:B------:R-:W-:-:S07]  /*34b0*/  IMAD.IADD R8, R11, 0x1, R7 ;  /* 0x000000010b087824 */ /* 0x000fce00078e0207 */
.L_x_4334:
        /* <DEDUP_REMOVED lines=35> */
.L_x_4342:
        /* <DEDUP_REMOVED lines=15> */
.L_x_4343:
[----:B------:R-:W-:Y:S05]  /*37e0*/  BSYNC.RECONVERGENT B0 ;  /* 0x0000000000007941 */ /* 0x000fea0003800200 */
.L_x_4341:
[----:B------:R-:W0:Y:S01]  /*37f0*/  LDC.64 R4, c[0x0][R4+0x450] ;  /* 0x0001140004047b82 */ /* 0x000e220000000a00 */
[----:B------:R-:W-:Y:S02]  /*3800*/  IMAD.MOV.U32 R13, RZ, RZ, R8 ;  /* 0x000000ffff0d7224 */ /* 0x000fe400078e0008 */
[-C--:B0-----:R-:W-:Y:S02]  /*3810*/  IMAD R5, R5, R6.reuse, RZ ;  /* 0x0000000605057224 */ /* 0x081fe400078e02ff */
[----:B------:R-:W-:-:S04]  /*3820*/  IMAD.WIDE.U32 R12, R4, R6, R12 ;  /* 0x00000006040c7225 */ /* 0x000fc800078e000c */
[----:B------:R-:W-:-:S05]  /*3830*/  IMAD R5, R4, R15, R5 ;  /* 0x0000000f04057224 */ /* 0x000fca00078e0205 */
[----:B------:R-:W-:-:S07]  /*3840*/  IADD3 R8, PT, PT, R13, R5, RZ ;  /* 0x000000050d087210 */ /* 0x000fce0007ffe0ff */
.L_x_4294:
        /* <DEDUP_REMOVED lines=49> */
.L_x_4347:
[----:B------:R-:W-:Y:S01]  /*3b60*/  MOV R11, UR6 ;  /* 0x00000006000b7c02 */ /* 0x000fe20008000f00 */
[----:B------:R-:W-:Y:S01]  /*3b70*/  IMAD.U32 R10, RZ, RZ, UR7 ;  /* 0x00000007ff0a7e24 */ /* 0x000fe2000f8e00ff */
[----:B------:R-:W-:-:S07]  /*3b80*/  MOV R7, 0x3ba0 ;  /* 0x00003ba000077802 */ /* 0x000fce0000000f00 */
[----:B------:R-:W-:Y:S05]  /*3b90*/  CALL.REL.NOINC `($__internal_96_$__cuda_sm20_div_s64) ;  /* 0x00000000006c7944 */ /* 0x000fea0003c00000 */
[----:B------:R-:W-:-:S07]  /*3ba0*/  MOV R5, R10 ;  /* 0x0000000a00057202 */ /* 0x000fce0000000f00 */
.L_x_4348:
[----:B------:R-:W-:Y:S05]  /*3bb0*/  BSYNC.RECONVERGENT B1 ;  /* 0x0000000000017941 */ /* 0x000fea0003800200 */
.L_x_4346:
        /* <DEDUP_REMOVED lines=17> */
.L_x_4345:
[----:B------:R-:W-:Y:S05]  /*3cd0*/  BSYNC.RECONVERGENT B0 ;  /* 0x0000000000007941 */ /* 0x000fea0003800200 */
.L_x_4344:
[----:B------:R-:W1:Y:S01]  /*3ce0*/  LDCU.64 UR14, c[0x0][0x878] ;  /* 0x00010f00ff0e77ac */ /* 0x000e620008000a00 */
[----:B------:R-:W-:-:S04]  /*3cf0*/  IADD3 R0, P0, PT, R3, R0, RZ ;  /* 0x0000000003007210 */ /* 0x000fc80007f1e0ff */
[----:B------:R-:W-:Y:S02]  /*3d00*/  IADD3.X R2, PT, PT, RZ, R2, RZ, P0, !PT ;  /* 0x00000002ff027210 */ /* 0x000fe400007fe4ff */
[----:B-1----:R-:W-:-:S04]  /*3d10*/  ISETP.GE.U32.AND P0, PT, R0, UR14, PT ;  /* 0x0000000e00007c0c */ /* 0x002fc8000bf06070 */
[----:B------:R-:W-:-:S13]  /*3d20*/  ISETP.GE.AND.EX P0, PT, R2, UR15, PT, P0 ;  /* 0x0000000f02007c0c */ /* 0x000fda000bf06300 */
[----:B------:R-:W-:Y:S05]  /*3d30*/  @!P0 BRA `(.L_x_4349) ;  /* 0xffffffc400088947 */ /* 0x000fea000383ffff */
[----:B------:R-:W-:Y:S05]  /*3d40*/  EXIT ;  /* 0x000000000000794d */ /* 0x000fea0003800000 */
        .weak           $__internal_96_$__cuda_sm20_div_s64
        .type           $__internal_96_$__cuda_sm20_div_s64,@function
        .size           $__internal_96_$__cuda_sm20_div_s64,(.L_x_6472 - $__internal_96_$__cuda_sm20_div_s64)
$__internal_96_$__cuda_sm20_div_s64:
        /* <DEDUP_REMOVED lines=83> */
[----:B------:R-:W-:Y:S05]  /*4280*/  RET.REL.NODEC R6 `(_ZN2at4cuda17kernelHistogram1DIfilLi1ELi2ELin1ELNS0_23CUDAHistogramMemoryTypeE1EZNS0_21CUDA_tensor_histogramIfiLb1EEEbNS_6TensorES4_S4_lNS_14AccumulateTypeIT0_Lb1EE4typeES8_NS0_13TensorArgTypeES9_S9_EUllE0_EEvNS0_6detail10TensorInfoIT_T1_EESF_NSC_IKS6_SE_EElS8_S8_SE_T6_) ;  /* 0xffffffbc065c7950 */ /* 0x000fea0003c3ffff */
.L_x_4350:
        /* <DEDUP_REMOVED lines=15> */
.L_x_6472:


//--------------------- .text._ZN2at4cuda17kernelHistogram1DIfilLi1ELi2ELin1ELNS0_23CUDAHistogramMemoryTypeE0EZNS0_21CUDA_tensor_histogramIfiLb1EEEbNS_6TensorES4_S4_lNS_14AccumulateTypeIT0_Lb1EE4typeES8_NS0_13TensorArgTypeES9_S9_EUllE0_EEvNS0_6detail10TensorInfoIT_T1_EESF_NSC_IKS6_SE_EElS8_S8_SE_T6_ --------------------------
	.section	.text._ZN2at4cuda17kernelHistogram1DIfilLi1ELi2ELin1ELNS0_23CUDAHistogramMemoryTypeE0EZNS0_21CUDA_tensor_histogramIfiLb1EEEbNS_6TensorES4_S4_lNS_14AccumulateTypeIT0_Lb1EE4typeES8_NS0_13TensorArgTypeES9_S9_EUllE0_EEvNS0_6detail10TensorInfoIT_T1_EESF_NSC_IKS6_SE_EElS8_S8_SE_T6_,"ax",@progbits
	.align	128
        .global         _ZN2at4cuda17kernelHistogram1DIfilLi1ELi2ELin1ELNS0_23CUDAHistogramMemoryTypeE0EZNS0_21CUDA_tensor_histogramIfiLb1EEEbNS_6TensorES4_S4_lNS_14AccumulateTypeIT0_Lb1EE4typeES8_NS0_13TensorArgTypeES9_S9_EUllE0_EEvNS0_6detail10TensorInfoIT_T1_EESF_NSC_IKS6_SE_EElS8_S8_SE_T6_
        .type           _ZN2at4cuda17kernelHistogram1DIfilLi1ELi2ELin1ELNS0_23CUDAHistogramMemoryTypeE0EZNS0_21CUDA_tensor_histogramIfiLb1EEEbNS_6TensorES4_S4_lNS_14AccumulateTypeIT0_Lb1EE4typeES8_NS0_13TensorArgTypeES9_S9_EUllE0_EEvNS0_6detail10TensorInfoIT_T1_EESF_NSC_IKS6_SE_EElS8_S8_SE_T6_,@function
        .size           _ZN2at4cuda17kernelHistogram1DIfilLi1ELi2ELin1ELNS0_23CUDAHistogramMemoryTypeE0EZNS0_21CUDA_tensor_histogramIfiLb1EEEbNS_6TensorES4_S4_lNS_14AccumulateTypeIT0_Lb1EE4typeES8_NS0_13TensorArgTypeES9_S9_EUllE0_EEvNS0_6detail10TensorInfoIT_T1_EESF_NSC_IKS6_SE_EElS8_S8_SE_T6_,(.L_x_6474 - _ZN2at4cuda17kernelHistogram1DIfilLi1ELi2ELin1ELNS0_23CUDAHistogramMemoryTypeE0EZNS0_21CUDA_tensor_histogramIfiLb1EEEbNS_6TensorES4_S4_lNS_14AccumulateTypeIT0_Lb1EE4typeES8_NS0_13TensorArgTypeES9_S9_EUllE0_EEvNS0_6detail10TensorInfoIT_T1_EESF_NSC_IKS6_SE_EElS8_S8_SE_T6_)
        .other          _ZN2at4cuda17kernelHistogram1DIfilLi1ELi2ELin1ELNS0_23CUDAHistogramMemoryTypeE0EZNS0_21CUDA_tensor_histogramIfiLb1EEEbNS_6TensorES4_S4_lNS_14AccumulateTypeIT0_Lb1EE4typeES8_NS0_13TensorArgTypeES9_S9_EUllE0_EEvNS0_6detail10TensorInfoIT_T1_EESF_NSC_IKS6_SE_EElS8_S8_SE_T6_,@"STO_CUDA_ENTRY STV_DEFAULT"
_ZN2at4cuda17kernelHistogram1DIfilLi1ELi2ELin1ELNS0_23CUDAHistogramMemoryTypeE0EZNS0_21CUDA_tensor_histogramIfiLb1EEEbNS_6TensorES4_S4_lNS_14AccumulateTypeIT0_Lb1EE4typeES8_NS0_13TensorArgTypeES9_S9_EUllE0_EEvNS0_6detail10TensorInfoIT_T1_EESF_NSC_IKS6_SE_EElS8_S8_SE_T6_:
.text._ZN2at4cuda17kernelHistogram1DIfilLi1ELi2ELin1ELNS0_23CUDAHistogramMemoryTypeE0EZNS0_21CUDA_tensor_histogramIfiLb1EEEbNS_6TensorES4_S4_lNS_14AccumulateTypeIT0_Lb1EE4typeES8_NS0_13TensorArgTypeES9_S9_EUllE0_EEvNS0_6detail10TensorInfoIT_T1_EESF_NSC_IKS6_SE_EElS8_S8_SE_T6_:
        /* <DEDUP_REMOVED lines=45> */
.L_x_4354:
[----:B------:R-:W-:-:S07]  /*02d0*/  MOV R8, 0x2f0 ;  /* 0x000002f000087802 */ /* 0x000fce0000000f00 */
[----:B------:R-:W-:Y:S05]  /*02e0*/  CALL.REL.NOINC `($__internal_98_$__cuda_sm20_div_u64) ;  /* 0x00000044007c7944 */ /* 0x000fea0003c00000 */
.L_x_4355:
[----:B------:R-:W-:Y:S05]  /*02f0*/  BSYNC.RECONVERGENT B1 ;  /* 0x0000000000017941 */ /* 0x000fea0003800200 */
.L_x_4353:
        /* <DEDUP_REMOVED lines=19> */
.L_x_4358:
        /* <DEDUP_REMOVED lines=9> */
.L_x_4357:
[----:B------:R-:W-:Y:S05]  /*04c0*/  BSYNC.RECONVERGENT B1 ;  /* 0x0000000000017941 */ /* 0x000fea0003800200 */
.L_x_4356:
[----:B------:R-:W-:Y:S05]  /*04d0*/  @!P1 BRA `(.L_x_4352) ;  /* 0x0000000000409947 */ /* 0x000fea0003800000 */
[----:B------:R-:W0:Y:S01]  /*04e0*/  S2R R5, SR_CgaCtaId ;  /* 0x0000000000057919 */ /* 0x000e220000008800 */
[----:B------:R-:W-:-:S04]  /*04f0*/  MOV R4, 0x400 ;  /* 0x0000040000047802 */ /* 0x000fc80000000f00 */
[----:B0-----:R-:W-:-:S07]  /*0500*/  LEA R7, R5, R4, 0x18 ;  /* 0x0000000405077211 */ /* 0x001fce00078ec0ff */
.L_x_4359:
        /* <DEDUP_REMOVED lines=13> */
.L_x_4352:
[----:B------:R-:W-:Y:S05]  /*05e0*/  BSYNC.RECONVERGENT B0 ;  /* 0x0000000000007941 */ /* 0x000fea0003800200 */
.L_x_4351:
        /* <DEDUP_REMOVED lines=19> */
.L_x_4417:
        /* <DEDUP_REMOVED lines=23> */
.L_x_4387:
        /* <DEDUP_REMOVED lines=33> */
.L_x_4364:
[----:B------:R-:W-:Y:S01]  /*0aa0*/  IMAD.MOV.U32 R33, RZ, RZ, R20 ;  /* 0x000000ffff217224 */ /* 0x000fe200078e0014 */
[----:B------:R-:W-:Y:S01]  /*0ab0*/  MOV R26, R34 ;  /* 0x00000022001a7202 */ /* 0x000fe20000000f00 */
[----:B------:R-:W-:Y:S01]  /*0ac0*/  IMAD.MOV.U32 R27, RZ, RZ, R16 ;  /* 0x000000ffff1b7224 */ /* 0x000fe200078e0010 */
[----:B------:R-:W-:Y:S01]  /*0ad0*/  MOV R14, 0xb00 ;  /* 0x00000b00000e7802 */ /* 0x000fe20000000f00 */
[----:B------:R-:W-:-:S07]  /*0ae0*/  IMAD.MOV.U32 R25, RZ, RZ, R35 ;  /* 0x000000ffff197224 */ /* 0x000fce00078e0023 */
[----:B------:R-:W-:Y:S05]  /*0af0*/  CALL.REL.NOINC `($__internal_97_$__cuda_sm20_div_s64) ;  /* 0x0000003800287944 */ /* 0x000fea0003c00000 */
        /* <DEDUP_REMOVED lines=10> */
.L_x_4365:
[----:B------:R-:W-:Y:S05]  /*0ba0*/  BSYNC.RECONVERGENT B0 ;  /* 0x0000000000007941 */ /* 0x000fea0003800200 */
.L_x_4363:
        /* <DEDUP_REMOVED lines=38> */
.L_x_4367:
[----:B------:R-:W-:Y:S01]  /*0e10*/  IMAD.MOV.U32 R33, RZ, RZ, R36 ;  /* 0x000000ffff217224 */ /* 0x000fe200078e0024 */
[----:B------:R-:W-:Y:S01]  /*0e20*/  MOV R26, R20 ;  /* 0x00000014001a7202 */ /* 0x000fe20000000f00 */
[----:B------:R-:W-:Y:S01]  /*0e30*/  IMAD.MOV.U32 R27, RZ, RZ, R37 ;  /* 0x000000ffff1b7224 */ /* 0x000fe200078e0025 */
[----:B------:R-:W-:Y:S01]  /*0e40*/  MOV R14, 0xe70 ;  /* 0x00000e70000e7802 */ /* 0x000fe20000000f00 */
[----:B------:R-:W-:-:S07]  /*0e50*/  IMAD.MOV.U32 R25, RZ, RZ, R21 ;  /* 0x000000ffff197224 */ /* 0x000fce00078e0015 */
[----:B------:R-:W-:Y:S05]  /*0e60*/  CALL.REL.NOINC `($__internal_97_$__cuda_sm20_div_s64) ;  /* 0x00000034004c7944 */ /* 0x000fea0003c00000 */
        /* <DEDUP_REMOVED lines=11> */
.L_x_4368:
[----:B------:R-:W-:Y:S05]  /*0f20*/  BSYNC.RECONVERGENT B0 ;  /* 0x0000000000007941 */ /* 0x000fea0003800200 */
.L_x_4366:
        /* <DEDUP_REMOVED lines=38> */
.L_x_4370:
[----:B------:R-:W-:Y:S01]  /*1190*/  IMAD.MOV.U32 R33, RZ, RZ, R20 ;  /* 0x000000ffff217224 */ /* 0x000fe200078e0014 */
[----:B------:R-:W-:Y:S01]  /*11a0*/  MOV R27, R21 ;  /* 0x00000015001b7202 */ /* 0x000fe20000000f00 */
[----:B------:R-:W-:Y:S01]  /*11b0*/  IMAD.MOV.U32 R26, RZ, RZ, R18 ;  /* 0x000000ffff1a7224 */ /* 0x000fe200078e0012 */
[----:B------:R-:W-:Y:S01]  /*11c0*/  MOV R14, 0x11f0 ;  /* 0x000011f0000e7802 */ /* 0x000fe20000000f00 */
[----:B------:R-:W-:-:S07]  /*11d0*/  IMAD.MOV.U32 R25, RZ, RZ, R19 ;  /* 0x000000ffff197224 */ /* 0x000fce00078e0013 */
[----:B------:R-:W-:Y:S05]  /*11e0*/  CALL.REL.NOINC `($__internal_97_$__cuda_sm20_div_s64) ;  /* 0x00000030006c7944 */ /* 0x000fea0003c00000 */
        /* <DEDUP_REMOVED lines=9> */
.L_x_4371:
[----:B------:R-:W-:Y:S05]  /*1280*/  BSYNC.RECONVERGENT B0 ;  /* 0x0000000000007941 */ /* 0x000fea0003800200 */
.L_x_4369:
        /* <DEDUP_REMOVED lines=37> */
.L_x_4373:
[----:B------:R-:W-:Y:S01]  /*14e0*/  MOV R33, R20 ;  /* 0x0000001400217202 */ /* 0x000fe20000000f00 */
[----:B------:R-:W-:Y:S01]  /*14f0*/  IMAD.MOV.U32 R27, RZ, RZ, R21 ;  /* 0x000000ffff1b7224 */ /* 0x000fe200078e0015 */
[----:B------:R-:W-:Y:S01]  /*1500*/  MOV R25, R19 ;  /* 0x0000001300197202 */ /* 0x000fe20000000f00 */
[----:B------:R-:W-:Y:S01]  /*1510*/  IMAD.MOV.U32 R26, RZ, RZ, R18 ;  /* 0x000000ffff1a7224 */ /* 0x000fe200078e0012 */
[----:B------:R-:W-:-:S07]  /*1520*/  MOV R14, 0x1540 ;  /* 0x00001540000e7802 */ /* 0x000fce0000000f00 */
[----:B------:R-:W-:Y:S05]  /*1530*/  CALL.REL.NOINC `($__internal_97_$__cuda_sm20_div_s64) ;  /* 0x0000002c00987944 */ /* 0x000fea0003c00000 */
        /* <DEDUP_REMOVED lines=9> */
.L_x_4374:
[----:B------:R-:W-:Y:S05]  /*15d0*/  BSYNC.RECONVERGENT B0 ;  /* 0x0000000000007941 */ /* 0x000fea0003800200 */
.L_x_4372:
        /* <DEDUP_REMOVED lines=38> */
.L_x_4376:
        /* <DEDUP_REMOVED lines=15> */
.L_x_4377:
[----:B------:R-:W-:Y:S05]  /*1930*/  BSYNC.RECONVERGENT B0 ;  /* 0x0000000000007941 */ /* 0x000fea0003800200 */
.L_x_4375:
        /* <DEDUP_REMOVED lines=38> */
.L_x_4379:
[----:B------:R-:W-:Y:S01]  /*1ba0*/  MOV R33, R20 ;  /* 0x0000001400217202 */ /* 0x000fe20000000f00 */
[----:B------:R-:W-:Y:S01]  /*1bb0*/  IMAD.MOV.U32 R27, RZ, RZ, R21 ;  /* 0x000000ffff1b7224 */ /* 0x000fe200078e0015 */
[----:B------:R-:W-:Y:S01]  /*1bc0*/  MOV R26, R18 ;  /* 0x00000012001a7202 */ /* 0x000fe20000000f00 */
[----:B------:R-:W-:Y:S01]  /*1bd0*/  IMAD.MOV.U32 R25, RZ, RZ, R19 ;  /* 0x000000ffff197224 */ /* 0x000fe200078e0013 */
[----:B------:R-:W-:-:S07]  /*1be0*/  MOV R14, 0x1c00 ;  /* 0x00001c00000e7802 */ /* 0x000fce0000000f00 */
[----:B------:R-:W-:Y:S05]  /*1bf0*/  CALL.REL.NOINC `($__internal_97_$__cuda_sm20_div_s64) ;  /* 0x0000002400e87944 */ /* 0x000fea0003c00000 */
        /* <DEDUP_REMOVED lines=11> */
.L_x_4380:
[----:B------:R-:W-:Y:S05]  /*1cb0*/  BSYNC.RECONVERGENT B0 ;  /* 0x0000000000007941 */ /* 0x000fea0003800200 */
.L_x_4378:
        /* <DEDUP_REMOVED lines=39> */
.L_x_4382:
[----:B------:R-:W-:Y:S01]  /*1f30*/  MOV R33, R20 ;  /* 0x0000001400217202 */ /* 0x000fe20000000f00 */
[----:B------:R-:W-:Y:S01]  /*1f40*/  IMAD.MOV.U32 R27, RZ, RZ, R21 ;  /* 0x000000ffff1b7224 */ /* 0x000fe200078e0015 */
[----:B------:R-:W-:Y:S01]  /*1f50*/  MOV R26, R18 ;  /* 0x00000012001a7202 */ /* 0x000fe20000000f00 */
[----:B------:R-:W-:Y:S01]  /*1f60*/  IMAD.MOV.U32 R25, RZ, RZ, R19 ;  /* 0x000000ffff197224 */ /* 0x000fe200078e0013 */
[----:B------:R-:W-:-:S07]  /*1f70*/  MOV R14, 0x1f90 ;  /* 0x00001f90000e7802 */ /* 0x000fce0000000f00 */
[----:B------:R-:W-:Y:S05]  /*1f80*/  CALL.REL.NOINC `($__internal_97_$__cuda_sm20_div_s64) ;  /* 0x0000002400047944 */ /* 0x000fea0003c00000 */
        /* <DEDUP_REMOVED lines=9> */
.L_x_4383:
[----:B------:R-:W-:Y:S05]  /*2020*/  BSYNC.RECONVERGENT B0 ;  /* 0x0000000000007941 */ /* 0x000fea0003800200 */
.L_x_4381:
        /* <DEDUP_REMOVED lines=39> */
.L_x_4385:
[----:B------:R-:W-:Y:S01]  /*22a0*/  MOV R33, R18 ;  /* 0x0000001200217202 */ /* 0x000fe20000000f00 */
[----:B------:R-:W-:Y:S01]  /*22b0*/  IMAD.MOV.U32 R27, RZ, RZ, R19 ;  /* 0x000000ffff1b7224 */ /* 0x000fe200078e0013 */
[----:B------:R-:W-:Y:S01]  /*22c0*/  MOV R26, R20 ;  /* 0x00000014001a7202 */ /* 0x000fe20000000f00 */
[----:B------:R-:W-:Y:S01]  /*22d0*/  IMAD.MOV.U32 R25, RZ, RZ, R21 ;  /* 0x000000ffff197224 */ /* 0x000fe200078e0015 */
[----:B------:R-:W-:-:S07]  /*22e0*/  MOV R14, 0x2300 ;  /* 0x00002300000e7802 */ /* 0x000fce0000000f00 */
[----:B------:R-:W-:Y:S05]  /*22f0*/  CALL.REL.NOINC `($__internal_97_$__cuda_sm20_div_s64) ;  /* 0x0000002000287944 */ /* 0x000fea0003c00000 */
        /* <DEDUP_REMOVED lines=9> */
.L_x_4386:
[----:B------:R-:W-:Y:S05]  /*2390*/  BSYNC.RECONVERGENT B0 ;  /* 0x0000000000007941 */ /* 0x000fea0003800200 */
.L_x_4384:
        /* <DEDUP_REMOVED lines=10> */
.L_x_4362:
        /* <DEDUP_REMOVED lines=35> */
.L_x_4390:
[----:B------:R-:W-:Y:S01]  /*2670*/  IMAD.MOV.U32 R33, RZ, RZ, R20 ;  /* 0x000000ffff217224 */ /* 0x000fe200078e0014 */
[----:B------:R-:W-:Y:S01]  /*2680*/  MOV R27, R16 ;  /* 0x00000010001b7202 */ /* 0x000fe20000000f00 */
[----:B------:R-:W-:Y:S01]  /*2690*/  IMAD.MOV.U32 R26, RZ, RZ, R34 ;  /* 0x000000ffff1a7224 */ /* 0x000fe200078e0022 */
[----:B------:R-:W-:Y:S02]  /*26a0*/  MOV R25, R35 ;  /* 0x0000002300197202 */ /* 0x000fe40000000f00 */
[----:B------:R-:W-:-:S07]  /*26b0*/  MOV R14, 0x26d0 ;  /* 0x000026d0000e7802 */ /* 0x000fce0000000f00 */
[----:B------:R-:W-:Y:S05]  /*26c0*/  CALL.REL.NOINC `($__internal_97_$__cuda_sm20_div_s64) ;  /* 0x0000001c00347944 */ /* 0x000fea0003c00000 */
        /* <DEDUP_REMOVED lines=10> */
.L_x_4391:
[----:B------:R-:W-:Y:S05]  /*2770*/  BSYNC.RECONVERGENT B0 ;  /* 0x0000000000007941 */ /* 0x000fea0003800200 */
.L_x_4389:
        /* <DEDUP_REMOVED lines=38> */
.L_x_4393:
        /* <DEDUP_REMOVED lines=17> */
.L_x_4394:
[----:B------:R-:W-:Y:S05]  /*2af0*/  BSYNC.RECONVERGENT B0 ;  /* 0x0000000000007941 */ /* 0x000fea0003800200 */
.L_x_4392:
        /* <DEDUP_REMOVED lines=38> */
.L_x_4396:
        /* <DEDUP_REMOVED lines=15> */
.L_x_4397:
[----:B------:R-:W-:Y:S05]  /*2e50*/  BSYNC.RECONVERGENT B0 ;  /* 0x0000000000007941 */ /* 0x000fea0003800200 */
.L_x_4395:
        /* <DEDUP_REMOVED lines=38> */
.L_x_4399:
        /* <DEDUP_REMOVED lines=17> */
.L_x_4400:
[----:B------:R-:W-:Y:S05]  /*31d0*/  BSYNC.RECONVERGENT B0 ;  /* 0x0000000000007941 */ /* 0x000fea0003800200 */
.L_x_4398:
[----:B------:R0:W1:Y:S02]  /*31e0*/  LDC.64 R14, c[0x0][R13+0x450] ;  /* 0x000114000d0e7b82 */ /* 0x0000640000000a00 */
[----:B0-----:R-:W-:Y:S01]  /*31f0*/  MOV R13, R12 ;  /* 0x0000000c000d7202 */ /* 0x001fe20000000f00 */
[----:B------:R-:W-:Y:S02]  /*3200*/  IMAD.MOV.U32 R12, RZ, RZ, R34 ;  /* 0x000000ffff0c7224 */ /* 0x000fe400078e0022 */
[-C--:B-1----:R-:W-:Y:S02]  /*3210*/  IMAD R15, R15, R19.reuse, RZ ;  /* 0x000000130f0f7224 */ /* 0x082fe400078e02ff */
[----:B------:R-:W-:-:S04]  /*3220*/  IMAD.WIDE.U32 R18, R14, R19, R12 ;  /* 0x000000130e127225 */ /* 0x000fc800078e000c */
[----:B------:R-:W-:-:S05]  /*3230*/  IMAD R15, R14, R21, R15 ;  /* 0x000000150e0f7224 */ /* 0x000fca00078e020f */
[----:B------:R-:W-:-:S07]  /*3240*/  IADD3 R15, PT, PT, R19, R15, RZ ;  /* 0x0000000f130f7210 */ /* 0x000fce0007ffe0ff */
.L_x_4388:
        /* <DEDUP_REMOVED lines=36> */
.L_x_4403:
[----:B------:R-:W-:Y:S01]  /*3490*/  IMAD.MOV.U32 R33, RZ, RZ, R20 ;  /* 0x000000ffff217224 */ /* 0x000fe200078e0014 */
[----:B------:R-:W-:Y:S01]  /*34a0*/  MOV R27, R16 ;  /* 0x00000010001b7202 */ /* 0x000fe20000000f00 */
[----:B------:R-:W-:Y:S01]  /*34b0*/  IMAD.MOV.U32 R26, RZ, RZ, R34 ;  /* 0x000000ffff1a7224 */ /* 0x000fe200078e0022 */
[----:B------:R-:W-:Y:S02]  /*34c0*/  MOV R25, R35 ;  /* 0x0000002300197202 */ /* 0x000fe40000000f00 */
[----:B------:R-:W-:-:S07]  /*34d0*/  MOV R14, 0x34f0 ;  /* 0x000034f0000e7802 */ /* 0x000fce0000000f00 */
[----:B------:R-:W-:Y:S05]  /*34e0*/  CALL.REL.NOINC `($__internal_97_$__cuda_sm20_div_s64) ;  /* 0x0000000c00ac7944 */ /* 0x000fea0003c00000 */
        /* <DEDUP_REMOVED lines=10> */
.L_x_4404:
[----:B------:R-:W-:Y:S05]  /*3590*/  BSYNC.RECONVERGENT B0 ;  /* 0x0000000000007941 */ /* 0x000fea0003800200 */
.L_x_4402:
        /* <DEDUP_REMOVED lines=38> */
.L_x_4406:
        /* <DEDUP_REMOVED lines=17> */
.L_x_4407:
[----:B------:R-:W-:Y:S05]  /*3910*/  BSYNC.RECONVERGENT B0 ;  /* 0x0000000000007941 */ /* 0x000fea0003800200 */
.L_x_4405:
[----:B------:R0:W1:Y:S02]  /*3920*/  LDC.64 R14, c[0x0][R12+0x450] ;  /* 0x000114000c0e7b82 */ /* 0x0000640000000a00 */
[----:B0-----:R-:W-:Y:S01]  /*3930*/  MOV R12, R18 ;  /* 0x00000012000c7202 */ /* 0x001fe20000000f00 */
[----:B-1----:R-:W-:-:S04]  /*3940*/  IMAD R15, R15, R21, RZ ;  /* 0x000000150f0f7224 */ /* 0x002fc800078e02ff */
[----:B------:R-:W-:-:S04]  /*3950*/  IMAD.WIDE.U32 R18, R14, R21, R12 ;  /* 0x000000150e127225 */ /* 0x000fc800078e000c */
[----:B------:R-:W-:-:S04]  /*3960*/  IMAD R15, R14, R25, R15 ;  /* 0x000000190e0f7224 */ /* 0x000fc800078e020f */
[----:B------:R-:W-:-:S07]  /*3970*/  IMAD.IADD R15, R19, 0x1, R15 ;  /* 0x00000001130f7824 */ /* 0x000fce00078e020f */
.L_x_4401:
        /* <DEDUP_REMOVED lines=34> */
.L_x_4409:
        /* <DEDUP_REMOVED lines=16> */
.L_x_4410:
[----:B------:R-:W-:Y:S05]  /*3ca0*/  BSYNC.RECONVERGENT B0 ;  /* 0x0000000000007941 */ /* 0x000fea0003800200 */
.L_x_4408:
[----:B------:R-:W0:Y:S01]  /*3cb0*/  LDC.64 R12, c[0x0][R12+0x450] ;  /* 0x000114000c0c7b82 */ /* 0x000e220000000a00 */
[----:B------:R-:W-:Y:S02]  /*3cc0*/  IMAD.MOV.U32 R19, RZ, RZ, R15 ;  /* 0x000000ffff137224 */ /* 0x000fe400078e000f */
[-C--:B0-----:R-:W-:Y:S02]  /*3cd0*/  IMAD R13, R13, R35.reuse, RZ ;  /* 0x000000230d0d7224 */ /* 0x081fe400078e02ff */
[----:B------:R-:W-:-:S04]  /*3ce0*/  IMAD.WIDE.U32 R18, R12, R35, R18 ;  /* 0x000000230c127225 */ /* 0x000fc800078e0012 */
[----:B------:R-:W-:-:S05]  /*3cf0*/  IMAD R13, R12, R21, R13 ;  /* 0x000000150c0d7224 */ /* 0x000fca00078e020d */
[----:B------:R-:W-:-:S07]  /*3d00*/  IADD3 R15, PT, PT, R19, R13, RZ ;  /* 0x0000000d130f7210 */ /* 0x000fce0007ffe0ff */
.L_x_4361:
        /* <DEDUP_REMOVED lines=49> */
.L_x_4414:
[----:B------:R-:W-:Y:S01]  /*4020*/  MOV R33, R12 ;  /* 0x0000000c00217202 */ /* 0x000fe20000000f00 */
[----:B------:R-:W-:Y:S01]  /*4030*/  IMAD.MOV.U32 R26, RZ, RZ, R4 ;  /* 0x000000ffff1a7224 */ /* 0x000fe200078e0004 */
[----:B------:R-:W-:Y:S02]  /*4040*/  MOV R25, R7 ;  /* 0x0000000700197202 */ /* 0x000fe40000000f00 */
[----:B------:R-:W-:-:S07]  /*4050*/  MOV R14, 0x4070 ;  /* 0x00004070000e7802 */ /* 0x000fce0000000f00 */
[----:B------:R-:W-:Y:S05]  /*4060*/  CALL.REL.NOINC `($__internal_97_$__cuda_sm20_div_s64) ;  /* 0x0000000000cc7944 */ /* 0x000fea0003c00000 */
[----:B------:R-:W-:-:S07]  /*4070*/  IMAD.MOV.U32 R15, RZ, RZ, R22 ;  /* 0x000000ffff0f7224 */ /* 0x000fce00078e0016 */
.L_x_4415:
[----:B------:R-:W-:Y:S05]  /*4080*/  BSYNC.RECONVERGENT B1 ;  /* 0x0000000000017941 */ /* 0x000fea0003800200 */
.L_x_4413:
        /* <DEDUP_REMOVED lines=10> */
.L_x_4416:
[----:B------:R-:W0:Y:S02]  /*4130*/  LDS R12, [R15] ;  /* 0x000000000f0c7984 */ /* 0x000e240000000800 */
[----:B0-----:R-:W-:-:S05]  /*4140*/  FADD R13, R12, 1 ;  /* 0x3f8000000c0d7421 */ /* 0x001fca0000000000 */
[----:B------:R-:W0:Y:S02]  /*4150*/  ATOMS.CAST.SPIN P0, [R15], R12, R13 ;  /* 0x0000000c0f00758d */ /* 0x000e24000180000d */
[----:B0-----:R-:W-:Y:S05]  /*4160*/  @!P0 BRA `(.L_x_4416) ;  /* 0xfffffffc00f08947 */ /* 0x001fea000383ffff */
.L_x_4412:
[----:B------:R-:W-:Y:S05]  /*4170*/  BSYNC.RECONVERGENT B0 ;  /* 0x0000000000007941 */ /* 0x000fea0003800200 */
.L_x_4411:
        /* <DEDUP_REMOVED lines=8> */
.L_x_4360:
        /* <DEDUP_REMOVED lines=11> */
.L_x_4418:
        /* <DEDUP_REMOVED lines=15> */
        .weak           $__internal_97_$__cuda_sm20_div_s64
        .type           $__internal_97_$__cuda_sm20_div_s64,@function
        .size           $__internal_97_$__cuda_sm20_div_s64,($__internal_98_$__cuda_sm20_div_u64 - $__internal_97_$__cuda_sm20_div_s64)
$__internal_97_$__cuda_sm20_div_s64:
        /* <DEDUP_REMOVED lines=83> */
[----:B------:R-:W-:Y:S05]  /*48d0*/  RET.REL.NODEC R26 `(_ZN2at4cuda17kernelHistogram1DIfilLi1ELi2ELin1ELNS0_23CUDAHistogramMemoryTypeE0EZNS0_21CUDA_tensor_histogramIfiLb1EEEbNS_6TensorES4_S4_lNS_14AccumulateTypeIT0_Lb1EE4typeES8_NS0_13TensorArgTypeES9_S9_EUllE0_EEvNS0_6detail10TensorInfoIT_T1_EESF_NSC_IKS6_SE_EElS8_S8_SE_T6_) ;  /* 0xffffffb41ac87950 */ /* 0x000fea0003c3ffff */
        .weak           $__internal_98_$__cuda_sm20_div_u64
        .type           $__internal_98_$__cuda_sm20_div_u64,@function
        .size           $__internal_98_$__cuda_sm20_div_u64,(.L_x_6474 - $__internal_98_$__cuda_sm20_div_u64)
$__internal_98_$__cuda_sm20_div_u64:
        /* <DEDUP_REMOVED lines=65> */
[----:B------:R-:W-:Y:S06]  /*4cf0*/  RET.REL.NODEC R8 `(_ZN2at4cuda17kernelHistogram1DIfilLi1ELi2ELin1ELNS0_23CUDAHistogramMemoryTypeE0EZNS0_21CUDA_tensor_histogramIfiLb1EEEbNS_6TensorES4_S4_lNS_14AccumulateTypeIT0_Lb1EE4typeES8_NS0_13TensorArgTypeES9_S9_EUllE0_EEvNS0_6detail10TensorInfoIT_T1_EESF_NSC_IKS6_SE_EElS8_S8_SE_T6_) ;  /* 0xffffffb008c07950 */ /* 0x000fec0003c3ffff */
.L_x_4419:
        /* <DEDUP_REMOVED lines=16> */
.L_x_6474:


//--------------------- .text._ZN2at4cuda17kernelHistogram1DIfilLi1ELi2ELin1ELNS0_23CUDAHistogramMemoryTypeE1EZNS0_21CUDA_tensor_histogramIfiLb1EEEbNS_6TensorES4_S4_lNS_14AccumulateTypeIT0_Lb1EE4typeES8_NS0_13TensorArgTypeES9_S9_EUllE_EEvNS0_6detail10TensorInfoIT_T1_EESF_NSC_IKS6_SE_EElS8_S8_SE_T6_ --------------------------
	.section	.text._ZN2at4cuda17kernelHistogram1DIfilLi1ELi2ELin1ELNS0_23CUDAHistogramMemoryTypeE1EZNS0_21CUDA_tensor_histogramIfiLb1EEEbNS_6TensorES4_S4_lNS_14AccumulateTypeIT0_Lb1EE4typeES8_NS0_13TensorArgTypeES9_S9_EUllE_EEvNS0_6detail10TensorInfoIT_T1_EESF_NSC_IKS6_SE_EElS8_S8_SE_T6_,"ax",@progbits
	.align	128
        .global         _ZN2at4cuda17kernelHistogram1DIfilLi1ELi2ELin1ELNS0_23CUDAHistogramMemoryTypeE1EZNS0_21CUDA_tensor_histogramIfiLb1EEEbNS_6TensorES4_S4_lNS_14AccumulateTypeIT0_Lb1EE4typeES8_NS0_13TensorArgTypeES9_S9_EUllE_EEvNS0_6detail10TensorInfoIT_T1_EESF_NSC_IKS6_SE_EElS8_S8_SE_T6_
        .type           _ZN2at4cuda17kernelHistogram1DIfilLi1ELi2ELin1ELNS0_23CUDAHistogramMemoryTypeE1EZNS0_21CUDA_tensor_histogramIfiLb1EEEbNS_6TensorES4_S4_lNS_14AccumulateTypeIT0_Lb1EE4typeES8_NS0_13TensorArgTypeES9_S9_EUllE_EEvNS0_6detail10TensorInfoIT_T1_EESF_NSC_IKS6_SE_EElS8_S8_SE_T6_,@function
        .size           _ZN2at4cuda17kernelHistogram1DIfilLi1ELi2ELin1ELNS0_23CUDAHistogramMemoryTypeE1EZNS0_21CUDA_tensor_histogramIfiLb1EEEbNS_6TensorES4_S4_lNS_14AccumulateTypeIT0_Lb1EE4typeES8_NS0_13TensorArgTypeES9_S9_EUllE_EEvNS0_6detail10TensorInfoIT_T1_EESF_NSC_IKS6_SE_EElS8_S8_SE_T6_,(.L_x_6475 - _ZN2at4cuda17kernelHistogram1DIfilLi1ELi2ELin1ELNS0_23CUDAHistogramMemoryTypeE1EZNS0_21CUDA_tensor_histogramIfiLb1EEEbNS_6TensorES4_S4_lNS_14AccumulateTypeIT0_Lb1EE4typeES8_NS0_13TensorArgTypeES9_S9_EUllE_EEvNS0_6detail10TensorInfoIT_T1_EESF_NSC_IKS6_SE_EElS8_S8_SE_T6_)
        .other          _ZN2at4cuda17kernelHistogram1DIfilLi1ELi2ELin1ELNS0_23CUDAHistogramMemoryTypeE1EZNS0_21CUDA_tensor_histogramIfiLb1EEEbNS_6TensorES4_S4_lNS_14AccumulateTypeIT0_Lb1EE4typeES8_NS0_13TensorArgTypeES9_S9_EUllE_EEvNS0_6detail10TensorInfoIT_T1_EESF_NSC_IKS6_SE_EElS8_S8_SE_T6_,@"STO_CUDA_ENTRY STV_DEFAULT"
_ZN2at4cuda17kernelHistogram1DIfilLi1ELi2ELin1ELNS0_23CUDAHistogramMemoryTypeE1EZNS0_21CUDA_tensor_histogramIfiLb1EEEbNS_6TensorES4_S4_lNS_14AccumulateTypeIT0_Lb1EE4typeES8_NS0_13TensorArgTypeES9_S9_EUllE_EEvNS0_6detail10TensorInfoIT_T1_EESF_NSC_IKS6_SE_EElS8_S8_SE_T6_:
.text._ZN2at4cuda17kernelHistogram1DIfilLi1ELi2ELin1ELNS0_23CUDAHistogramMemoryTypeE1EZNS0_21CUDA_tensor_histogramIfiLb1EEEbNS_6TensorES4_S4_lNS_14AccumulateTypeIT0_Lb1EE4typeES8_NS0_13TensorArgTypeES9_S9_EUllE_EEvNS0_6detail10TensorInfoIT_T1_EESF_NSC_IKS6_SE_EElS8_S8_SE_T6_:
        /* <DEDUP_REMOVED lines=22> */
.L_x_4475:
        /* <DEDUP_REMOVED lines=24> */
.L_x_4446:
        /* <DEDUP_REMOVED lines=33> */
.L_x_4423:
[----:B------:R-:W-:Y:S01]  /*04f0*/  MOV R24, R14 ;  /* 0x0000000e00187202 */ /* 0x000fe20000000f00 */
[----:B------:R-:W-:Y:S01]  /*0500*/  IMAD.MOV.U32 R20, RZ, RZ, R9 ;  /* 0x000000ffff147224 */ /* 0x000fe200078e0009 */
[----:B------:R-:W-:Y:S01]  /*0510*/  MOV R11, R16 ;  /* 0x00000010000b7202 */ /* 0x000fe20000000f00 */
[----:B------:R-:W-:Y:S01]  /*0520*/  IMAD.MOV.U32 R10, RZ, RZ, R17 ;  /* 0x000000ffff0a7224 */ /* 0x000fe200078e0011 */
[----:B------:R-:W-:-:S07]  /*0530*/  MOV R7, 0x550 ;  /* 0x0000055000077802 */ /* 0x000fce0000000f00 */
[----:B------:R-:W-:Y:S05]  /*0540*/  CALL.REL.NOINC `($__internal_99_$__cuda_sm20_div_s64) ;  /* 0x0000003800207944 */ /* 0x000fea0003c00000 */
        /* <DEDUP_REMOVED lines=10> */
.L_x_4424:
[----:B------:R-:W-:Y:S05]  /*05f0*/  BSYNC.RECONVERGENT B0 ;  /* 0x0000000000007941 */ /* 0x000fea0003800200 */
.L_x_4422:
        /* <DEDUP_REMOVED lines=38> */
.L_x_4426:
[----:B------:R-:W-:Y:S01]  /*0860*/  MOV R24, R30 ;  /* 0x0000001e00187202 */ /* 0x000fe20000000f00 */
[----:B------:R-:W-:Y:S01]  /*0870*/  IMAD.MOV.U32 R20, RZ, RZ, R31 ;  /* 0x000000ffff147224 */ /* 0x000fe200078e001f */
[----:B------:R-:W-:Y:S01]  /*0880*/  MOV R11, R16 ;  /* 0x00000010000b7202 */ /* 0x000fe20000000f00 */
[----:B------:R-:W-:Y:S01]  /*0890*/  IMAD.MOV.U32 R10, RZ, RZ, R17 ;  /* 0x000000ffff0a7224 */ /* 0x000fe200078e0011 */
[----:B------:R-:W-:-:S07]  /*08a0*/  MOV R7, 0x8c0 ;  /* 0x000008c000077802 */ /* 0x000fce0000000f00 */
[----:B------:R-:W-:Y:S05]  /*08b0*/  CALL.REL.NOINC `($__internal_99_$__cuda_sm20_div_s64) ;  /* 0x0000003400447944 */ /* 0x000fea0003c00000 */
        /* <DEDUP_REMOVED lines=11> */
.L_x_4427:
[----:B------:R-:W-:Y:S05]  /*0970*/  BSYNC.RECONVERGENT B0 ;  /* 0x0000000000007941 */ /* 0x000fea0003800200 */
.L_x_4425:
        /* <DEDUP_REMOVED lines=38> */
.L_x_4429:
[----:B------:R-:W-:Y:S01]  /*0be0*/  IMAD.MOV.U32 R24, RZ, RZ, R16 ;  /* 0x000000ffff187224 */ /* 0x000fe200078e0010 */
[----:B------:R-:W-:Y:S01]  /*0bf0*/  MOV R20, R17 ;  /* 0x0000001100147202 */ /* 0x000fe20000000f00 */
[----:B------:R-:W-:Y:S01]  /*0c00*/  IMAD.MOV.U32 R11, RZ, RZ, R12 ;  /* 0x000000ffff0b7224 */ /* 0x000fe200078e000c */
[----:B------:R-:W-:Y:S02]  /*0c10*/  MOV R10, R13 ;  /* 0x0000000d000a7202 */ /* 0x000fe40000000f00 */
[----:B------:R-:W-:-:S07]  /*0c20*/  MOV R7, 0xc40 ;  /* 0x00000c4000077802 */ /* 0x000fce0000000f00 */
[----:B------:R-:W-:Y:S05]  /*0c30*/  CALL.REL.NOINC `($__internal_99_$__cuda_sm20_div_s64) ;  /* 0x0000003000647944 */ /* 0x000fea0003c00000 */
        /* <DEDUP_REMOVED lines=11> */
.L_x_4430:
[----:B------:R-:W-:Y:S05]  /*0cf0*/  BSYNC.RECONVERGENT B0 ;  /* 0x0000000000007941 */ /* 0x000fea0003800200 */
.L_x_4428:
        /* <DEDUP_REMOVED lines=37> */
.L_x_4432:
        /* <DEDUP_REMOVED lines=17> */
.L_x_4433:
[----:B------:R-:W-:Y:S05]  /*1060*/  BSYNC.RECONVERGENT B0 ;  /* 0x0000000000007941 */ /* 0x000fea0003800200 */
.L_x_4431:
        /* <DEDUP_REMOVED lines=38> */
.L_x_4435:
        /* <DEDUP_REMOVED lines=17> */
.L_x_4436:
[----:B------:R-:W-:Y:S05]  /*13e0*/  BSYNC.RECONVERGENT B0 ;  /* 0x0000000000007941 */ /* 0x000fea0003800200 */
.L_x_4434:
        /* <DEDUP_REMOVED lines=38> */
.L_x_4438:
        /* <DEDUP_REMOVED lines=17> */
.L_x_4439:
[----:B------:R-:W-:Y:S05]  /*1760*/  BSYNC.RECONVERGENT B0 ;  /* 0x0000000000007941 */ /* 0x000fea0003800200 */
.L_x_4437:
        /* <DEDUP_REMOVED lines=39> */
.L_x_4441:
        /* <DEDUP_REMOVED lines=17> */
.L_x_4442:
[----:B------:R-:W-:Y:S05]  /*1af0*/  BSYNC.RECONVERGENT B0 ;  /* 0x0000000000007941 */ /* 0x000fea0003800200 */
.L_x_4440:
        /* <DEDUP_REMOVED lines=38> */
.L_x_4444:
        /* <DEDUP_REMOVED lines=17> */
.L_x_4445:
[----:B------:R-:W-:Y:S05]  /*1e70*/  BSYNC.RECONVERGENT B0 ;  /* 0x0000000000007941 */ /* 0x000fea0003800200 */
.L_x_4443:
        /* <DEDUP_REMOVED lines=11> */
.L_x_4421:
        /* <DEDUP_REMOVED lines=35> */
.L_x_4449:
        /* <DEDUP_REMOVED lines=16> */
.L_x_4450:
[----:B------:R-:W-:Y:S05]  /*2260*/  BSYNC.RECONVERGENT B0 ;  /* 0x0000000000007941 */ /* 0x000fea0003800200 */
.L_x_4448:
        /* <DEDUP_REMOVED lines=38> */
.L_x_4452:
        /* <DEDUP_REMOVED lines=17> */
.L_x_4453:
[----:B------:R-:W-:Y:S05]  /*25e0*/  BSYNC.RECONVERGENT B0 ;  /* 0x0000000000007941 */ /* 0x000fea0003800200 */
.L_x_4451:
        /* <DEDUP_REMOVED lines=38> */
.L_x_4455:
        /* <DEDUP_REMOVED lines=17> */
.L_x_4456:
[----:B------:R-:W-:Y:S05]  /*2960*/  BSYNC.RECONVERGENT B0 ;  /* 0x0000000000007941 */ /* 0x000fea0003800200 */
.L_x_4454:
        /* <DEDUP_REMOVED lines=38> */
.L_x_4458:
        /* <DEDUP_REMOVED lines=17> */
.L_x_4459:
[----:B------:R-:W-:Y:S05]  /*2ce0*/  BSYNC.RECONVERGENT B0 ;  /* 0x0000000000007941 */ /* 0x000fea0003800200 */
.L_x_4457:
        /* <DEDUP_REMOVED lines=8> */
.L_x_4447:
        /* <DEDUP_REMOVED lines=36> */
.L_x_4462:
[----:B------:R-:W-:Y:S01]  /*2fb0*/  IMAD.MOV.U32 R24, RZ, RZ, R14 ;  /* 0x000000ffff187224 */ /* 0x000fe200078e000e */
[----:B------:R-:W-:Y:S01]  /*2fc0*/  MOV R20, R9 ;  /* 0x0000000900147202 */ /* 0x000fe20000000f00 */
[----:B------:R-:W-:Y:S01]  /*2fd0*/  IMAD.MOV.U32 R11, RZ, RZ, R16 ;  /* 0x000000ffff0b7224 */ /* 0x000fe200078e0010 */
[----:B------:R-:W-:Y:S02]  /*2fe0*/  MOV R10, R17 ;  /* 0x00000011000a7202 */ /* 0x000fe40000000f00 */
[----:B------:R-:W-:-:S07]  /*2ff0*/  MOV R7, 0x3010 ;  /* 0x0000301000077802 */ /* 0x000fce0000000f00 */
[----:B------:R-:W-:Y:S05]  /*3000*/  CALL.REL.NOINC `($__internal_99_$__cuda_sm20_div_s64) ;  /* 0x0000000c00707944 */ /* 0x000fea0003c00000 */
        /* <DEDUP_REMOVED lines=10> */
.L_x_4463:
[----:B------:R-:W-:Y:S05]  /*30b0*/  BSYNC.RECONVERGENT B0 ;  /* 0x0000000000007941 */ /* 0x000fea0003800200 */
.L_x_4461:
        /* <DEDUP_REMOVED lines=39> */
.L_x_4465:
        /* <DEDUP_REMOVED lines=17> */
.L_x_4466:
[----:B------:R-:W-:Y:S05]  /*3440*/  BSYNC.RECONVERGENT B0 ;  /* 0x0000000000007941 */ /* 0x000fea0003800200 */
.L_x_4464:
[----:B------:R0:W1:Y:S02]  /*3450*/  LDC.64 R6, c[0x0][R4+0x450] ;  /* 0x0001140004067b82 */ /* 0x0000640000000a00 */
[----:B0-----:R-:W-:Y:S02]  /*3460*/  IMAD.MOV.U32 R4, RZ, RZ, R28 ;  /* 0x000000ffff047224 */ /* 0x001fe400078e001c */
[-C--:B-1----:R-:W-:Y:S02]  /*3470*/  IMAD R7, R7, R15.reuse, RZ ;  /* 0x0000000f07077224 */ /* 0x082fe400078e02ff */
[----:B------:R-:W-:-:S04]  /*3480*/  IMAD.WIDE.U32 R10, R6, R15, R4 ;  /* 0x0000000f060a7225 */ /* 0x000fc800078e0004 */
[----:B------:R-:W-:Y:S01]  /*3490*/  IMAD R7, R6, R17, R7 ;  /* 0x0000001106077224 */ /* 0x000fe200078e0207 */
[----:B------:R-:W-:-:S03]  /*34a0*/  MOV R12, R10 ;  /* 0x0000000a000c7202 */ /* 0x000fc60000000f00 */
[----:B------:R-:W-:-:S07]  /*34b0*/  IMAD.IADD R8, R11, 0x1, R7 ;  /* 0x000000010b087824 */ /* 0x000fce00078e0207 */
.L_x_4460:
        /* <DEDUP_REMOVED lines=35> */
.L_x_4468:
        /* <DEDUP_REMOVED lines=15> */
.L_x_4469:
[----:B------:R-:W-:Y:S05]  /*37e0*/  BSYNC.RECONVERGENT B0 ;  /* 0x0000000000007941 */ /* 0x000fea0003800200 */
.L_x_4467:
[----:B------:R-:W0:Y:S01]  /*37f0*/  LDC.64 R4, c[0x0][R4+0x450] ;  /* 0x0001140004047b82 */ /* 0x000e220000000a00 */
[----:B------:R-:W-:Y:S02]  /*3800*/  IMAD.MOV.U32 R13, RZ, RZ, R8 ;  /* 0x000000ffff0d7224 */ /* 0x000fe400078e0008 */
[-C--:B0-----:R-:W-:Y:S02]  /*3810*/  IMAD R5, R5, R6.reuse, RZ ;  /* 0x0000000605057224 */ /* 0x081fe400078e02ff */
[----:B------:R-:W-:-:S04]  /*3820*/  IMAD.WIDE.U32 R12, R4, R6, R12 ;  /* 0x00000006040c7225 */ /* 0x000fc800078e000c */
[----:B------:R-:W-:-:S05]  /*3830*/  IMAD R5, R4, R15, R5 ;  /* 0x0000000f04057224 */ /* 0x000fca00078e0205 */
[----:B------:R-:W-:-:S07]  /*3840*/  IADD3 R8, PT, PT, R13, R5, RZ ;  /* 0x000000050d087210 */ /* 0x000fce0007ffe0ff */
.L_x_4420:
        /* <DEDUP_REMOVED lines=50> */
.L_x_4473:
[----:B------:R-:W-:Y:S01]  /*3b70*/  IMAD.U32 R11, RZ, RZ, UR6 ;  /* 0x00000006ff0b7e24 */ /* 0x000fe2000f8e00ff */
[----:B------:R-:W-:Y:S02]  /*3b80*/  MOV R10, UR7 ;  /* 0x00000007000a7c02 */ /* 0x000fe40008000f00 */
[----:B------:R-:W-:-:S07]  /*3b90*/  MOV R7, 0x3bb0 ;  /* 0x00003bb000077802 */ /* 0x000fce0000000f00 */
[----:B------:R-:W-:Y:S05]  /*3ba0*/  CALL.REL.NOINC `($__internal_99_$__cuda_sm20_div_s64) ;  /* 0x0000000000887944 */ /* 0x000fea0003c00000 */
.L_x_4474:
[----:B------:R-:W-:Y:S05]  /*3bb0*/  BSYNC.RECONVERGENT B1 ;  /* 0x0000000000017941 */ /* 0x000fea0003800200 */
.L_x_4472:
        /* <DEDUP_REMOVED lines=25> */
.L_x_4471:
[----:B------:R-:W-:Y:S05]  /*3d50*/  BSYNC.RECONVERGENT B0 ;  /* 0x0000000000007941 */ /* 0x000fea0003800200 */
.L_x_4470:
[----:B------:R-:W1:Y:S01]  /*3d60*/  LDCU.64 UR14, c[0x0][0x878] ;  /* 0x00010f00ff0e77ac */ /* 0x000e620008000a00 */
[----:B------:R-:W-:-:S04]  /*3d70*/  IADD3 R0, P0, PT, R3, R0, RZ ;  /* 0x0000000003007210 */ /* 0x000fc80007f1e0ff */
[----:B------:R-:W-:Y:S02]  /*3d80*/  IADD3.X R2, PT, PT, RZ, R2, RZ, P0, !PT ;  /* 0x00000002ff027210 */ /* 0x000fe400007fe4ff */
[----:B-1----:R-:W-:-:S04]  /*3d90*/  ISETP.GE.U32.AND P0, PT, R0, UR14, PT ;  /* 0x0000000e00007c0c */ /* 0x002fc8000bf06070 */
[----:B------:R-:W-:-:S13]  /*3da0*/  ISETP.GE.AND.EX P0, PT, R2, UR15, PT, P0 ;  /* 0x0000000f02007c0c */ /* 0x000fda000bf06300 */
[----:B------:R-:W-:Y:S05]  /*3db0*/  @!P0 BRA `(.L_x_4475) ;  /* 0xffffffc000e88947 */ /* 0x000fea000383ffff */
[----:B------:R-:W-:Y:S05]  /*3dc0*/  EXIT ;  /* 0x000000000000794d */ /* 0x000fea0003800000 */
        .weak           $__internal_99_$__cuda_sm20_div_s64
        .type           $__internal_99_$__cuda_sm20_div_s64,@function
        .size           $__internal_99_$__cuda_sm20_div_s64,(.L_x_6475 - $__internal_99_$__cuda_sm20_div_s64)
$__internal_99_$__cuda_sm20_div_s64:
        /* <DEDUP_REMOVED lines=83> */
[----:B------:R-:W-:Y:S05]  /*4300*/  RET.REL.NODEC R6 `(_ZN2at4cuda17kernelHistogram1DIfilLi1ELi2ELin1ELNS0_23CUDAHistogramMemoryTypeE1EZNS0_21CUDA_tensor_histogramIfiLb1EEEbNS_6TensorES4_S4_lNS_14AccumulateTypeIT0_Lb1EE4typeES8_NS0_13TensorArgTypeES9_S9_EUllE_EEvNS0_6detail10TensorInfoIT_T1_EESF_NSC_IKS6_SE_EElS8_S8_SE_T6_) ;  /* 0xffffffbc063c7950 */ /* 0x000fea0003c3ffff */
.L_x_4476:
        /* <DEDUP_REMOVED lines=15> */
.L_x_6475:


//--------------------- .text._ZN2at4cuda17kernelHistogram1DIfilLi1ELi2ELin1ELNS0_23CUDAHistogramMemoryTypeE0EZNS0_21CUDA_tensor_histogramIfiLb1EEEbNS_6TensorES4_S4_lNS_14AccumulateTypeIT0_Lb1EE4typeES8_NS0_13TensorArgTypeES9_S9_EUllE_EEvNS0_6detail10TensorInfoIT_T1_EESF_NSC_IKS6_SE_EElS8_S8_SE_T6_ --------------------------
	.section	.text._ZN2at4cuda17kernelHistogram1DIfilLi1ELi2ELin1ELNS0_23CUDAHistogramMemoryTypeE0EZNS0_21CUDA_tensor_histogramIfiLb1EEEbNS_6TensorES4_S4_lNS_14AccumulateTypeIT0_Lb1EE4typeES8_NS0_13TensorArgTypeES9_S9_EUllE_EEvNS0_6detail10TensorInfoIT_T1_EESF_NSC_IKS6_SE_EElS8_S8_SE_T6_,"ax",@progbits
	.align	128
        .global         _ZN2at4cuda17kernelHistogram1DIfilLi1ELi2ELin1ELNS0_23CUDAHistogramMemoryTypeE0EZNS0_21CUDA_tensor_histogramIfiLb1EEEbNS_6TensorES4_S4_lNS_14AccumulateTypeIT0_Lb1EE4typeES8_NS0_13TensorArgTypeES9_S9_EUllE_EEvNS0_6detail10TensorInfoIT_T1_EESF_NSC_IKS6_SE_EElS8_S8_SE_T6_
        .type           _ZN2at4cuda17kernelHistogram1DIfilLi1ELi2ELin1ELNS0_23CUDAHistogramMemoryTypeE0EZNS0_21CUDA_tensor_histogramIfiLb1EEEbNS_6TensorES4_S4_lNS_14AccumulateTypeIT0_Lb1EE4typeES8_NS0_13TensorArgTypeES9_S9_EUllE_EEvNS0_6detail10TensorInfoIT_T1_EESF_NSC_IKS6_SE_EElS8_S8_SE_T6_,@function
        .size           _ZN2at4cuda17kernelHistogram1DIfilLi1ELi2ELin1ELNS0_23CUDAHistogramMemoryTypeE0EZNS0_21CUDA_tensor_histogramIfiLb1EEEbNS_6TensorES4_S4_lNS_14AccumulateTypeIT0_Lb1EE4typeES8_NS0_13TensorArgTypeES9_S9_EUllE_EEvNS0_6detail10TensorInfoIT_T1_EESF_NSC_IKS6_SE_EElS8_S8_SE_T6_,(.L_x_6477 - _ZN2at4cuda17kernelHistogram1DIfilLi1ELi2ELin1ELNS0_23CUDAHistogramMemoryTypeE0EZNS0_21CUDA_tensor_histogramIfiLb1EEEbNS_6TensorES4_S4_lNS_14AccumulateTypeIT0_Lb1EE4typeES8_NS0_13TensorArgTypeES9_S9_EUllE_EEvNS0_6detail10TensorInfoIT_T1_EESF_NSC_IKS6_SE_EElS8_S8_SE_T6_)
        .other          _ZN2at4cuda17kernelHistogram1DIfilLi1ELi2ELin1ELNS0_23CUDAHistogramMemoryTypeE0EZNS0_21CUDA_tensor_histogramIfiLb1EEEbNS_6TensorES4_S4_lNS_14AccumulateTypeIT0_Lb1EE4typeES8_NS0_13TensorArgTypeES9_S9_EUllE_EEvNS0_6detail10TensorInfoIT_T1_EESF_NSC_IKS6_SE_EElS8_S8_SE_T6_,@"STO_CUDA_ENTRY STV_DEFAULT"
_ZN2at4cuda17kernelHistogram1DIfilLi1ELi2ELin1ELNS0_23CUDAHistogramMemoryTypeE0EZNS0_21CUDA_tensor_histogramIfiLb1EEEbNS_6TensorES4_S4_lNS_14AccumulateTypeIT0_Lb1EE4typeES8_NS0_13TensorArgTypeES9_S9_EUllE_EEvNS0_6detail10TensorInfoIT_T1_EESF_NSC_IKS6_SE_EElS8_S8_SE_T6_:
.text._ZN2at4cuda17kernelHistogram1DIfilLi1ELi2ELin1ELNS0_23CUDAHistogramMemoryTypeE0EZNS0_21CUDA_tensor_histogramIfiLb1EEEbNS_6TensorES4_S4_lNS_14AccumulateTypeIT0_Lb1EE4typeES8_NS0_13TensorArgTypeES9_S9_EUllE_EEvNS0_6detail10TensorInfoIT_T1_EESF_NSC_IKS6_SE_EElS8_S8_SE_T6_:
        /* <DEDUP_REMOVED lines=45> */
.L_x_4480:
[----:B------:R-:W-:-:S07]  /*02d0*/  MOV R8, 0x2f0 ;  /* 0x000002f000087802 */ /* 0x000fce0000000f00 */
[----:B------:R-:W-:Y:S05]  /*02e0*/  CALL.REL.NOINC `($__internal_101_$__cuda_sm20_div_u64) ;  /* 0x0000004400a07944 */ /* 0x000fea0003c00000 */
.L_x_4481:
[----:B------:R-:W-:Y:S05]  /*02f0*/  BSYNC.RECONVERGENT B1 ;  /* 0x0000000000017941 */ /* 0x000fea0003800200 */
.L_x_4479:
        /* <DEDUP_REMOVED lines=19> */
.L_x_4484:
        /* <DEDUP_REMOVED lines=9> */
.L_x_4483:
[----:B------:R-:W-:Y:S05]  /*04c0*/  BSYNC.RECONVERGENT B1 ;  /* 0x0000000000017941 */ /* 0x000fea0003800200 */
.L_x_4482:
[----:B------:R-:W-:Y:S05]  /*04d0*/  @!P1 BRA `(.L_x_4478) ;  /* 0x0000000000409947 */ /* 0x000fea0003800000 */
[----:B------:R-:W0:Y:S01]  /*04e0*/  S2R R5, SR_CgaCtaId ;  /* 0x0000000000057919 */ /* 0x000e220000008800 */
[----:B------:R-:W-:-:S04]  /*04f0*/  MOV R4, 0x400 ;  /* 0x0000040000047802 */ /* 0x000fc80000000f00 */
[----:B0-----:R-:W-:-:S07]  /*0500*/  LEA R7, R5, R4, 0x18 ;  /* 0x0000000405077211 */ /* 0x001fce00078ec0ff */
.L_x_4485:
        /* <DEDUP_REMOVED lines=13> */
.L_x_4478:
[----:B------:R-:W-:Y:S05]  /*05e0*/  BSYNC.RECONVERGENT B0 ;  /* 0x0000000000007941 */ /* 0x000fea0003800200 */
.L_x_4477:
        /* <DEDUP_REMOVED lines=19> */
.L_x_4543:
        /* <DEDUP_REMOVED lines=23> */
.L_x_4513:
        /* <DEDUP_REMOVED lines=33> */
.L_x_4490:
[----:B------:R-:W-:Y:S01]  /*0aa0*/  IMAD.MOV.U32 R33, RZ, RZ, R20 ;  /* 0x000000ffff217224 */ /* 0x000fe200078e0014 */
[----:B------:R-:W-:Y:S01]  /*0ab0*/  MOV R26, R34 ;  /* 0x00000022001a7202 */ /* 0x000fe20000000f00 */
[----:B------:R-:W-:Y:S01]  /*0ac0*/  IMAD.MOV.U32 R27, RZ, RZ, R16 ;  /* 0x000000ffff1b7224 */ /* 0x000fe200078e0010 */
[----:B------:R-:W-:Y:S01]  /*0ad0*/  MOV R14, 0xb00 ;  /* 0x00000b00000e7802 */ /* 0x000fe20000000f00 */
[----:B------:R-:W-:-:S07]  /*0ae0*/  IMAD.MOV.U32 R25, RZ, RZ, R35 ;  /* 0x000000ffff197224 */ /* 0x000fce00078e0023 */
[----:B------:R-:W-:Y:S05]  /*0af0*/  CALL.REL.NOINC `($__internal_100_$__cuda_sm20_div_s64) ;  /* 0x00000038004c7944 */ /* 0x000fea0003c00000 */
        /* <DEDUP_REMOVED lines=10> */
.L_x_4491:
[----:B------:R-:W-:Y:S05]  /*0ba0*/  BSYNC.RECONVERGENT B0 ;  /* 0x0000000000007941 */ /* 0x000fea0003800200 */
.L_x_4489:
        /* <DEDUP_REMOVED lines=38> */
.L_x_4493:
[----:B------:R-:W-:Y:S01]  /*0e10*/  IMAD.MOV.U32 R33, RZ, RZ, R36 ;  /* 0x000000ffff217224 */ /* 0x000fe200078e0024 */
[----:B------:R-:W-:Y:S01]  /*0e20*/  MOV R26, R20 ;  /* 0x00000014001a7202 */ /* 0x000fe20000000f00 */
[----:B------:R-:W-:Y:S01]  /*0e30*/  IMAD.MOV.U32 R27, RZ, RZ, R37 ;  /* 0x000000ffff1b7224 */ /* 0x000fe200078e0025 */
[----:B------:R-:W-:Y:S01]  /*0e40*/  MOV R14, 0xe70 ;  /* 0x00000e70000e7802 */ /* 0x000fe20000000f00 */
[----:B------:R-:W-:-:S07]  /*0e50*/  IMAD.MOV.U32 R25, RZ, RZ, R21 ;  /* 0x000000ffff197224 */ /* 0x000fce00078e0015 */
[----:B------:R-:W-:Y:S05]  /*0e60*/  CALL.REL.NOINC `($__internal_100_$__cuda_sm20_div_s64) ;  /* 0x0000003400707944 */ /* 0x000fea0003c00000 */
        /* <DEDUP_REMOVED lines=11> */
.L_x_4494:
[----:B------:R-:W-:Y:S05]  /*0f20*/  BSYNC.RECONVERGENT B0 ;  /* 0x0000000000007941 */ /* 0x000fea0003800200 */
.L_x_4492:
        /* <DEDUP_REMOVED lines=38> */
.L_x_4496:
[----:B------:R-:W-:Y:S01]  /*1190*/  IMAD.MOV.U32 R33, RZ, RZ, R20 ;  /* 0x000000ffff217224 */ /* 0x000fe200078e0014 */
[----:B------:R-:W-:Y:S01]  /*11a0*/  MOV R27, R21 ;  /* 0x00000015001b7202 */ /* 0x000fe20000000f00 */
[----:B------:R-:W-:Y:S01]  /*11b0*/  IMAD.MOV.U32 R26, RZ, RZ, R18 ;  /* 0x000000ffff1a7224 */ /* 0x000fe200078e0012 */
[----:B------:R-:W-:Y:S01]  /*11c0*/  MOV R14, 0x11f0 ;  /* 0x000011f0000e7802 */ /* 0x000fe20000000f00 */
[----:B------:R-:W-:-:S07]  /*11d0*/  IMAD.MOV.U32 R25, RZ, RZ, R19 ;  /* 0x000000ffff197224 */ /* 0x000fce00078e0013 */
[----:B------:R-:W-:Y:S05]  /*11e0*/  CALL.REL.NOINC `($__internal_100_$__cuda_sm20_div_s64) ;  /* 0x0000003000907944 */ /* 0x000fea0003c00000 */
        /* <DEDUP_REMOVED lines=9> */
.L_x_4497:
[----:B------:R-:W-:Y:S05]  /*1280*/  BSYNC.RECONVERGENT B0 ;  /* 0x0000000000007941 */ /* 0x000fea0003800200 */
.L_x_4495:
        /* <DEDUP_REMOVED lines=37> */
.L_x_4499:
[----:B------:R-:W-:Y:S01]  /*14e0*/  MOV R33, R20 ;  /* 0x0000001400217202 */ /* 0x000fe20000000f00 */
[----:B------:R-:W-:Y:S01]  /*14f0*/  IMAD.MOV.U32 R27, RZ, RZ, R21 ;  /* 0x000000ffff1b7224 */ /* 0x000fe200078e0015 */
[----:B------:R-:W-:Y:S01]  /*1500*/  MOV R25, R19 ;  /* 0x0000001300197202 */ /* 0x000fe20000000f00 */
[----:B------:R-:W-:Y:S01]  /*1510*/  IMAD.MOV.U32 R26, RZ, RZ, R18 ;  /* 0x000000ffff1a7224 */ /* 0x000fe200078e0012 */
[----:B------:R-:W-:-:S07]  /*1520*/  MOV R14, 0x1540 ;  /* 0x00001540000e7802 */ /* 0x000fce0000000f00 */
[----:B------:R-:W-:Y:S05]  /*1530*/  CALL.REL.NOINC `($__internal_100_$__cuda_sm20_div_s64) ;  /* 0x0000002c00bc7944 */ /* 0x000fea0003c00000 */
        /* <DEDUP_REMOVED lines=9> */
.L_x_4500:
[----:B------:R-:W-:Y:S05]  /*15d0*/  BSYNC.RECONVERGENT B0 ;  /* 0x0000000000007941 */ /* 0x000fea0003800200 */
.L_x_4498:
        /* <DEDUP_REMOVED lines=38> */
.L_x_4502:
        /* <DEDUP_REMOVED lines=15> */
.L_x_4503:
[----:B------:R-:W-:Y:S05]  /*1930*/  BSYNC.RECONVERGENT B0 ;  /* 0x0000000000007941 */ /* 0x000fea0003800200 */
.L_x_4501:
        /* <DEDUP_REMOVED lines=38> */
.L_x_4505:
[----:B------:R-:W-:Y:S01]  /*1ba0*/  IMAD.MOV.U32 R33, RZ, RZ, R20 ;  /* 0x000000ffff217224 */ /* 0x000fe200078e0014 */
[----:B------:R-:W-:Y:S01]  /*1bb0*/  MOV R27, R21 ;  /* 0x00000015001b7202 */ /* 0x000fe20000000f00 */
[----:B------:R-:W-:Y:S01]  /*1bc0*/  IMAD.MOV.U32 R26, RZ, RZ, R18 ;  /* 0x000000ffff1a7224 */ /* 0x000fe200078e0012 */
[----:B------:R-:W-:Y:S02]  /*1bd0*/  MOV R25, R19 ;  /* 0x0000001300197202 */ /* 0x000fe40000000f00 */
[----:B------:R-:W-:-:S07]  /*1be0*/  MOV R14, 0x1c00 ;  /* 0x00001c00000e7802 */ /* 0x000fce0000000f00 */
[----:B------:R-:W-:Y:S05]  /*1bf0*/  CALL.REL.NOINC `($__internal_100_$__cuda_sm20_div_s64) ;  /* 0x00000028000c7944 */ /* 0x000fea0003c00000 */
        /* <DEDUP_REMOVED lines=11> */
.L_x_4506:
[----:B------:R-:W-:Y:S05]  /*1cb0*/  BSYNC.RECONVERGENT B0 ;  /* 0x0000000000007941 */ /* 0x000fea0003800200 */
.L_x_4504:
        /* <DEDUP_REMOVED lines=39> */
.L_x_4508:
[----:B------:R-:W-:Y:S01]  /*1f30*/  IMAD.MOV.U32 R33, RZ, RZ, R20 ;  /* 0x000000ffff217224 */ /* 0x000fe200078e0014 */
[----:B------:R-:W-:Y:S01]  /*1f40*/  MOV R27, R21 ;  /* 0x00000015001b7202 */ /* 0x000fe20000000f00 */
[----:B------:R-:W-:Y:S01]  /*1f50*/  IMAD.MOV.U32 R26, RZ, RZ, R18 ;  /* 0x000000ffff1a7224 */ /* 0x000fe200078e0012 */
[----:B------:R-:W-:Y:S02]  /*1f60*/  MOV R25, R19 ;  /* 0x0000001300197202 */ /* 0x000fe40000000f00 */
[----:B------:R-:W-:-:S07]  /*1f70*/  MOV R14, 0x1f90 ;  /* 0x00001f90000e7802 */ /* 0x000fce0000000f00 */
[----:B------:R-:W-:Y:S05]  /*1f80*/  CALL.REL.NOINC `($__internal_100_$__cuda_sm20_div_s64) ;  /* 0x0000002400287944 */ /* 0x000fea0003c00000 */
        /* <DEDUP_REMOVED lines=9> */
.L_x_4509:
[----:B------:R-:W-:Y:S05]  /*2020*/  BSYNC.RECONVERGENT B0 ;  /* 0x0000000000007941 */ /* 0x000fea0003800200 */
.L_x_4507:
        /* <DEDUP_REMOVED lines=39> */
.L_x_4511:
[----:B------:R-:W-:Y:S01]  /*22a0*/  IMAD.MOV.U32 R33, RZ, RZ, R18 ;  /* 0x000000ffff217224 */ /* 0x000fe200078e0012 */
[----:B------:R-:W-:Y:S01]  /*22b0*/  MOV R27, R19 ;  /* 0x00000013001b7202 */ /* 0x000fe20000000f00 */
[----:B------:R-:W-:Y:S01]  /*22c0*/  IMAD.MOV.U32 R26, RZ, RZ, R20 ;  /* 0x000000ffff1a7224 */ /* 0x000fe200078e0014 */
[----:B------:R-:W-:Y:S02]  /*22d0*/  MOV R25, R21 ;  /* 0x0000001500197202 */ /* 0x000fe40000000f00 */
[----:B------:R-:W-:-:S07]  /*22e0*/  MOV R14, 0x2300 ;  /* 0x00002300000e7802 */ /* 0x000fce0000000f00 */
[----:B------:R-:W-:Y:S05]  /*22f0*/  CALL.REL.NOINC `($__internal_100_$__cuda_sm20_div_s64) ;  /* 0x00000020004c7944 */ /* 0x000fea0003c00000 */
        /* <DEDUP_REMOVED lines=9> */
.L_x_4512:
[----:B------:R-:W-:Y:S05]  /*2390*/  BSYNC.RECONVERGENT B0 ;  /* 0x0000000000007941 */ /* 0x000fea0003800200 */
.L_x_4510:
        /* <DEDUP_REMOVED lines=10> */
.L_x_4488:
        /* <DEDUP_REMOVED lines=35> */
.L_x_4516:
[----:B------:R-:W-:Y:S01]  /*2670*/  MOV R33, R20 ;  /* 0x0000001400217202 */ /* 0x000fe20000000f00 */
[----:B------:R-:W-:Y:S01]  /*2680*/  IMAD.MOV.U32 R27, RZ, RZ, R16 ;  /* 0x000000ffff1b7224 */ /* 0x000fe200078e0010 */
[----:B------:R-:W-:Y:S01]  /*2690*/  MOV R26, R34 ;  /* 0x00000022001a7202 */ /* 0x000fe20000000f00 */
[----:B------:R-:W-:Y:S01]  /*26a0*/  IMAD.MOV.U32 R25, RZ, RZ, R35 ;  /* 0x000000ffff197224 */ /* 0x000fe200078e0023 */
[----:B------:R-:W-:-:S07]  /*26b0*/  MOV R14, 0x26d0 ;  /* 0x000026d0000e7802 */ /* 0x000fce0000000f00 */
[----:B------:R-:W-:Y:S05]  /*26c0*/  CALL.REL.NOINC `($__internal_100_$__cuda_sm20_div_s64) ;  /* 0x0000001c00587944 */ /* 0x000fea0003c00000 */
        /* <DEDUP_REMOVED lines=10> */
.L_x_4517:
[----:B------:R-:W-:Y:S05]  /*2770*/  BSYNC.RECONVERGENT B0 ;  /* 0x0000000000007941 */ /* 0x000fea0003800200 */
.L_x_4515:
        /* <DEDUP_REMOVED lines=38> */
.L_x_4519:
[----:B------:R-:W-:Y:S01]  /*29e0*/  MOV R33, R36 ;  /* 0x0000002400217202 */ /* 0x000fe20000000f00 */
[----:B------:R-:W-:Y:S01]  /*29f0*/  IMAD.MOV.U32 R27, RZ, RZ, R37 ;  /* 0x000000ffff1b7224 */ /* 0x000fe200078e0025 */
[----:B------:R-:W-:Y:S01]  /*2a00*/  MOV R26, R20 ;  /* 0x00000014001a7202 */ /* 0x000fe20000000f00 */
[----:B------:R-:W-:Y:S01]  /*2a10*/  IMAD.MOV.U32 R25, RZ, RZ, R21 ;  /* 0x000000ffff197224 */ /* 0x000fe200078e0015 */
[----:B------:R-:W-:-:S07]  /*2a20*/  MOV R14, 0x2a40 ;  /* 0x00002a40000e7802 */ /* 0x000fce0000000f00 */
[----:B------:R-:W-:Y:S05]  /*2a30*/  CALL.REL.NOINC `($__internal_100_$__cuda_sm20_div_s64) ;  /* 0x00000018007c7944 */ /* 0x000fea0003c00000 */
        /* <DEDUP_REMOVED lines=11> */
.L_x_4520:
[----:B------:R-:W-:Y:S05]  /*2af0*/  BSYNC.RECONVERGENT B0 ;  /* 0x0000000000007941 */ /* 0x000fea0003800200 */
.L_x_4518:
        /* <DEDUP_REMOVED lines=38> */
.L_x_4522:
        /* <DEDUP_REMOVED lines=15> */
.L_x_4523:
[----:B------:R-:W-:Y:S05]  /*2e50*/  BSYNC.RECONVERGENT B0 ;  /* 0x0000000000007941 */ /* 0x000fea0003800200 */
.L_x_4521:
        /* <DEDUP_REMOVED lines=38> */
.L_x_4525:
        /* <DEDUP_REMOVED lines=17> */
.L_x_4526:
[----:B------:R-:W-:Y:S05]  /*31d0*/  BSYNC.RECONVERGENT B0 ;  /* 0x0000000000007941 */ /* 0x000fea0003800200 */
.L_x_4524:
[----:B------:R0:W1:Y:S02]  /*31e0*/  LDC.64 R14, c[0x0][R13+0x450] ;  /* 0x000114000d0e7b82 */ /* 0x0000640000000a00 */
[----:B0-----:R-:W-:Y:S01]  /*31f0*/  IMAD.MOV.U32 R13, RZ, RZ, R12 ;  /* 0x000000ffff0d7224 */ /* 0x001fe200078e000c */
[----:B------:R-:W-:Y:S01]  /*3200*/  MOV R12, R34 ;  /* 0x00000022000c7202 */ /* 0x000fe20000000f00 */
[----:B-1----:R-:W-:-:S04]  /*3210*/  IMAD R15, R15, R19, RZ ;  /* 0x000000130f0f7224 */ /* 0x002fc800078e02ff */
[----:B------:R-:W-:-:S04]  /*3220*/  IMAD.WIDE.U32 R18, R14, R19, R12 ;  /* 0x000000130e127225 */ /* 0x000fc800078e000c */
[----:B------:R-:W-:-:S04]  /*3230*/  IMAD R15, R14, R21, R15 ;  /* 0x000000150e0f7224 */ /* 0x000fc800078e020f */
[----:B------:R-:W-:-:S07]  /*3240*/  IMAD.IADD R15, R19, 0x1, R15 ;  /* 0x00000001130f7824 */ /* 0x000fce00078e020f */
.L_x_4514:
        /* <DEDUP_REMOVED lines=36> */
.L_x_4529:
[----:B------:R-:W-:Y:S01]  /*3490*/  MOV R33, R20 ;  /* 0x0000001400217202 */ /* 0x000fe20000000f00 */
[----:B------:R-:W-:Y:S01]  /*34a0*/  IMAD.MOV.U32 R27, RZ, RZ, R16 ;  /* 0x000000ffff1b7224 */ /* 0x000fe200078e0010 */
[----:B------:R-:W-:Y:S01]  /*34b0*/  MOV R26, R34 ;  /* 0x00000022001a7202 */ /* 0x000fe20000000f00 */
[----:B------:R-:W-:Y:S01]  /*34c0*/  IMAD.MOV.U32 R25, RZ, RZ, R35 ;  /* 0x000000ffff197224 */ /* 0x000fe200078e0023 */
[----:B------:R-:W-:-:S07]  /*34d0*/  MOV R14, 0x34f0 ;  /* 0x000034f0000e7802 */ /* 0x000fce0000000f00 */
[----:B------:R-:W-:Y:S05]  /*34e0*/  CALL.REL.NOINC `($__internal_100_$__cuda_sm20_div_s64) ;  /* 0x0000000c00d07944 */ /* 0x000fea0003c00000 */
        /* <DEDUP_REMOVED lines=10> */
.L_x_4530:
[----:B------:R-:W-:Y:S05]  /*3590*/  BSYNC.RECONVERGENT B0 ;  /* 0x0000000000007941 */ /* 0x000fea0003800200 */
.L_x_4528:
        /* <DEDUP_REMOVED lines=38> */
.L_x_4532:
        /* <DEDUP_REMOVED lines=17> */
.L_x_4533:
[----:B------:R-:W-:Y:S05]  /*3910*/  BSYNC.RECONVERGENT B0 ;  /* 0x0000000000007941 */ /* 0x000fea0003800200 */
.L_x_4531:
[----:B------:R0:W1:Y:S02]  /*3920*/  LDC.64 R14, c[0x0][R12+0x450] ;  /* 0x000114000c0e7b82 */ /* 0x0000640000000a00 */
[----:B0-----:R-:W-:Y:S02]  /*3930*/  IMAD.MOV.U32 R12, RZ, RZ, R18 ;  /* 0x000000ffff0c7224 */ /* 0x001fe400078e0012 */
[-C--:B-1----:R-:W-:Y:S02]  /*3940*/  IMAD R15, R15, R21.reuse, RZ ;  /* 0x000000150f0f7224 */ /* 0x082fe400078e02ff */
[----:B------:R-:W-:-:S04]  /*3950*/  IMAD.WIDE.U32 R18, R14, R21, R12 ;  /* 0x000000150e127225 */ /* 0x000fc800078e000c */
[----:B------:R-:W-:-:S05]  /*3960*/  IMAD R15, R14, R25, R15 ;  /* 0x000000190e0f7224 */ /* 0x000fca00078e020f */
[----:B------:R-:W-:-:S07]  /*3970*/  IADD3 R15, PT, PT, R19, R15, RZ ;  /* 0x0000000f130f7210 */ /* 0x000fce0007ffe0ff */
.L_x_4527:
        /* <DEDUP_REMOVED lines=34> */
.L_x_4535:
        /* <DEDUP_REMOVED lines=16> */
.L_x_4536:
[----:B------:R-:W-:Y:S05]  /*3ca0*/  BSYNC.RECONVERGENT B0 ;  /* 0x0000000000007941 */ /* 0x000fea0003800200 */
.L_x_4534:
[----:B------:R-:W0:Y:S01]  /*3cb0*/  LDC.64 R12, c[0x0][R12+0x450] ;  /* 0x000114000c0c7b82 */ /* 0x000e220000000a00 */
[----:B------:R-:W-:Y:S01]  /*3cc0*/  MOV R19, R15 ;  /* 0x0000000f00137202 */ /* 0x000fe20000000f00 */
[-C--:B0-----:R-:W-:Y:S02]  /*3cd0*/  IMAD R13, R13, R35.reuse, RZ ;  /* 0x000000230d0d7224 */ /* 0x081fe400078e02ff */
[----:B------:R-:W-:-:S04]  /*3ce0*/  IMAD.WIDE.U32 R18, R12, R35, R18 ;  /* 0x000000230c127225 */ /* 0x000fc800078e0012 */
[----:B------:R-:W-:-:S04]  /*3cf0*/  IMAD R13, R12, R21, R13 ;  /* 0x000000150c0d7224 */ /* 0x000fc800078e020d */
[----:B------:R-:W-:-:S07]  /*3d00*/  IMAD.IADD R15, R19, 0x1, R13 ;  /* 0x00000001130f7824 */ /* 0x000fce00078e020d */
.L_x_4487:
        /* <DEDUP_REMOVED lines=50> */
.L_x_4540:
[----:B------:R-:W-:Y:S01]  /*4030*/  MOV R33, R12 ;  /* 0x0000000c00217202 */ /* 0x000fe20000000f00 */
[----:B------:R-:W-:Y:S01]  /*4040*/  IMAD.MOV.U32 R26, RZ, RZ, R4 ;  /* 0x000000ffff1a7224 */ /* 0x000fe200078e0004 */
[----:B------:R-:W-:Y:S02]  /*4050*/  MOV R25, R7 ;  /* 0x0000000700197202 */ /* 0x000fe40000000f00 */
[----:B------:R-:W-:-:S07]  /*4060*/  MOV R14, 0x4080 ;  /* 0x00004080000e7802 */ /* 0x000fce0000000f00 */
[----:B------:R-:W-:Y:S05]  /*4070*/  CALL.REL.NOINC `($__internal_100_$__cuda_sm20_div_s64) ;  /* 0x0000000000ec7944 */ /* 0x000fea0003c00000 */
.L_x_4541:
[----:B------:R-:W-:Y:S05]  /*4080*/  BSYNC.RECONVERGENT B1 ;  /* 0x0000000000017941 */ /* 0x000fea0003800200 */
.L_x_4539:
        /* <DEDUP_REMOVED lines=19> */
.L_x_4542:
[----:B------:R-:W0:Y:S02]  /*41c0*/  LDS R12, [R22] ;  /* 0x00000000160c7984 */ /* 0x000e240000000800 */
[----:B0----5:R-:W-:-:S05]  /*41d0*/  FADD R13, R15, R12 ;  /* 0x0000000c0f0d7221 */ /* 0x021fca0000000000 */
[----:B------:R-:W0:Y:S02]  /*41e0*/  ATOMS.CAST.SPIN P0, [R22], R12, R13 ;  /* 0x0000000c1600758d */ /* 0x000e24000180000d */
[----:B0-----:R-:W-:Y:S05]  /*41f0*/  @!P0 BRA `(.L_x_4542) ;  /* 0xfffffffc00f08947 */ /* 0x001fea000383ffff */
.L_x_4538:
[----:B------:R-:W-:Y:S05]  /*4200*/  BSYNC.RECONVERGENT B0 ;  /* 0x0000000000007941 */ /* 0x000fea0003800200 */
.L_x_4537:
        /* <DEDUP_REMOVED lines=8> */
.L_x_4486:
        /* <DEDUP_REMOVED lines=11> */
.L_x_4544:
        /* <DEDUP_REMOVED lines=15> */
        .weak           $__internal_100_$__cuda_sm20_div_s64
        .type           $__internal_100_$__cuda_sm20_div_s64,@function
        .size           $__internal_100_$__cuda_sm20_div_s64,($__internal_101_$__cuda_sm20_div_u64 - $__internal_100_$__cuda_sm20_div_s64)
$__internal_100_$__cuda_sm20_div_s64:
        /* <DEDUP_REMOVED lines=83> */
[----:B------:R-:W-:Y:S05]  /*4960*/  RET.REL.NODEC R26 `(_ZN2at4cuda17kernelHistogram1DIfilLi1ELi2ELin1ELNS0_23CUDAHistogramMemoryTypeE0EZNS0_21CUDA_tensor_histogramIfiLb1EEEbNS_6TensorES4_S4_lNS_14AccumulateTypeIT0_Lb1EE4typeES8_NS0_13TensorArgTypeES9_S9_EUllE_EEvNS0_6detail10TensorInfoIT_T1_EESF_NSC_IKS6_SE_EElS8_S8_SE_T6_) ;  /* 0xffffffb41aa47950 */ /* 0x000fea0003c3ffff */
        .weak           $__internal_101_$__cuda_sm20_div_u64
        .type           $__internal_101_$__cuda_sm20_div_u64,@function
        .size           $__internal_101_$__cuda_sm20_div_u64,(.L_x_6477 - $__internal_101_$__cuda_sm20_div_u64)
$__internal_101_$__cuda_sm20_div_u64:
        /* <DEDUP_REMOVED lines=65> */
[----:B------:R-:W-:Y:S06]  /*4d80*/  RET.REL.NODEC R8 `(_ZN2at4cuda17kernelHistogram1DIfilLi1ELi2ELin1ELNS0_23CUDAHistogramMemoryTypeE0EZNS0_21CUDA_tensor_histogramIfiLb1EEEbNS_6TensorES4_S4_lNS_14AccumulateTypeIT0_Lb1EE4typeES8_NS0_13TensorArgTypeES9_S9_EUllE_EEvNS0_6detail10TensorInfoIT_T1_EESF_NSC_IKS6_SE_EElS8_S8_SE_T6_) ;  /* 0xffffffb0089c7950 */ /* 0x000fec0003c3ffff */
.L_x_4545:
        /* <DEDUP_REMOVED lines=15> */
.L_x_6477:


//--------------------- .text._ZN2at4cuda17kernelHistogram1DIdalLi1ELi2ELin1ELNS0_23CUDAHistogramMemoryTypeE1EZNS0_21CUDA_tensor_histogramIdaLb1EEEbNS_6TensorES4_S4_lNS_14AccumulateTypeIT0_Lb1EE4typeES8_NS0_13TensorArgTypeES9_S9_EUllE0_EEvNS0_6detail10TensorInfoIT_T1_EESF_NSC_IKS6_SE_EElS8_S8_SE_T6_ --------------------------
	.section	.text._ZN2at4cuda17kernelHistogram1DIdalLi1ELi2ELin1ELNS0_23CUDAHistogramMemoryTypeE1EZNS0_21CUDA_tensor_histogramIdaLb1EEEbNS_6TensorES4_S4_lNS_14AccumulateTypeIT0_Lb1EE4typeES8_NS0_13TensorArgTypeES9_S9_EUllE0_EEvNS0_6detail10TensorInfoIT_T1_EESF_NSC_IKS6_SE_EElS8_S8_SE_T6_,"ax",@progbits
	.align	128
        .global         _ZN2at4cuda17kernelHistogram1DIdalLi1ELi2ELin1ELNS0_23CUDAHistogramMemoryTypeE1EZNS0_21CUDA_tensor_histogramIdaLb1EEEbNS_6TensorES4_S4_lNS_14AccumulateTypeIT0_Lb1EE4typeES8_NS0_13TensorArgTypeES9_S9_EUllE0_EEvNS0_6detail10TensorInfoIT_T1_EESF_NSC_IKS6_SE_EElS8_S8_SE_T6_
        .type           _ZN2at4cuda17kernelHistogram1DIdalLi1ELi2ELin1ELNS0_23CUDAHistogramMemoryTypeE1EZNS0_21CUDA_tensor_histogramIdaLb1EEEbNS_6TensorES4_S4_lNS_14AccumulateTypeIT0_Lb1EE4typeES8_NS0_13TensorArgTypeES9_S9_EUllE0_EEvNS0_6detail10TensorInfoIT_T1_EESF_NSC_IKS6_SE_EElS8_S8_SE_T6_,@function
        .size           _ZN2at4cuda17kernelHistogram1DIdalLi1ELi2ELin1ELNS0_23CUDAHistogramMemoryTypeE1EZNS0_21CUDA_tensor_histogramIdaLb1EEEbNS_6TensorES4_S4_lNS_14AccumulateTypeIT0_Lb1EE4typeES8_NS0_13TensorArgTypeES9_S9_EUllE0_EEvNS0_6detail10TensorInfoIT_T1_EESF_NSC_IKS6_SE_EElS8_S8_SE_T6_,(.L_x_6478 - _ZN2at4cuda17kernelHistogram1DIdalLi1ELi2ELin1ELNS0_23CUDAHistogramMemoryTypeE1EZNS0_21CUDA_tensor_histogramIdaLb1EEEbNS_6TensorES4_S4_lNS_14AccumulateTypeIT0_Lb1EE4typeES8_NS0_13TensorArgTypeES9_S9_EUllE0_EEvNS0_6detail10TensorInfoIT_T1_EESF_NSC_IKS6_SE_EElS8_S8_SE_T6_)
        .other          _ZN2at4cuda17kernelHistogram1DIdalLi1ELi2ELin1ELNS0_23CUDAHistogramMemoryTypeE1EZNS0_21CUDA_tensor_histogramIdaLb1EEEbNS_6TensorES4_S4_lNS_14AccumulateTypeIT0_Lb1EE4typeES8_NS0_13TensorArgTypeES9_S9_EUllE0_EEvNS0_6detail10TensorInfoIT_T1_EESF_NSC_IKS6_SE_EElS8_S8_SE_T6_,@"STO_CUDA_ENTRY STV_DEFAULT"
_ZN2at4cuda17kernelHistogram1DIdalLi1ELi2ELin1ELNS0_23CUDAHistogramMemoryTypeE1EZNS0_21CUDA_tensor_histogramIdaLb1EEEbNS_6TensorES4_S4_lNS_14AccumulateTypeIT0_Lb1EE4typeES8_NS0_13TensorArgTypeES9_S9_EUllE0_EEvNS0_6detail10TensorInfoIT_T1_EESF_NSC_IKS6_SE_EElS8_S8_SE_T6_:
.text._ZN2at4cuda17kernelHistogram1DIdalLi1ELi2ELin1ELNS0_23CUDAHistogramMemoryTypeE1EZNS0_21CUDA_tensor_histogramIdaLb1EEEbNS_6TensorES4_S4_lNS_14AccumulateTypeIT0_Lb1EE4typeES8_NS0_13TensorArgTypeES9_S9_EUllE0_EEvNS0_6detail10TensorInfoIT_T1_EESF_NSC_IKS6_SE_EElS8_S8_SE_T6_:
        /* <DEDUP_REMOVED lines=22> */
.L_x_4601:
        /* <DEDUP_REMOVED lines=24> */
.L_x_4572:
        /* <DEDUP_REMOVED lines=33> */
.L_x_4549:
[----:B------:R-:W-:Y:S01]  /*04f0*/  MOV R24, R14 ;  /* 0x0000000e00187202 */ /* 0x000fe20000000f00 */
[----:B------:R-:W-:Y:S01]  /*0500*/  IMAD.MOV.U32 R20, RZ, RZ, R9 ;  /* 0x000000ffff147224 */ /* 0x000fe200078e0009 */
[----:B------:R-:W-:Y:S01]  /*0510*/  MOV R11, R16 ;  /* 0x00000010000b7202 */ /* 0x000fe20000000f00 */
[----:B------:R-:W-:Y:S01]  /*0520*/  IMAD.MOV.U32 R10, RZ, RZ, R17 ;  /* 0x000000ffff0a7224 */ /* 0x000fe200078e0011 */
[----:B------:R-:W-:-:S07]  /*0530*/  MOV R7, 0x550 ;  /* 0x0000055000077802 */ /* 0x000fce0000000f00 */
[----:B------:R-:W-:Y:S05]  /*0540*/  CALL.REL.NOINC `($__internal_102_$__cuda_sm20_div_s64) ;  /* 0x0000003800007944 */ /* 0x000fea0003c00000 */
        /* <DEDUP_REMOVED lines=10> */
.L_x_4550:
[----:B------:R-:W-:Y:S05]  /*05f0*/  BSYNC.RECONVERGENT B0 ;  /* 0x0000000000007941 */ /* 0x000fea0003800200 */
.L_x_4548:
        /* <DEDUP_REMOVED lines=38> */
.L_x_4552:
[----:B------:R-:W-:Y:S01]  /*0860*/  MOV R24, R30 ;  /* 0x0000001e00187202 */ /* 0x000fe20000000f00 */
[----:B------:R-:W-:Y:S01]  /*0870*/  IMAD.MOV.U32 R20, RZ, RZ, R31 ;  /* 0x000000ffff147224 */ /* 0x000fe200078e001f */
[----:B------:R-:W-:Y:S01]  /*0880*/  MOV R11, R16 ;  /* 0x00000010000b7202 */ /* 0x000fe20000000f00 */
[----:B------:R-:W-:Y:S01]  /*0890*/  IMAD.MOV.U32 R10, RZ, RZ, R17 ;  /* 0x000000ffff0a7224 */ /* 0x000fe200078e0011 */
[----:B------:R-:W-:-:S07]  /*08a0*/  MOV R7, 0x8c0 ;  /* 0x000008c000077802 */ /* 0x000fce0000000f00 */
[----:B------:R-:W-:Y:S05]  /*08b0*/  CALL.REL.NOINC `($__internal_102_$__cuda_sm20_div_s64) ;  /* 0x0000003400247944 */ /* 0x000fea0003c00000 */
        /* <DEDUP_REMOVED lines=11> */
.L_x_4553:
[----:B------:R-:W-:Y:S05]  /*0970*/  BSYNC.RECONVERGENT B0 ;  /* 0x0000000000007941 */ /* 0x000fea0003800200 */
.L_x_4551:
        /* <DEDUP_REMOVED lines=38> */
.L_x_4555:
[----:B------:R-:W-:Y:S01]  /*0be0*/  IMAD.MOV.U32 R24, RZ, RZ, R16 ;  /* 0x000000ffff187224 */ /* 0x000fe200078e0010 */
[----:B------:R-:W-:Y:S01]  /*0bf0*/  MOV R20, R17 ;  /* 0x0000001100147202 */ /* 0x000fe20000000f00 */
[----:B------:R-:W-:Y:S01]  /*0c00*/  IMAD.MOV.U32 R11, RZ, RZ, R12 ;  /* 0x000000ffff0b7224 */ /* 0x000fe200078e000c */
[----:B------:R-:W-:Y:S02]  /*0c10*/  MOV R10, R13 ;  /* 0x0000000d000a7202 */ /* 0x000fe40000000f00 */
[----:B------:R-:W-:-:S07]  /*0c20*/  MOV R7, 0xc40 ;  /* 0x00000c4000077802 */ /* 0x000fce0000000f00 */
[----:B------:R-:W-:Y:S05]  /*0c30*/  CALL.REL.NOINC `($__internal_102_$__cuda_sm20_div_s64) ;  /* 0x0000003000447944 */ /* 0x000fea0003c00000 */
        /* <DEDUP_REMOVED lines=11> */
.L_x_4556:
[----:B------:R-:W-:Y:S05]  /*0cf0*/  BSYNC.RECONVERGENT B0 ;  /* 0x0000000000007941 */ /* 0x000fea0003800200 */
.L_x_4554:
        /* <DEDUP_REMOVED lines=37> */
.L_x_4558:
        /* <DEDUP_REMOVED lines=17> */
.L_x_4559:
[----:B------:R-:W-:Y:S05]  /*1060*/  BSYNC.RECONVERGENT B0 ;  /* 0x0000000000007941 */ /* 0x000fea0003800200 */
.L_x_4557:
        /* <DEDUP_REMOVED lines=38> */
.L_x_4561:
        /* <DEDUP_REMOVED lines=17> */
.L_x_4562:
[----:B------:R-:W-:Y:S05]  /*13e0*/  BSYNC.RECONVERGENT B0 ;  /* 0x0000000000007941 */ /* 0x000fea0003800200 */
.L_x_4560:
        /* <DEDUP_REMOVED lines=38> */
.L_x_4564:
        /* <DEDUP_REMOVED lines=17> */
.L_x_4565:
[----:B------:R-:W-:Y:S05]  /*1760*/  BSYNC.RECONVERGENT B0 ;  /* 0x0000000000007941 */ /* 0x000fea0003800200 */
.L_x_4563:
        /* <DEDUP_REMOVED lines=39> */
.L_x_4567:
        /* <DEDUP_REMOVED lines=17> */
.L_x_4568:
[----:B------:R-:W-:Y:S05]  /*1af0*/  BSYNC.RECONVERGENT B0 ;  /* 0x0000000000007941 */ /* 0x000fea0003800200 */
.L_x_4566:
        /* <DEDUP_REMOVED lines=38> */
.L_x_4570:
        /* <DEDUP_REMOVED lines=17> */
.L_x_4571:
[----:B------:R-:W-:Y:S05]  /*1e70*/  BSYNC.RECONVERGENT B0 ;  /* 0x0000000000007941 */ /* 0x000fea0003800200 */
.L_x_4569:
        /* <DEDUP_REMOVED lines=11> */
.L_x_4547:
        /* <DEDUP_REMOVED lines=35> */
.L_x_4575:
        /* <DEDUP_REMOVED lines=16> */
.L_x_4576:
[----:B------:R-:W-:Y:S05]  /*2260*/  BSYNC.RECONVERGENT B0 ;  /* 0x0000000000007941 */ /* 0x000fea0003800200 */
.L_x_4574:
        /* <DEDUP_REMOVED lines=38> */
.L_x_4578:
        /* <DEDUP_REMOVED lines=17> */
.L_x_4579:
[----:B------:R-:W-:Y:S05]  /*25e0*/  BSYNC.RECONVERGENT B0 ;  /* 0x0000000000007941 */ /* 0x000fea0003800200 */
.L_x_4577:
        /* <DEDUP_REMOVED lines=38> */
.L_x_4581:
        /* <DEDUP_REMOVED lines=17> */
.L_x_4582:
[----:B------:R-:W-:Y:S05]  /*2960*/  BSYNC.RECONVERGENT B0 ;  /* 0x0000000000007941 */ /* 0x000fea0003800200 */
.L_x_4580:
        /* <DEDUP_REMOVED lines=38> */
.L_x_4584:
        /* <DEDUP_REMOVED lines=17> */
.L_x_4585:
[----:B------:R-:W-:Y:S05]  /*2ce0*/  BSYNC.RECONVERGENT B0 ;  /* 0x0000000000007941 */ /* 0x000fea0003800200 */
.L_x_4583:
        /* <DEDUP_REMOVED lines=8> */
.L_x_4573:
        /* <DEDUP_REMOVED lines=36> */
.L_x_4588:
[----:B------:R-:W-:Y:S01]  /*2fb0*/  IMAD.MOV.U32 R24, RZ, RZ, R14 ;  /* 0x000000ffff187224 */ /* 0x000fe200078e000e */
[----:B------:R-:W-:Y:S01]  /*2fc0*/  MOV R20, R9 ;  /* 0x0000000900147202 */ /* 0x000fe20000000f00 */
[----:B------:R-:W-:Y:S01]  /*2fd0*/  IMAD.MOV.U32 R11, RZ, RZ, R16 ;  /* 0x000000ffff0b7224 */ /* 0x000fe200078e0010 */
[----:B------:R-:W-:Y:S02]  /*2fe0*/  MOV R10, R17 ;  /* 0x00000011000a7202 */ /* 0x000fe40000000f00 */
[----:B------:R-:W-:-:S07]  /*2ff0*/  MOV R7, 0x3010 ;  /* 0x0000301000077802 */ /* 0x000fce0000000f00 */
[----:B------:R-:W-:Y:S05]  /*3000*/  CALL.REL.NOINC `($__internal_102_$__cuda_sm20_div_s64) ;  /* 0x0000000c00507944 */ /* 0x000fea0003c00000 */
        /* <DEDUP_REMOVED lines=10> */
.L_x_4589:
[----:B------:R-:W-:Y:S05]  /*30b0*/  BSYNC.RECONVERGENT B0 ;  /* 0x0000000000007941 */ /* 0x000fea0003800200 */
.L_x_4587:
        /* <DEDUP_REMOVED lines=39> */
.L_x_4591:
        /* <DEDUP_REMOVED lines=17> */
.L_x_4592:
[----:B------:R-:W-:Y:S05]  /*3440*/  BSYNC.RECONVERGENT B0 ;  /* 0x0000000000007941 */ /* 0x000fea0003800200 */
.L_x_4590:
[----:B------:R0:W1:Y:S02]  /*3450*/  LDC.64 R6, c[0x0][R4+0x450] ;  /* 0x0001140004067b82 */ /* 0x0000640000000a00 */
[----:B0-----:R-:W-:Y:S02]  /*3460*/  IMAD.MOV.U32 R4, RZ, RZ, R28 ;  /* 0x000000ffff047224 */ /* 0x001fe400078e001c */
[-C--:B-1----:R-:W-:Y:S02]  /*3470*/  IMAD R7, R7, R15.reuse, RZ ;  /* 0x0000000f07077224 */ /* 0x082fe400078e02ff */
[----:B------:R-:W-:-:S04]  /*3480*/  IMAD.WIDE.U32 R10, R6, R15, R4 ;  /* 0x0000000f060a7225 */ /* 0x000fc800078e0004 */
[----:B------:R-:W-:Y:S01]  /*3490*/  IMAD R7, R6, R17, R7 ;  /* 0x0000001106077224 */ /* 0x000fe200078e0207 */
[----:B------:R-:W-:-:S03]  /*34a0*/  MOV R12, R10 ;  /* 0x0000000a000c7202 */ /* 0x000fc60000000f00 */
[----:B------:R-:W-:-:S07]  /*34b0*/  IMAD.IADD R8, R11, 0x1, R7 ;  /* 0x000000010b087824 */ /* 0x000fce00078e0207 */
.L_x_4586:
        /* <DEDUP_REMOVED lines=35> */
.L_x_4594:
        /* <DEDUP_REMOVED lines=15> */
.L_x_4595:
[----:B------:R-:W-:Y:S05]  /*37e0*/  BSYNC.RECONVERGENT B0 ;  /* 0x0000000000007941 */ /* 0x000fea0003800200 */
.L_x_4593:
[----:B------:R-:W0:Y:S01]  /*37f0*/  LDC.64 R4, c[0x0][R4+0x450] ;  /* 0x0001140004047b82 */ /* 0x000e220000000a00 */
[----:B------:R-:W-:Y:S02]  /*3800*/  IMAD.MOV.U32 R13, RZ, RZ, R8 ;  /* 0x000000ffff0d7224 */ /* 0x000fe400078e0008 */
[-C--:B0-----:R-:W-:Y:S02]  /*3810*/  IMAD R5, R5, R6.reuse, RZ ;  /* 0x0000000605057224 */ /* 0x081fe400078e02ff */
[----:B------:R-:W-:-:S04]  /*3820*/  IMAD.WIDE.U32 R12, R4, R6, R12 ;  /* 0x00000006040c7225 */ /* 0x000fc800078e000c */
[----:B------:R-:W-:-:S05]  /*3830*/  IMAD R5, R4, R15, R5 ;  /* 0x0000000f04057224 */ /* 0x000fca00078e0205 */
[----:B------:R-:W-:-:S07]  /*3840*/  IADD3 R8, PT, PT, R13, R5, RZ ;  /* 0x000000050d087210 */ /* 0x000fce0007ffe0ff */
.L_x_4546:
[----:B------:R-:W0:Y:S01]  /*3850*/  LDCU.64 UR14, c[0x0][0x790] ;  /* 0x0000f200ff0e77ac */ /* 0x000e220008000a00 */
[----:B------:R-:W-:Y:S01]  /*3860*/  IMAD.MOV.U32 R13, RZ, RZ, R8 ;  /* 0x000000ffff0d7224 */ /* 0x000fe200078e0008 */
[----:B------:R-:W1:Y:S01]  /*3870*/  LDCU.64 UR16, c[0x0][0x6c0] ;  /* 0x0000d800ff1077ac */ /* 0x000e620008000a00 */
[----:B0-----:R-:W-:-:S04]  /*3880*/  IMAD.WIDE.U32 R4, R14, UR14, R12 ;  /* 0x0000000e0e047c25 */ /* 0x001fc8000f8e000c */
[----:B------:R-:W-:Y:S01]  /*3890*/  IMAD R7, R9, UR14, RZ ;  /* 0x0000000e09077c24 */ /* 0x000fe2000f8e02ff */
[----:B-1----:R-:W-:Y:S01]  /*38a0*/  IADD3 R4, P0, PT, R4, UR16, RZ ;  /* 0x0000001004047c10 */ /* 0x002fe2000ff1e0ff */
[----:B------:R-:W0:Y:S02]  /*38b0*/  LDC.64 R8, c[0x0][0x868] ;  /* 0x00021a00ff087b82 */ /* 0x000e240000000a00 */
[----:B------:R-:W-:Y:S01]  /*38c0*/  IMAD R7, R14, UR15, R7 ;  /* 0x0000000f0e077c24 */ /* 0x000fe2000f8e0207 */
[----:B------:R-:W1:Y:S04]  /*38d0*/  LDCU.64 UR14, c[0x0][0x870] ;  /* 0x00010e00ff0e77ac */ /* 0x000e680008000a00 */
[----:B------:R-:W-:-:S06]  /*38e0*/  IADD3.X R5, PT, PT, R5, UR17, R7, P0, !PT ;  /* 0x0000001105057c10 */ /* 0x000fcc00087fe407 */
[----:B------:R-:W1:Y:S01]  /*38f0*/  LDG.E.S8 R5, desc[UR10][R4.64] ;  /* 0x0000000a04057981 */ /* 0x000e62000c1e1300 */
[----:B------:R-:W-:Y:S01]  /*3900*/  BSSY.RECONVERGENT B0, `(.L_x_4596) ;  /* 0x000003d000007945 */ /* 0x000fe20003800200 */
[C---:B-1----:R-:W-:Y:S02]  /*3910*/  ISETP.GT.U32.AND P0, PT, R5.reuse, UR14, PT ;  /* 0x0000000e05007c0c */ /* 0x042fe4000bf04070 */
[----:B------:R-:W-:Y:S02]  /*3920*/  SHF.R.S32.HI R6, RZ, 0x1f, R5 ;  /* 0x0000001fff067819 */ /* 0x000fe40000011405 */
[----:B0-----:R-:W-:Y:S02]  /*3930*/  ISETP.LT.U32.AND P1, PT, R5, R8, PT ;  /* 0x000000080500720c */ /* 0x001fe40003f21070 */
        /* <DEDUP_REMOVED lines=33> */
.L_x_4599:
[----:B------:R-:W-:Y:S01]  /*3b50*/  IMAD.U32 R11, RZ, RZ, UR6 ;  /* 0x00000006ff0b7e24 */ /* 0x000fe2000f8e00ff */
[----:B------:R-:W-:Y:S02]  /*3b60*/  MOV R10, UR7 ;  /* 0x00000007000a7c02 */ /* 0x000fe40008000f00 */
[----:B------:R-:W-:-:S07]  /*3b70*/  MOV R7, 0x3b90 ;  /* 0x00003b9000077802 */ /* 0x000fce0000000f00 */
[----:B------:R-:W-:Y:S05]  /*3b80*/  CALL.REL.NOINC `($__internal_102_$__cuda_sm20_div_s64) ;  /* 0x0000000000707944 */ /* 0x000fea0003c00000 */
[----:B------:R-:W-:-:S07]  /*3b90*/  IMAD.MOV.U32 R5, RZ, RZ, R10 ;  /* 0x000000ffff057224 */ /* 0x000fce00078e000a */
.L_x_4600:
[----:B------:R-:W-:Y:S05]  /*3ba0*/  BSYNC.RECONVERGENT B1 ;  /* 0x0000000000017941 */ /* 0x000fea0003800200 */
.L_x_4598:
[----:B------:R-:W0:Y:S01]  /*3bb0*/  LDCU.64 UR16, c[0x0][0x860] ;  /* 0x00010c00ff1077ac */ /* 0x000e220008000a00 */
[----:B------:R-:W-:Y:S01]  /*3bc0*/  SHF.R.S32.HI R4, RZ, 0x1f, R5 ;  /* 0x0000001fff047819 */ /* 0x000fe20000011405 */
[----:B------:R-:W1:Y:S01]  /*3bd0*/  LDCU.64 UR14, c[0x0][0x450] ;  /* 0x00008a00ff0e77ac */ /* 0x000e620008000a00 */
[----:B0-----:R-:W-:-:S04]  /*3be0*/  ISETP.NE.U32.AND P0, PT, R5, UR16, PT ;  /* 0x0000001005007c0c */ /* 0x001fc8000bf05070 */
[----:B------:R-:W-:Y:S01]  /*3bf0*/  ISETP.NE.AND.EX P0, PT, R4, UR17, PT, P0 ;  /* 0x0000001104007c0c */ /* 0x000fe2000bf05300 */
[----:B------:R-:W0:Y:S03]  /*3c00*/  LDCU.64 UR16, c[0x0][0x380] ;  /* 0x00007000ff1077ac */ /* 0x000e260008000a00 */
[----:B------:R-:W-:-:S04]  /*3c10*/  SEL R7, RZ, 0xffffffff, P0 ;  /* 0xffffffffff077807 */ /* 0x000fc80000000000 */
[----:B------:R-:W-:-:S04]  /*3c20*/  IADD3 R6, P0, PT, R5, R7, RZ ;  /* 0x0000000705067210 */ /* 0x000fc80007f1e0ff */
[----:B------:R-:W-:-:S05]  /*3c30*/  IADD3.X R4, PT, PT, R4, R7, RZ, P0, !PT ;  /* 0x0000000704047210 */ /* 0x000fca00007fe4ff */
[----:B-1----:R-:W-:Y:S02]  /*3c40*/  IMAD R7, R4, UR14, RZ ;  /* 0x0000000e04077c24 */ /* 0x002fe4000f8e02ff */
[----:B------:R-:W-:-:S04]  /*3c50*/  IMAD.WIDE.U32 R4, R6, UR14, RZ ;  /* 0x0000000e06047c25 */ /* 0x000fc8000f8e00ff */
[----:B------:R-:W-:Y:S01]  /*3c60*/  IMAD R7, R6, UR15, R7 ;  /* 0x0000000f06077c24 */ /* 0x000fe2000f8e0207 */
[----:B0-----:R-:W-:-:S03]  /*3c70*/  LEA R6, P0, R4, UR16, 0x3 ;  /* 0x0000001004067c11 */ /* 0x001fc6000f8018ff */
[----:B------:R-:W-:-:S05]  /*3c80*/  IMAD.IADD R5, R5, 0x1, R7 ;  /* 0x0000000105057824 */ /* 0x000fca00078e0207 */
[----:B------:R-:W-:Y:S01]  /*3c90*/  LEA.HI.X R7, R4, UR17, R5, 0x3, P0 ;  /* 0x0000001104077c11 */ /* 0x000fe200080f1c05 */
[----:B------:R-:W-:Y:S01]  /*3ca0*/  IMAD.MOV.U32 R5, RZ, RZ, 0x3ff00000 ;  /* 0x3ff00000ff057424 */ /* 0x000fe200078e00ff */
[----:B------:R-:W-:-:S05]  /*3cb0*/  MOV R4, 0x0 ;  /* 0x0000000000047802 */ /* 0x000fca0000000f00 */
[----:B------:R0:W-:Y:S02]  /*3cc0*/  REDG.E.ADD.F64.RN.STRONG.GPU desc[UR10][R6.64], R4 ;  /* 0x00000004060079a6 */ /* 0x0001e4000c12ff0a */
.L_x_4597:
[----:B------:R-:W-:Y:S05]  /*3cd0*/  BSYNC.RECONVERGENT B0 ;  /* 0x0000000000007941 */ /* 0x000fea0003800200 */
.L_x_4596:
[----:B------:R-:W1:Y:S01]  /*3ce0*/  LDCU.64 UR14, c[0x0][0x878] ;  /* 0x00010f00ff0e77ac */ /* 0x000e620008000a00 */
[----:B------:R-:W-:-:S04]  /*3cf0*/  IADD3 R0, P0, PT, R3, R0, RZ ;  /* 0x0000000003007210 */ /* 0x000fc80007f1e0ff */
[----:B------:R-:W-:Y:S02]  /*3d00*/  IADD3.X R2, PT, PT, RZ, R2, RZ, P0, !PT ;  /* 0x00000002ff027210 */ /* 0x000fe400007fe4ff */
[----:B-1----:R-:W-:-:S04]  /*3d10*/  ISETP.GE.U32.AND P0, PT, R0, UR14, PT ;  /* 0x0000000e00007c0c */ /* 0x002fc8000bf06070 */
[----:B------:R-:W-:-:S13]  /*3d20*/  ISETP.GE.AND.EX P0, PT, R2, UR15, PT, P0 ;  /* 0x0000000f02007c0c */ /* 0x000fda000bf06300 */
[----:B------:R-:W-:Y:S05]  /*3d30*/  @!P0 BRA `(.L_x_4601) ;  /* 0xffffffc400088947 */ /* 0x000fea000383ffff */
[----:B------:R-:W-:Y:S05]  /*3d40*/  EXIT ;  /* 0x000000000000794d */ /* 0x000fea0003800000 */
        .weak           $__internal_102_$__cuda_sm20_div_s64
        .type           $__internal_102_$__cuda_sm20_div_s64,@function
        .size           $__internal_102_$__cuda_sm20_div_s64,(.L_x_6478 - $__internal_102_$__cuda_sm20_div_s64)
$__internal_102_$__cuda_sm20_div_s64:
        /* <DEDUP_REMOVED lines=83> */
[----:B------:R-:W-:Y:S05]  /*4280*/  RET.REL.NODEC R6 `(_ZN2at4cuda17kernelHistogram1DIdalLi1ELi2ELin1ELNS0_23CUDAHistogramMemoryTypeE1EZNS0_21CUDA_tensor_histogramIdaLb1EEEbNS_6TensorES4_S4_lNS_14AccumulateTypeIT0_Lb1EE4typeES8_NS0_13TensorArgTypeES9_S9_EUllE0_EEvNS0_6detail10TensorInfoIT_T1_EESF_NSC_IKS6_SE_EElS8_S8_SE_T6_) ;  /* 0xffffffbc065c7950 */ /* 0x000fea0003c3ffff */
.L_x_4602:
        /* <DEDUP_REMOVED lines=15> */
.L_x_6478:


//--------------------- .text._ZN2at4cuda17kernelHistogram1DIdalLi1ELi2ELin1ELNS0_23CUDAHistogramMemoryTypeE0EZNS0_21CUDA_tensor_histogramIdaLb1EEEbNS_6TensorES4_S4_lNS_14AccumulateTypeIT0_Lb1EE4typeES8_NS0_13TensorArgTypeES9_S9_EUllE0_EEvNS0_6detail10TensorInfoIT_T1_EESF_NSC_IKS6_SE_EElS8_S8_SE_T6_ --------------------------
	.section	.text._ZN2at4cuda17kernelHistogram1DIdalLi1ELi2ELin1ELNS0_23CUDAHistogramMemoryTypeE0EZNS0_21CUDA_tensor_histogramIdaLb1EEEbNS_6TensorES4_S4_lNS_14AccumulateTypeIT0_Lb1EE4typeES8_NS0_13TensorArgTypeES9_S9_EUllE0_EEvNS0_6detail10TensorInfoIT_T1_EESF_NSC_IKS6_SE_EElS8_S8_SE_T6_,"ax",@progbits
	.align	128
        .global         _ZN2at4cuda17kernelHistogram1DIdalLi1ELi2ELin1ELNS0_23CUDAHistogramMemoryTypeE0EZNS0_21CUDA_tensor_histogramIdaLb1EEEbNS_6TensorES4_S4_lNS_14AccumulateTypeIT0_Lb1EE4typeES8_NS0_13TensorArgTypeES9_S9_EUllE0_EEvNS0_6detail10TensorInfoIT_T1_EESF_NSC_IKS6_SE_EElS8_S8_SE_T6_
        .type           _ZN2at4cuda17kernelHistogram1DIdalLi1ELi2ELin1ELNS0_23CUDAHistogramMemoryTypeE0EZNS0_21CUDA_tensor_histogramIdaLb1EEEbNS_6TensorES4_S4_lNS_14AccumulateTypeIT0_Lb1EE4typeES8_NS0_13TensorArgTypeES9_S9_EUllE0_EEvNS0_6detail10TensorInfoIT_T1_EESF_NSC_IKS6_SE_EElS8_S8_SE_T6_,@function
        .size           _ZN2at4cuda17kernelHistogram1DIdalLi1ELi2ELin1ELNS0_23CUDAHistogramMemoryTypeE0EZNS0_21CUDA_tensor_histogramIdaLb1EEEbNS_6TensorES4_S4_lNS_14AccumulateTypeIT0_Lb1EE4typeES8_NS0_13TensorArgTypeES9_S9_EUllE0_EEvNS0_6detail10TensorInfoIT_T1_EESF_NSC_IKS6_SE_EElS8_S8_SE_T6_,(.L_x_6480 - _ZN2at4cuda17kernelHistogram1DIdalLi1ELi2ELin1ELNS0_23CUDAHistogramMemoryTypeE0EZNS0_21CUDA_tensor_histogramIdaLb1EEEbNS_6TensorES4_S4_lNS_14AccumulateTypeIT0_Lb1EE4typeES8_NS0_13TensorArgTypeES9_S9_EUllE0_EEvNS0_6detail10TensorInfoIT_T1_EESF_NSC_IKS6_SE_EElS8_S8_SE_T6_)
        .other          _ZN2at4cuda17kernelHistogram1DIdalLi1ELi2ELin1ELNS0_23CUDAHistogramMemoryTypeE0EZNS0_21CUDA_tensor_histogramIdaLb1EEEbNS_6TensorES4_S4_lNS_14AccumulateTypeIT0_Lb1EE4typeES8_NS0_13TensorArgTypeES9_S9_EUllE0_EEvNS0_6detail10TensorInfoIT_T1_EESF_NSC_IKS6_SE_EElS8_S8_SE_T6_,@"STO_CUDA_ENTRY STV_DEFAULT"
_ZN2at4cuda17kernelHistogram1DIdalLi1ELi2ELin1ELNS0_23CUDAHistogramMemoryTypeE0EZNS0_21CUDA_tensor_histogramIdaLb1EEEbNS_6TensorES4_S4_lNS_14AccumulateTypeIT0_Lb1EE4typeES8_NS0_13TensorArgTypeES9_S9_EUllE0_EEvNS0_6detail10TensorInfoIT_T1_EESF_NSC_IKS6_SE_EElS8_S8_SE_T6_:
.text._ZN2at4cuda17kernelHistogram1DIdalLi1ELi2ELin1ELNS0_23CUDAHistogramMemoryTypeE0EZNS0_21CUDA_tensor_histogramIdaLb1EEEbNS_6TensorES4_S4_lNS_14AccumulateTypeIT0_Lb1EE4typeES8_NS0_13TensorArgTypeES9_S9_EUllE0_EEvNS0_6detail10TensorInfoIT_T1_EESF_NSC_IKS6_SE_EElS8_S8_SE_T6_:
        /* <DEDUP_REMOVED lines=45> */
.L_x_4606:
[----:B------:R-:W-:-:S07]  /*02d0*/  MOV R8, 0x2f0 ;  /* 0x000002f000087802 */ /* 0x000fce0000000f00 */
[----:B------:R-:W-:Y:S05]  /*02e0*/  CALL.REL.NOINC `($__internal_104_$__cuda_sm20_div_u64) ;  /* 0x0000004400787944 */ /* 0x000fea0003c00000 */
.L_x_4607:
[----:B------:R-:W-:Y:S05]  /*02f0*/  BSYNC.RECONVERGENT B1 ;  /* 0x0000000000017941 */ /* 0x000fea0003800200 */
.L_x_4605:
        /* <DEDUP_REMOVED lines=19> */
.L_x_4610:
        /* <DEDUP_REMOVED lines=9> */
.L_x_4609:
[----:B------:R-:W-:Y:S05]  /*04c0*/  BSYNC.RECONVERGENT B1 ;  /* 0x0000000000017941 */ /* 0x000fea0003800200 */
.L_x_4608:
[----:B------:R-:W-:Y:S05]  /*04d0*/  @!P1 BRA `(.L_x_4604) ;  /* 0x0000000000409947 */ /* 0x000fea0003800000 */
[----:B------:R-:W0:Y:S01]  /*04e0*/  S2R R5, SR_CgaCtaId ;  /* 0x0000000000057919 */ /* 0x000e220000008800 */
[----:B------:R-:W-:-:S04]  /*04f0*/  MOV R4, 0x400 ;  /* 0x0000040000047802 */ /* 0x000fc80000000f00 */
[----:B0-----:R-:W-:-:S07]  /*0500*/  LEA R7, R5, R4, 0x18 ;  /* 0x0000000405077211 */ /* 0x001fce00078ec0ff */
.L_x_4611:
        /* <DEDUP_REMOVED lines=13> */
.L_x_4604:
[----:B------:R-:W-:Y:S05]  /*05e0*/  BSYNC.RECONVERGENT B0 ;  /* 0x0000000000007941 */ /* 0x000fea0003800200 */
.L_x_4603:
        /* <DEDUP_REMOVED lines=19> */
.L_x_4669:
        /* <DEDUP_REMOVED lines=23> */
.L_x_4639:
        /* <DEDUP_REMOVED lines=33> */
.L_x_4616:
[----:B------:R-:W-:Y:S01]  /*0aa0*/  IMAD.MOV.U32 R33, RZ, RZ, R20 ;  /* 0x000000ffff217224 */ /* 0x000fe200078e0014 */
[----:B------:R-:W-:Y:S01]  /*0ab0*/  MOV R26, R34 ;  /* 0x00000022001a7202 */ /* 0x000fe20000000f00 */
[----:B------:R-:W-:Y:S01]  /*0ac0*/  IMAD.MOV.U32 R27, RZ, RZ, R16 ;  /* 0x000000ffff1b7224 */ /* 0x000fe200078e0010 */
[----:B------:R-:W-:Y:S01]  /*0ad0*/  MOV R10, 0xb00 ;  /* 0x00000b00000a7802 */ /* 0x000fe20000000f00 */
[----:B------:R-:W-:-:S07]  /*0ae0*/  IMAD.MOV.U32 R25, RZ, RZ, R35 ;  /* 0x000000ffff197224 */ /* 0x000fce00078e0023 */
[----:B------:R-:W-:Y:S05]  /*0af0*/  CALL.REL.NOINC `($__internal_103_$__cuda_sm20_div_s64) ;  /* 0x0000003800247944 */ /* 0x000fea0003c00000 */
        /* <DEDUP_REMOVED lines=10> */
.L_x_4617:
[----:B------:R-:W-:Y:S05]  /*0ba0*/  BSYNC.RECONVERGENT B0 ;  /* 0x0000000000007941 */ /* 0x000fea0003800200 */
.L_x_4615:
        /* <DEDUP_REMOVED lines=38> */
.L_x_4619:
[----:B------:R-:W-:Y:S01]  /*0e10*/  IMAD.MOV.U32 R33, RZ, RZ, R36 ;  /* 0x000000ffff217224 */ /* 0x000fe200078e0024 */
[----:B------:R-:W-:Y:S01]  /*0e20*/  MOV R26, R20 ;  /* 0x00000014001a7202 */ /* 0x000fe20000000f00 */
[----:B------:R-:W-:Y:S01]  /*0e30*/  IMAD.MOV.U32 R27, RZ, RZ, R37 ;  /* 0x000000ffff1b7224 */ /* 0x000fe200078e0025 */
[----:B------:R-:W-:Y:S01]  /*0e40*/  MOV R10, 0xe70 ;  /* 0x00000e70000a7802 */ /* 0x000fe20000000f00 */
[----:B------:R-:W-:-:S07]  /*0e50*/  IMAD.MOV.U32 R25, RZ, RZ, R21 ;  /* 0x000000ffff197224 */ /* 0x000fce00078e0015 */
[----:B------:R-:W-:Y:S05]  /*0e60*/  CALL.REL.NOINC `($__internal_103_$__cuda_sm20_div_s64) ;  /* 0x0000003400487944 */ /* 0x000fea0003c00000 */
        /* <DEDUP_REMOVED lines=11> */
.L_x_4620:
[----:B------:R-:W-:Y:S05]  /*0f20*/  BSYNC.RECONVERGENT B0 ;  /* 0x0000000000007941 */ /* 0x000fea0003800200 */
.L_x_4618:
        /* <DEDUP_REMOVED lines=38> */
.L_x_4622:
[----:B------:R-:W-:Y:S01]  /*1190*/  IMAD.MOV.U32 R33, RZ, RZ, R20 ;  /* 0x000000ffff217224 */ /* 0x000fe200078e0014 */
[----:B------:R-:W-:Y:S01]  /*11a0*/  MOV R27, R21 ;  /* 0x00000015001b7202 */ /* 0x000fe20000000f00 */
[----:B------:R-:W-:Y:S01]  /*11b0*/  IMAD.MOV.U32 R26, RZ, RZ, R18 ;  /* 0x000000ffff1a7224 */ /* 0x000fe200078e0012 */
[----:B------:R-:W-:Y:S01]  /*11c0*/  MOV R10, 0x11f0 ;  /* 0x000011f0000a7802 */ /* 0x000fe20000000f00 */
[----:B------:R-:W-:-:S07]  /*11d0*/  IMAD.MOV.U32 R25, RZ, RZ, R19 ;  /* 0x000000ffff197224 */ /* 0x000fce00078e0013 */
[----:B------:R-:W-:Y:S05]  /*11e0*/  CALL.REL.NOINC `($__internal_103_$__cuda_sm20_div_s64) ;  /* 0x0000003000687944 */ /* 0x000fea0003c00000 */
        /* <DEDUP_REMOVED lines=9> */
.L_x_4623:
[----:B------:R-:W-:Y:S05]  /*1280*/  BSYNC.RECONVERGENT B0 ;  /* 0x0000000000007941 */ /* 0x000fea0003800200 */
.L_x_4621:
        /* <DEDUP_REMOVED lines=37> */
.L_x_4625:
[----:B------:R-:W-:Y:S01]  /*14e0*/  MOV R33, R20 ;  /* 0x0000001400217202 */ /* 0x000fe20000000f00 */
[----:B------:R-:W-:Y:S01]  /*14f0*/  IMAD.MOV.U32 R27, RZ, RZ, R21 ;  /* 0x000000ffff1b7224 */ /* 0x000fe200078e0015 */
[----:B------:R-:W-:Y:S01]  /*1500*/  MOV R25, R19 ;  /* 0x0000001300197202 */ /* 0x000fe20000000f00 */
[----:B------:R-:W-:Y:S01]  /*1510*/  IMAD.MOV.U32 R26, RZ, RZ, R18 ;  /* 0x000000ffff1a7224 */ /* 0x000fe200078e0012 */
[----:B------:R-:W-:-:S07]  /*1520*/  MOV R10, 0x1540 ;  /* 0x00001540000a7802 */ /* 0x000fce0000000f00 */
[----:B------:R-:W-:Y:S05]  /*1530*/  CALL.REL.NOINC `($__internal_103_$__cuda_sm20_div_s64) ;  /* 0x0000002c00947944 */ /* 0x000fea0003c00000 */
        /* <DEDUP_REMOVED lines=9> */
.L_x_4626:
[----:B------:R-:W-:Y:S05]  /*15d0*/  BSYNC.RECONVERGENT B0 ;  /* 0x0000000000007941 */ /* 0x000fea0003800200 */
.L_x_4624:
        /* <DEDUP_REMOVED lines=38> */
.L_x_4628:
        /* <DEDUP_REMOVED lines=15> */
.L_x_4629:
[----:B------:R-:W-:Y:S05]  /*1930*/  BSYNC.RECONVERGENT B0 ;  /* 0x0000000000007941 */ /* 0x000fea0003800200 */
.L_x_4627:
        /* <DEDUP_REMOVED lines=38> */
.L_x_4631:
[----:B------:R-:W-:Y:S01]  /*1ba0*/  IMAD.MOV.U32 R33, RZ, RZ, R20 ;  /* 0x000000ffff217224 */ /* 0x000fe200078e0014 */
[----:B------:R-:W-:Y:S01]  /*1bb0*/  MOV R27, R21 ;  /* 0x00000015001b7202 */ /* 0x000fe20000000f00 */
[----:B------:R-:W-:Y:S01]  /*1bc0*/  IMAD.MOV.U32 R26, RZ, RZ, R18 ;  /* 0x000000ffff1a7224 */ /* 0x000fe200078e0012 */
[----:B------:R-:W-:Y:S02]  /*1bd0*/  MOV R25, R19 ;  /* 0x0000001300197202 */ /* 0x000fe40000000f00 */
[----:B------:R-:W-:-:S07]  /*1be0*/  MOV R10, 0x1c00 ;  /* 0x00001c00000a7802 */ /* 0x000fce0000000f00 */
[----:B------:R-:W-:Y:S05]  /*1bf0*/  CALL.REL.NOINC `($__internal_103_$__cuda_sm20_div_s64) ;  /* 0x0000002400e47944 */ /* 0x000fea0003c00000 */
        /* <DEDUP_REMOVED lines=11> */
.L_x_4632:
[----:B------:R-:W-:Y:S05]  /*1cb0*/  BSYNC.RECONVERGENT B0 ;  /* 0x0000000000007941 */ /* 0x000fea0003800200 */
.L_x_4630:
        /* <DEDUP_REMOVED lines=39> */
.L_x_4634:
[----:B------:R-:W-:Y:S01]  /*1f30*/  IMAD.MOV.U32 R33, RZ, RZ, R20 ;  /* 0x000000ffff217224 */ /* 0x000fe200078e0014 */
[----:B------:R-:W-:Y:S01]  /*1f40*/  MOV R27, R21 ;  /* 0x00000015001b7202 */ /* 0x000fe20000000f00 */
[----:B------:R-:W-:Y:S01]  /*1f50*/  IMAD.MOV.U32 R26, RZ, RZ, R18 ;  /* 0x000000ffff1a7224 */ /* 0x000fe200078e0012 */
[----:B------:R-:W-:Y:S02]  /*1f60*/  MOV R25, R19 ;  /* 0x0000001300197202 */ /* 0x000fe40000000f00 */
[----:B------:R-:W-:-:S07]  /*1f70*/  MOV R10, 0x1f90 ;  /* 0x00001f90000a7802 */ /* 0x000fce0000000f00 */
[----:B------:R-:W-:Y:S05]  /*1f80*/  CALL.REL.NOINC `($__internal_103_$__cuda_sm20_div_s64) ;  /* 0x0000002400007944 */ /* 0x000fea0003c00000 */
        /* <DEDUP_REMOVED lines=9> */
.L_x_4635:
[----:B------:R-:W-:Y:S05]  /*2020*/  BSYNC.RECONVERGENT B0 ;  /* 0x0000000000007941 */ /* 0x000fea0003800200 */
.L_x_4633:
        /* <DEDUP_REMOVED lines=39> */
.L_x_4637:
[----:B------:R-:W-:Y:S01]  /*22a0*/  IMAD.MOV.U32 R33, RZ, RZ, R18 ;  /* 0x000000ffff217224 */ /* 0x000fe200078e0012 */
[----:B------:R-:W-:Y:S01]  /*22b0*/  MOV R27, R19 ;  /* 0x00000013001b7202 */ /* 0x000fe20000000f00 */
[----:B------:R-:W-:Y:S01]  /*22c0*/  IMAD.MOV.U32 R26, RZ, RZ, R20 ;  /* 0x000000ffff1a7224 */ /* 0x000fe200078e0014 */
[----:B------:R-:W-:Y:S02]  /*22d0*/  MOV R25, R21 ;  /* 0x0000001500197202 */ /* 0x000fe40000000f00 */
[----:B------:R-:W-:-:S07]  /*22e0*/  MOV R10, 0x2300 ;  /* 0x00002300000a7802 */ /* 0x000fce0000000f00 */
[----:B------:R-:W-:Y:S05]  /*22f0*/  CALL.REL.NOINC `($__internal_103_$__cuda_sm20_div_s64) ;  /* 0x0000002000247944 */ /* 0x000fea0003c00000 */
        /* <DEDUP_REMOVED lines=9> */
.L_x_4638:
[----:B------:R-:W-:Y:S05]  /*2390*/  BSYNC.RECONVERGENT B0 ;  /* 0x0000000000007941 */ /* 0x000fea0003800200 */
.L_x_4636:
        /* <DEDUP_REMOVED lines=10> */
.L_x_4614:
        /* <DEDUP_REMOVED lines=35> */
.L_x_4642:
[----:B------:R-:W-:Y:S01]  /*2670*/  MOV R33, R20 ;  /* 0x0000001400217202 */ /* 0x000fe20000000f00 */
[----:B------:R-:W-:Y:S01]  /*2680*/  IMAD.MOV.U32 R27, RZ, RZ, R16 ;  /* 0x000000ffff1b7224 */ /* 0x000fe200078e0010 */
[----:B------:R-:W-:Y:S01]  /*2690*/  MOV R26, R34 ;  /* 0x00000022001a7202 */ /* 0x000fe20000000f00 */
[----:B------:R-:W-:Y:S01]  /*26a0*/  IMAD.MOV.U32 R25, RZ, RZ, R35 ;  /* 0x000000ffff197224 */ /* 0x000fe200078e0023 */
[----:B------:R-:W-:-:S07]  /*26b0*/  MOV R10, 0x26d0 ;  /* 0x000026d0000a7802 */ /* 0x000fce0000000f00 */
[----:B------:R-:W-:Y:S05]  /*26c0*/  CALL.REL.NOINC `($__internal_103_$__cuda_sm20_div_s64) ;  /* 0x0000001c00307944 */ /* 0x000fea0003c00000 */
        /* <DEDUP_REMOVED lines=10> */
.L_x_4643:
[----:B------:R-:W-:Y:S05]  /*2770*/  BSYNC.RECONVERGENT B0 ;  /* 0x0000000000007941 */ /* 0x000fea0003800200 */
.L_x_4641:
        /* <DEDUP_REMOVED lines=38> */
.L_x_4645:
[----:B------:R-:W-:Y:S01]  /*29e0*/  MOV R33, R36 ;  /* 0x0000002400217202 */ /* 0x000fe20000000f00 */
[----:B------:R-:W-:Y:S01]  /*29f0*/  IMAD.MOV.U32 R27, RZ, RZ, R37 ;  /* 0x000000ffff1b7224 */ /* 0x000fe200078e0025 */
[----:B------:R-:W-:Y:S01]  /*2a00*/  MOV R26, R20 ;  /* 0x00000014001a7202 */ /* 0x000fe20000000f00 */
[----:B------:R-:W-:Y:S01]  /*2a10*/  IMAD.MOV.U32 R25, RZ, RZ, R21 ;  /* 0x000000ffff197224 */ /* 0x000fe200078e0015 */
[----:B------:R-:W-:-:S07]  /*2a20*/  MOV R10, 0x2a40 ;  /* 0x00002a40000a7802 */ /* 0x000fce0000000f00 */
[----:B------:R-:W-:Y:S05]  /*2a30*/  CALL.REL.NOINC `($__internal_103_$__cuda_sm20_div_s64) ;  /* 0x0000001800547944 */ /* 0x000fea0003c00000 */
        /* <DEDUP_REMOVED lines=11> */
.L_x_4646:
[----:B------:R-:W-:Y:S05]  /*2af0*/  BSYNC.RECONVERGENT B0 ;  /* 0x0000000000007941 */ /* 0x000fea0003800200 */
.L_x_4644:
        /* <DEDUP_REMOVED lines=38> */
.L_x_4648:
        /* <DEDUP_REMOVED lines=15> */
.L_x_4649:
[----:B------:R-:W-:Y:S05]  /*2e50*/  BSYNC.RECONVERGENT B0 ;  /* 0x0000000000007941 */ /* 0x000fea0003800200 */
.L_x_4647:
        /* <DEDUP_REMOVED lines=38> */
.L_x_4651:
        /* <DEDUP_REMOVED lines=17> */
.L_x_4652:
[----:B------:R-:W-:Y:S05]  /*31d0*/  BSYNC.RECONVERGENT B0 ;  /* 0x0000000000007941 */ /* 0x000fea0003800200 */
.L_x_4650:
[----:B------:R0:W1:Y:S02]  /*31e0*/  LDC.64 R10, c[0x0][R9+0x450] ;  /* 0x00011400090a7b82 */ /* 0x0000640000000a00 */
[----:B0-----:R-:W-:Y:S01]  /*31f0*/  IMAD.MOV.U32 R9, RZ, RZ, R8 ;  /* 0x000000ffff097224 */ /* 0x001fe200078e0008 */
[----:B------:R-:W-:Y:S01]  /*3200*/  MOV R8, R34 ;  /* 0x0000002200087202 */ /* 0x000fe20000000f00 */
[----:B-1----:R-:W-:-:S04]  /*3210*/  IMAD R11, R11, R19, RZ ;  /* 0x000000130b0b7224 */ /* 0x002fc800078e02ff */
[----:B------:R-:W-:-:S04]  /*3220*/  IMAD.WIDE.U32 R18, R10, R19, R8 ;  /* 0x000000130a127225 */ /* 0x000fc800078e0008 */
[----:B------:R-:W-:-:S04]  /*3230*/  IMAD R11, R10, R21, R11 ;  /* 0x000000150a0b7224 */ /* 0x000fc800078e020b */
[----:B------:R-:W-:-:S07]  /*3240*/  IMAD.IADD R11, R19, 0x1, R11 ;  /* 0x00000001130b7824 */ /* 0x000fce00078e020b */
.L_x_4640:
        /* <DEDUP_REMOVED lines=36> */
.L_x_4655:
[----:B------:R-:W-:Y:S01]  /*3490*/  MOV R33, R20 ;  /* 0x0000001400217202 */ /* 0x000fe20000000f00 */
[----:B------:R-:W-:Y:S01]  /*34a0*/  IMAD.MOV.U32 R27, RZ, RZ, R16 ;  /* 0x000000ffff1b7224 */ /* 0x000fe200078e0010 */
[----:B------:R-:W-:Y:S01]  /*34b0*/  MOV R26, R34 ;  /* 0x00000022001a7202 */ /* 0x000fe20000000f00 */
[----:B------:R-:W-:Y:S01]  /*34c0*/  IMAD.MOV.U32 R25, RZ, RZ, R35 ;  /* 0x000000ffff197224 */ /* 0x000fe200078e0023 */
[----:B------:R-:W-:-:S07]  /*34d0*/  MOV R10, 0x34f0 ;  /* 0x000034f0000a7802 */ /* 0x000fce0000000f00 */
[----:B------:R-:W-:Y:S05]  /*34e0*/  CALL.REL.NOINC `($__internal_103_$__cuda_sm20_div_s64) ;  /* 0x0000000c00a87944 */ /* 0x000fea0003c00000 */
        /* <DEDUP_REMOVED lines=10> */
.L_x_4656:
[----:B------:R-:W-:Y:S05]  /*3590*/  BSYNC.RECONVERGENT B0 ;  /* 0x0000000000007941 */ /* 0x000fea0003800200 */
.L_x_4654:
        /* <DEDUP_REMOVED lines=38> */
.L_x_4658:
        /* <DEDUP_REMOVED lines=17> */
.L_x_4659:
[----:B------:R-:W-:Y:S05]  /*3910*/  BSYNC.RECONVERGENT B0 ;  /* 0x0000000000007941 */ /* 0x000fea0003800200 */
.L_x_4657:
[----:B------:R0:W1:Y:S02]  /*3920*/  LDC.64 R10, c[0x0][R8+0x450] ;  /* 0x00011400080a7b82 */ /* 0x0000640000000a00 */
[----:B0-----:R-:W-:Y:S02]  /*3930*/  IMAD.MOV.U32 R8, RZ, RZ, R18 ;  /* 0x000000ffff087224 */ /* 0x001fe400078e0012 */
[-C--:B-1----:R-:W-:Y:S02]  /*3940*/  IMAD R11, R11, R21.reuse, RZ ;  /* 0x000000150b0b7224 */ /* 0x082fe400078e02ff */
[----:B------:R-:W-:-:S04]  /*3950*/  IMAD.WIDE.U32 R18, R10, R21, R8 ;  /* 0x000000150a127225 */ /* 0x000fc800078e0008 */
[----:B------:R-:W-:-:S05]  /*3960*/  IMAD R11, R10, R25, R11 ;  /* 0x000000190a0b7224 */ /* 0x000fca00078e020b */
[----:B------:R-:W-:-:S07]  /*3970*/  IADD3 R11, PT, PT, R19, R11, RZ ;  /* 0x0000000b130b7210 */ /* 0x000fce0007ffe0ff */
.L_x_4653:
        /* <DEDUP_REMOVED lines=34> */
.L_x_4661:
        /* <DEDUP_REMOVED lines=16> */
.L_x_4662:
[----:B------:R-:W-:Y:S05]  /*3ca0*/  BSYNC.RECONVERGENT B0 ;  /* 0x0000000000007941 */ /* 0x000fea0003800200 */
.L_x_4660:
[----:B------:R-:W0:Y:S01]  /*3cb0*/  LDC.64 R8, c[0x0][R8+0x450] ;  /* 0x0001140008087b82 */ /* 0x000e220000000a00 */
[----:B------:R-:W-:Y:S01]  /*3cc0*/  MOV R19, R11 ;  /* 0x0000000b00137202 */ /* 0x000fe20000000f00 */
[-C--:B0-----:R-:W-:Y:S02]  /*3cd0*/  IMAD R9, R9, R35.reuse, RZ ;  /* 0x0000002309097224 */ /* 0x081fe400078e02ff */
[----:B------:R-:W-:-:S04]  /*3ce0*/  IMAD.WIDE.U32 R18, R8, R35, R18 ;  /* 0x0000002308127225 */ /* 0x000fc800078e0012 */
[----:B------:R-:W-:-:S04]  /*3cf0*/  IMAD R9, R8, R21, R9 ;  /* 0x0000001508097224 */ /* 0x000fc800078e0209 */
[----:B------:R-:W-:-:S07]  /*3d00*/  IMAD.IADD R11, R19, 0x1, R9 ;  /* 0x00000001130b7824 */ /* 0x000fce00078e0209 */
.L_x_4613:
[----:B------:R-:W0:Y:S01]  /*3d10*/  LDCU.64 UR4, c[0x0][0x790] ;  /* 0x0000f200ff0477ac */ /* 0x000e220008000a00 */
[----:B------:R-:W-:Y:S01]  /*3d20*/  MOV R19, R11 ;  /* 0x0000000b00137202 */ /* 0x000fe20000000f00 */
[----:B------:R-:W1:Y:S02]  /*3d30*/  LDCU.64 UR8, c[0x0][0x6c0] ;  /* 0x0000d800ff0877ac */ /* 0x000e640008000a00 */
[----:B0-----:R-:W-:-:S04]  /*3d40*/  IMAD.WIDE.U32 R8, R20, UR4, R18 ;  /* 0x0000000414087c25 */ /* 0x001fc8000f8e0012 */
[----:B------:R-:W-:Y:S01]  /*3d50*/  IMAD R11, R16, UR4, RZ ;  /* 0x00000004100b7c24 */ /* 0x000fe2000f8e02ff */
[----:B-1----:R-:W-:-:S03]  /*3d60*/  IADD3 R8, P0, PT, R8, UR8, RZ ;  /* 0x0000000808087c10 */ /* 0x002fc6000ff1e0ff */
[----:B------:R-:W-:Y:S01]  /*3d70*/  IMAD R11, R20, UR5, R11 ;  /* 0x00000005140b7c24 */ /* 0x000fe2000f8e020b */
[----:B------:R-:W0:Y:S04]  /*3d80*/  LDCU.64 UR4, c[0x0][0x870] ;  /* 0x00010e00ff0477ac */ /* 0x000e280008000a00 */
[----:B------:R-:W-:Y:S02]  /*3d90*/  IADD3.X R9, PT, PT, R9, UR9, R11, P0, !PT ;  /* 0x0000000909097c10 */ /* 0x000fe400087fe40b */
[----:B------:R-:W1:Y:S04]  /*3da0*/  LDC.64 R10, c[0x0][0x868] ;  /* 0x00021a00ff0a7b82 */ /* 0x000e680000000a00 */
[----:B------:R-:W0:Y:S01]  /*3db0*/  LDG.E.S8 R9, desc[UR6][R8.64] ;  /* 0x0000000608097981 */ /* 0x000e22000c1e1300 */
[----:B------:R-:W-:Y:S01]  /*3dc0*/  BSSY.RECONVERGENT B0, `(.L_x_4663) ;  /* 0x000003a000007945 */ /* 0x000fe20003800200 */
[----:B0-----:R-:W-:-:S02]  /*3dd0*/  ISETP.GT.U32.AND P0, PT, R9, UR4, PT ;  /* 0x0000000409007c0c */ /* 0x001fc4000bf04070 */
        /* <DEDUP_REMOVED lines=35> */
.L_x_4666:
[----:B------:R-:W-:Y:S01]  /*4010*/  MOV R33, R8 ;  /* 0x0000000800217202 */ /* 0x000fe20000000f00 */
[----:B------:R-:W-:Y:S01]  /*4020*/  IMAD.MOV.U32 R26, RZ, RZ, R4 ;  /* 0x000000ffff1a7224 */ /* 0x000fe200078e0004 */
[----:B------:R-:W-:Y:S02]  /*4030*/  MOV R25, R7 ;  /* 0x0000000700197202 */ /* 0x000fe40000000f00 */
[----:B------:R-:W-:-:S07]  /*4040*/  MOV R10, 0x4060 ;  /* 0x00004060000a7802 */ /* 0x000fce0000000f00 */
[----:B------:R-:W-:Y:S05]  /*4050*/  CALL.REL.NOINC `($__internal_103_$__cuda_sm20_div_s64) ;  /* 0x0000000000cc7944 */ /* 0x000fea0003c00000 */
[----:B------:R-:W-:-:S07]  /*4060*/  IMAD.MOV.U32 R11, RZ, RZ, R22 ;  /* 0x000000ffff0b7224 */ /* 0x000fce00078e0016 */
.L_x_4667:
[----:B------:R-:W-:Y:S05]  /*4070*/  BSYNC.RECONVERGENT B1 ;  /* 0x0000000000017941 */ /* 0x000fea0003800200 */
.L_x_4665:
        /* <DEDUP_REMOVED lines=10> */
.L_x_4668:
[----:B------:R-:W0:Y:S02]  /*4120*/  LDS.64 R8, [R17] ;  /* 0x0000000011087984 */ /* 0x000e240000000a00 */
[----:B0-----:R-:W-:-:S07]  /*4130*/  DADD R10, R8, 1 ;  /* 0x3ff00000080a7429 */ /* 0x001fce0000000000 */
[----:B------:R-:W0:Y:S02]  /*4140*/  ATOMS.CAST.SPIN.64 P0, [R17], R8, R10 ;  /* 0x000000081100758d */ /* 0x000e24000180040a */
[----:B0-----:R-:W-:Y:S05]  /*4150*/  @!P0 BRA `(.L_x_4668) ;  /* 0xfffffffc00f08947 */ /* 0x001fea000383ffff */
.L_x_4664:
[----:B------:R-:W-:Y:S05]  /*4160*/  BSYNC.RECONVERGENT B0 ;  /* 0x0000000000007941 */ /* 0x000fea0003800200 */
.L_x_4663:
        /* <DEDUP_REMOVED lines=8> */
.L_x_4612:
        /* <DEDUP_REMOVED lines=11> */
.L_x_4670:
        /* <DEDUP_REMOVED lines=15> */
        .weak           $__internal_103_$__cuda_sm20_div_s64
        .type           $__internal_103_$__cuda_sm20_div_s64,@function
        .size           $__internal_103_$__cuda_sm20_div_s64,($__internal_104_$__cuda_sm20_div_u64 - $__internal_103_$__cuda_sm20_div_s64)
$__internal_103_$__cuda_sm20_div_s64:
        /* <DEDUP_REMOVED lines=83> */
[----:B------:R-:W-:Y:S05]  /*48c0*/  RET.REL.NODEC R26 `(_ZN2at4cuda17kernelHistogram1DIdalLi1ELi2ELin1ELNS0_23CUDAHistogramMemoryTypeE0EZNS0_21CUDA_tensor_histogramIdaLb1EEEbNS_6TensorES4_S4_lNS_14AccumulateTypeIT0_Lb1EE4typeES8_NS0_13TensorArgTypeES9_S9_EUllE0_EEvNS0_6detail10TensorInfoIT_T1_EESF_NSC_IKS6_SE_EElS8_S8_SE_T6_) ;  /* 0xffffffb41acc7950 */ /* 0x000fea0003c3ffff */
        .weak           $__internal_104_$__cuda_sm20_div_u64
        .type           $__internal_104_$__cuda_sm20_div_u64,@function
        .size           $__internal_104_$__cuda_sm20_div_u64,(.L_x_6480 - $__internal_104_$__cuda_sm20_div_u64)
$__internal_104_$__cuda_sm20_div_u64:
        /* <DEDUP_REMOVED lines=65> */
[----:B------:R-:W-:Y:S06]  /*4ce0*/  RET.REL.NODEC R8 `(_ZN2at4cuda17kernelHistogram1DIdalLi1ELi2ELin1ELNS0_23CUDAHistogramMemoryTypeE0EZNS0_21CUDA_tensor_histogramIdaLb1EEEbNS_6TensorES4_S4_lNS_14AccumulateTypeIT0_Lb1EE4typeES8_NS0_13TensorArgTypeES9_S9_EUllE0_EEvNS0_6detail10TensorInfoIT_T1_EESF_NSC_IKS6_SE_EElS8_S8_SE_T6_) ;  /* 0xffffffb008c47950 */ /* 0x000fec0003c3ffff */
.L_x_4671:
        /* <DEDUP_REMOVED lines=9> */
.L_x_6480:


//--------------------- .text._ZN2at4cuda17kernelHistogram1DIdalLi1ELi2ELin1ELNS0_23CUDAHistogramMemoryTypeE1EZNS0_21CUDA_tensor_histogramIdaLb1EEEbNS_6TensorES4_S4_lNS_14AccumulateTypeIT0_Lb1EE4typeES8_NS0_13TensorArgTypeES9_S9_EUllE_EEvNS0_6detail10TensorInfoIT_T1_EESF_NSC_IKS6_SE_EElS8_S8_SE_T6_ --------------------------
	.section	.text._ZN2at4cuda17kernelHistogram1DIdalLi1ELi2ELin1ELNS0_23CUDAHistogramMemoryTypeE1EZNS0_21CUDA_tensor_histogramIdaLb1EEEbNS_6TensorES4_S4_lNS_14AccumulateTypeIT0_Lb1EE4typeES8_NS0_13TensorArgTypeES9_S9_EUllE_EEvNS0_6detail10TensorInfoIT_T1_EESF_NSC_IKS6_SE_EElS8_S8_SE_T6_,"ax",@progbits
	.align	128
        .global         _ZN2at4cuda17kernelHistogram1DIdalLi1ELi2ELin1ELNS0_23CUDAHistogramMemoryTypeE1EZNS0_21CUDA_tensor_histogramIdaLb1EEEbNS_6TensorES4_S4_lNS_14AccumulateTypeIT0_Lb1EE4typeES8_NS0_13TensorArgTypeES9_S9_EUllE_EEvNS0_6detail10TensorInfoIT_T1_EESF_NSC_IKS6_SE_EElS8_S8_SE_T6_
        .type           _ZN2at4cuda17kernelHistogram1DIdalLi1ELi2ELin1ELNS0_23CUDAHistogramMemoryTypeE1EZNS0_21CUDA_tensor_histogramIdaLb1EEEbNS_6TensorES4_S4_lNS_14AccumulateTypeIT0_Lb1EE4typeES8_NS0_13TensorArgTypeES9_S9_EUllE_EEvNS0_6detail10TensorInfoIT_T1_EESF_NSC_IKS6_SE_EElS8_S8_SE_T6_,@function
        .size           _ZN2at4cuda17kernelHistogram1DIdalLi1ELi2ELin1ELNS0_23CUDAHistogramMemoryTypeE1EZNS0_21CUDA_tensor_histogramIdaLb1EEEbNS_6TensorES4_S4_lNS_14AccumulateTypeIT0_Lb1EE4typeES8_NS0_13TensorArgTypeES9_S9_EUllE_EEvNS0_6detail10TensorInfoIT_T1_EESF_NSC_IKS6_SE_EElS8_S8_SE_T6_,(.L_x_6481 - _ZN2at4cuda17kernelHistogram1DIdalLi1ELi2ELin1ELNS0_23CUDAHistogramMemoryTypeE1EZNS0_21CUDA_tensor_histogramIdaLb1EEEbNS_6TensorES4_S4_lNS_14AccumulateTypeIT0_Lb1EE4typeES8_NS0_13TensorArgTypeES9_S9_EUllE_EEvNS0_6detail10TensorInfoIT_T1_EESF_NSC_IKS6_SE_EElS8_S8_SE_T6_)
        .other          _ZN2at4cuda17kernelHistogram1DIdalLi1ELi2ELin1ELNS0_23CUDAHistogramMemoryTypeE1EZNS0_21CUDA_tensor_histogramIdaLb1EEEbNS_6TensorES4_S4_lNS_14AccumulateTypeIT0_Lb1EE4typeES8_NS0_13TensorArgTypeES9_S9_EUllE_EEvNS0_6detail10TensorInfoIT_T1_EESF_NSC_IKS6_SE_EElS8_S8_SE_T6_,@"STO_CUDA_ENTRY STV_DEFAULT"
_ZN2at4cuda17kernelHistogram1DIdalLi1ELi2ELin1ELNS0_23CUDAHistogramMemoryTypeE1EZNS0_21CUDA_tensor_histogramIdaLb1EEEbNS_6TensorES4_S4_lNS_14AccumulateTypeIT0_Lb1EE4typeES8_NS0_13TensorArgTypeES9_S9_EUllE_EEvNS0_6detail10TensorInfoIT_T1_EESF_NSC_IKS6_SE_EElS8_S8_SE_T6_:
.text._ZN2at4cuda17kernelHistogram1DIdalLi1ELi2ELin1ELNS0_23CUDAHistogramMemoryTypeE1EZNS0_21CUDA_tensor_histogramIdaLb1EEEbNS_6TensorES4_S4_lNS_14AccumulateTypeIT0_Lb1EE4typeES8_NS0_13TensorArgTypeES9_S9_EUllE_EEvNS0_6detail10TensorInfoIT_T1_EESF_NSC_IKS6_SE_EElS8_S8_SE_T6_:
        /* <DEDUP_REMOVED lines=22> */
.L_x_4727:
        /* <DEDUP_REMOVED lines=24> */
.L_x_4698:
        /* <DEDUP_REMOVED lines=33> */
.L_x_4675:
[----:B------:R-:W-:Y:S01]  /*04f0*/  MOV R24, R14 ;  /* 0x0000000e00187202 */ /* 0x000fe20000000f00 */
[----:B------:R-:W-:Y:S01]  /*0500*/  IMAD.MOV.U32 R20, RZ, RZ, R9 ;  /* 0x000000ffff147224 */ /* 0x000fe200078e0009 */
[----:B------:R-:W-:Y:S01]  /*0510*/  MOV R11, R16 ;  /* 0x00000010000b7202 */ /* 0x000fe20000000f00 */
[----:B------:R-:W-:Y:S01]  /*0520*/  IMAD.MOV.U32 R10, RZ, RZ, R17 ;  /* 0x000000ffff0a7224 */ /* 0x000fe200078e0011 */
[----:B------:R-:W-:-:S07]  /*0530*/  MOV R7, 0x550 ;  /* 0x0000055000077802 */ /* 0x000fce0000000f00 */
[----:B------:R-:W-:Y:S05]  /*0540*/  CALL.REL.NOINC `($__internal_105_$__cuda_sm20_div_s64) ;  /* 0x00000038001c7944 */ /* 0x000fea0003c00000 */
        /* <DEDUP_REMOVED lines=10> */
.L_x_4676:
[----:B------:R-:W-:Y:S05]  /*05f0*/  BSYNC.RECONVERGENT B0 ;  /* 0x0000000000007941 */ /* 0x000fea0003800200 */
.L_x_4674:
        /* <DEDUP_REMOVED lines=38> */
.L_x_4678:
[----:B------:R-:W-:Y:S01]  /*0860*/  MOV R24, R30 ;  /* 0x0000001e00187202 */ /* 0x000fe20000000f00 */
[----:B------:R-:W-:Y:S01]  /*0870*/  IMAD.MOV.U32 R20, RZ, RZ, R31 ;  /* 0x000000ffff147224 */ /* 0x000fe200078e001f */
[----:B------:R-:W-:Y:S01]  /*0880*/  MOV R11, R16 ;  /* 0x00000010000b7202 */ /* 0x000fe20000000f00 */
[----:B------:R-:W-:Y:S01]  /*0890*/  IMAD.MOV.U32 R10, RZ, RZ, R17 ;  /* 0x000000ffff0a7224 */ /* 0x000fe200078e0011 */
[----:B------:R-:W-:-:S07]  /*08a0*/  MOV R7, 0x8c0 ;  /* 0x000008c000077802 */ /* 0x000fce0000000f00 */
[----:B------:R-:W-:Y:S05]  /*08b0*/  CALL.REL.NOINC `($__internal_105_$__cuda_sm20_div_s64) ;  /* 0x0000003400407944 */ /* 0x000fea0003c00000 */
        /* <DEDUP_REMOVED lines=11> */
.L_x_4679:
[----:B------:R-:W-:Y:S05]  /*0970*/  BSYNC.RECONVERGENT B0 ;  /* 0x0000000000007941 */ /* 0x000fea0003800200 */
.L_x_4677:
        /* <DEDUP_REMOVED lines=38> */
.L_x_4681:
[----:B------:R-:W-:Y:S01]  /*0be0*/  IMAD.MOV.U32 R24, RZ, RZ, R16 ;  /* 0x000000ffff187224 */ /* 0x000fe200078e0010 */
[----:B------:R-:W-:Y:S01]  /*0bf0*/  MOV R20, R17 ;  /* 0x0000001100147202 */ /* 0x000fe20000000f00 */
[----:B------:R-:W-:Y:S01]  /*0c00*/  IMAD.MOV.U32 R11, RZ, RZ, R12 ;  /* 0x000000ffff0b7224 */ /* 0x000fe200078e000c */
[----:B------:R-:W-:Y:S02]  /*0c10*/  MOV R10, R13 ;  /* 0x0000000d000a7202 */ /* 0x000fe40000000f00 */
[----:B------:R-:W-:-:S07]  /*0c20*/  MOV R7, 0xc40 ;  /* 0x00000c4000077802 */ /* 0x000fce0000000f00 */
[----:B------:R-:W-:Y:S05]  /*0c30*/  CALL.REL.NOINC `($__internal_105_$__cuda_sm20_div_s64) ;  /* 0x0000003000607944 */ /* 0x000fea0003c00000 */
        /* <DEDUP_REMOVED lines=11> */
.L_x_4682:
[----:B------:R-:W-:Y:S05]  /*0cf0*/  BSYNC.RECONVERGENT B0 ;  /* 0x0000000000007941 */ /* 0x000fea0003800200 */
.L_x_4680:
        /* <DEDUP_REMOVED lines=37> */
.L_x_4684:
        /* <DEDUP_REMOVED lines=17> */
.L_x_4685:
[----:B------:R-:W-:Y:S05]  /*1060*/  BSYNC.RECONVERGENT B0 ;  /* 0x0000000000007941 */ /* 0x000fea0003800200 */
.L_x_4683:
        /* <DEDUP_REMOVED lines=38> */
.L_x_4687:
        /* <DEDUP_REMOVED lines=17> */
.L_x_4688:
[----:B------:R-:W-:Y:S05]  /*13e0*/  BSYNC.RECONVERGENT B0 ;  /* 0x0000000000007941 */ /* 0x000fea0003800200 */
.L_x_4686:
        /* <DEDUP_REMOVED lines=38> */
.L_x_4690:
        /* <DEDUP_REMOVED lines=17> */
.L_x_4691:
[----:B------:R-:W-:Y:S05]  /*1760*/  BSYNC.RECONVERGENT B0 ;  /* 0x0000000000007941 */ /* 0x000fea0003800200 */
.L_x_4689:
        /* <DEDUP_REMOVED lines=39> */
.L_x_4693:
        /* <DEDUP_REMOVED lines=17> */
.L_x_4694:
[----:B------:R-:W-:Y:S05]  /*1af0*/  BSYNC.RECONVERGENT B0 ;  /* 0x0000000000007941 */ /* 0x000fea0003800200 */
.L_x_4692:
        /* <DEDUP_REMOVED lines=38> */
.L_x_4696:
        /* <DEDUP_REMOVED lines=17> */
.L_x_4697:
[----:B------:R-:W-:Y:S05]  /*1e70*/  BSYNC.RECONVERGENT B0 ;  /* 0x0000000000007941 */ /* 0x000fea0003800200 */
.L_x_4695:
        /* <DEDUP_REMOVED lines=11> */
.L_x_4673:
        /* <DEDUP_REMOVED lines=35> */
.L_x_4701:
        /* <DEDUP_REMOVED lines=16> */
.L_x_4702:
[----:B------:R-:W-:Y:S05]  /*2260*/  BSYNC.RECONVERGENT B0 ;  /* 0x0000000000007941 */ /* 0x000fea0003800200 */
.L_x_4700:
        /* <DEDUP_REMOVED lines=38> */
.L_x_4704:
        /* <DEDUP_REMOVED lines=17> */
.L_x_4705:
[----:B------:R-:W-:Y:S05]  /*25e0*/  BSYNC.RECONVERGENT B0 ;  /* 0x0000000000007941 */ /* 0x000fea0003800200 */
.L_x_4703:
        /* <DEDUP_REMOVED lines=38> */
.L_x_4707:
        /* <DEDUP_REMOVED lines=17> */
.L_x_4708:
[----:B------:R-:W-:Y:S05]  /*2960*/  BSYNC.RECONVERGENT B0 ;  /* 0x0000000000007941 */ /* 0x000fea0003800200 */
.L_x_4706:
        /* <DEDUP_REMOVED lines=38> */
.L_x_4710:
        /* <DEDUP_REMOVED lines=17> */
.L_x_4711:
[----:B------:R-:W-:Y:S05]  /*2ce0*/  BSYNC.RECONVERGENT B0 ;  /* 0x0000000000007941 */ /* 0x000fea0003800200 */
.L_x_4709:
        /* <DEDUP_REMOVED lines=8> */
.L_x_4699:
        /* <DEDUP_REMOVED lines=36> */
.L_x_4714:
[----:B------:R-:W-:Y:S01]  /*2fb0*/  IMAD.MOV.U32 R24, RZ, RZ, R14 ;  /* 0x000000ffff187224 */ /* 0x000fe200078e000e */
[----:B------:R-:W-:Y:S01]  /*2fc0*/  MOV R20, R9 ;  /* 0x0000000900147202 */ /* 0x000fe20000000f00 */
[----:B------:R-:W-:Y:S01]  /*2fd0*/  IMAD.MOV.U32 R11, RZ, RZ, R16 ;  /* 0x000000ffff0b7224 */ /* 0x000fe200078e0010 */
[----:B------:R-:W-:Y:S02]  /*2fe0*/  MOV R10, R17 ;  /* 0x00000011000a7202 */ /* 0x000fe40000000f00 */
[----:B------:R-:W-:-:S07]  /*2ff0*/  MOV R7, 0x3010 ;  /* 0x0000301000077802 */ /* 0x000fce0000000f00 */
[----:B------:R-:W-:Y:S05]  /*3000*/  CALL.REL.NOINC `($__internal_105_$__cuda_sm20_div_s64) ;  /* 0x0000000c006c7944 */ /* 0x000fea0003c00000 */
        /* <DEDUP_REMOVED lines=10> */
.L_x_4715:
[----:B------:R-:W-:Y:S05]  /*30b0*/  BSYNC.RECONVERGENT B0 ;  /* 0x0000000000007941 */ /* 0x000fea0003800200 */
.L_x_4713:
        /* <DEDUP_REMOVED lines=39> */
.L_x_4717:
        /* <DEDUP_REMOVED lines=17> */
.L_x_4718:
[----:B------:R-:W-:Y:S05]  /*3440*/  BSYNC.RECONVERGENT B0 ;  /* 0x0000000000007941 */ /* 0x000fea0003800200 */
.L_x_4716:
[----:B------:R0:W1:Y:S02]  /*3450*/  LDC.64 R6, c[0x0][R4+0x450] ;  /* 0x0001140004067b82 */ /* 0x0000640000000a00 */
[----:B0-----:R-:W-:Y:S02]  /*3460*/  IMAD.MOV.U32 R4, RZ, RZ, R28 ;  /* 0x000000ffff047224 */ /* 0x001fe400078e001c */
[-C--:B-1----:R-:W-:Y:S02]  /*3470*/  IMAD R7, R7, R15.reuse, RZ ;  /* 0x0000000f07077224 */ /* 0x082fe400078e02ff */
[----:B------:R-:W-:-:S04]  /*3480*/  IMAD.WIDE.U32 R10, R6, R15, R4 ;  /* 0x0000000f060a7225 */ /* 0x000fc800078e0004 */
[----:B------:R-:W-:Y:S01]  /*3490*/  IMAD R7, R6, R17, R7 ;  /* 0x0000001106077224 */ /* 0x000fe200078e0207 */
[----:B------:R-:W-:-:S03]  /*34a0*/  MOV R12, R10 ;  /* 0x0000000a000c7202 */ /* 0x000fc60000000f00 */
[----:B------:R-:W-:-:S07]  /*34b0*/  IMAD.IADD R8, R11, 0x1, R7 ;  /* 0x000000010b087824 */ /* 0x000fce00078e0207 */
.L_x_4712:
        /* <DEDUP_REMOVED lines=35> */
.L_x_4720:
        /* <DEDUP_REMOVED lines=15> */
.L_x_4721:
[----:B------:R-:W-:Y:S05]  /*37e0*/  BSYNC.RECONVERGENT B0 ;  /* 0x0000000000007941 */ /* 0x000fea0003800200 */
.L_x_4719:
[----:B------:R-:W0:Y:S01]  /*37f0*/  LDC.64 R4, c[0x0][R4+0x450] ;  /* 0x0001140004047b82 */ /* 0x000e220000000a00 */
[----:B------:R-:W-:Y:S02]  /*3800*/  IMAD.MOV.U32 R13, RZ, RZ, R8 ;  /* 0x000000ffff0d7224 */ /* 0x000fe400078e0008 */
[-C--:B0-----:R-:W-:Y:S02]  /*3810*/  IMAD R5, R5, R6.reuse, RZ ;  /* 0x0000000605057224 */ /* 0x081fe400078e02ff */
[----:B------:R-:W-:-:S04]  /*3820*/  IMAD.WIDE.U32 R12, R4, R6, R12 ;  /* 0x00000006040c7225 */ /* 0x000fc800078e000c */
[----:B------:R-:W-:-:S05]  /*3830*/  IMAD R5, R4, R15, R5 ;  /* 0x0000000f04057224 */ /* 0x000fca00078e0205 */
[----:B------:R-:W-:-:S07]  /*3840*/  IADD3 R8, PT, PT, R13, R5, RZ ;  /* 0x000000050d087210 */ /* 0x000fce0007ffe0ff */
.L_x_4672:
        /* <DEDUP_REMOVED lines=46> */
[----:B------:R-:W-:-:S05]  /*3b30*/  @!P2 LOP3.LUT R5, RZ, UR6, RZ, 0x33, !PT ;  /* 0x00000006ff05ac12 */ /* 0x000fca000f8e33ff */
[----:B------:R-:W-:Y:S01]  /*3b40*/  IMAD.MOV.U32 R10, RZ, RZ, R5 ;  /* 0x000000ffff0a7224 */ /* 0x000fe200078e0005 */
[----:B------:R-:W-:Y:S06]  /*3b50*/  BRA `(.L_x_4726) ;  /* 0x0000000000107947 */ /* 0x000fec0003800000 */
.L_x_4725:
[----:B------:R-:W-:Y:S01]  /*3b60*/  MOV R11, UR6 ;  /* 0x00000006000b7c02 */ /* 0x000fe20008000f00 */
[----:B------:R-:W-:Y:S01]  /*3b70*/  IMAD.U32 R10, RZ, RZ, UR7 ;  /* 0x00000007ff0a7e24 */ /* 0x000fe2000f8e00ff */
[----:B------:R-:W-:-:S07]  /*3b80*/  MOV R7, 0x3ba0 ;  /* 0x00003ba000077802 */ /* 0x000fce0000000f00 */
[----:B------:R-:W-:Y:S05]  /*3b90*/  CALL.REL.NOINC `($__internal_105_$__cuda_sm20_div_s64) ;  /* 0x0000000000887944 */ /* 0x000fea0003c00000 */
.L_x_4726:
[----:B------:R-:W-:Y:S05]  /*3ba0*/  BSYNC.RECONVERGENT B1 ;  /* 0x0000000000017941 */ /* 0x000fea0003800200 */
.L_x_4724:
        /* <DEDUP_REMOVED lines=24> */
[----:B--2---:R0:W-:Y:S02]  /*3d30*/  REDG.E.ADD.F64.RN.STRONG.GPU desc[UR10][R8.64], R4 ;  /* 0x00000004080079a6 */ /* 0x0041e4000c12ff0a */
.L_x_4723:
[----:B------:R-:W-:Y:S05]  /*3d40*/  BSYNC.RECONVERGENT B0 ;  /* 0x0000000000007941 */ /* 0x000fea0003800200 */
.L_x_4722:
[----:B------:R-:W1:Y:S01]  /*3d50*/  LDCU.64 UR14, c[0x0][0x878] ;  /* 0x00010f00ff0e77ac */ /* 0x000e620008000a00 */
[----:B------:R-:W-:-:S05]  /*3d60*/  IADD3 R0, P0, PT, R3, R0, RZ ;  /* 0x0000000003007210 */ /* 0x000fca0007f1e0ff */
[----:B------:R-:W-:Y:S01]  /*3d70*/  IMAD.X R2, RZ, RZ, R2, P0 ;  /* 0x000000ffff027224 */ /* 0x000fe200000e0602 */
[----:B-1----:R-:W-:-:S04]  /*3d80*/  ISETP.GE.U32.AND P0, PT, R0, UR14, PT ;  /* 0x0000000e00007c0c */ /* 0x002fc8000bf06070 */
[----:B------:R-:W-:-:S13]  /*3d90*/  ISETP.GE.AND.EX P0, PT, R2, UR15, PT, P0 ;  /* 0x0000000f02007c0c */ /* 0x000fda000bf06300 */
[----:B------:R-:W-:Y:S05]  /*3da0*/  @!P0 BRA `(.L_x_4727) ;  /* 0xffffffc000ec8947 */ /* 0x000fea000383ffff */
[----:B------:R-:W-:Y:S05]  /*3db0*/  EXIT ;  /* 0x000000000000794d */ /* 0x000fea0003800000 */
        .weak           $__internal_105_$__cuda_sm20_div_s64
        .type           $__internal_105_$__cuda_sm20_div_s64,@function
        .size           $__internal_105_$__cuda_sm20_div_s64,(.L_x_6481 - $__internal_105_$__cuda_sm20_div_s64)
$__internal_105_$__cuda_sm20_div_s64:
        /* <DEDUP_REMOVED lines=83> */
[----:B------:R-:W-:Y:S05]  /*42f0*/  RET.REL.NODEC R6 `(_ZN2at4cuda17kernelHistogram1DIdalLi1ELi2ELin1ELNS0_23CUDAHistogramMemoryTypeE1EZNS0_21CUDA_tensor_histogramIdaLb1EEEbNS_6TensorES4_S4_lNS_14AccumulateTypeIT0_Lb1EE4typeES8_NS0_13TensorArgTypeES9_S9_EUllE_EEvNS0_6detail10TensorInfoIT_T1_EESF_NSC_IKS6_SE_EElS8_S8_SE_T6_) ;  /* 0xffffffbc06407950 */ /* 0x000fea0003c3ffff */
.L_x_4728:
        /* <DEDUP_REMOVED lines=16> */
.L_x_6481:


//--------------------- .text._ZN2at4cuda17kernelHistogram1DIdalLi1ELi2ELin1ELNS0_23CUDAHistogramMemoryTypeE0EZNS0_21CUDA_tensor_histogramIdaLb1EEEbNS_6TensorES4_S4_lNS_14AccumulateTypeIT0_Lb1EE4typeES8_NS0_13TensorArgTypeES9_S9_EUllE_EEvNS0_6detail10TensorInfoIT_T1_EESF_NSC_IKS6_SE_EElS8_S8_SE_T6_ --------------------------
	.section	.text._ZN2at4cuda17kernelHistogram1DIdalLi1ELi2ELin1ELNS0_23CUDAHistogramMemoryTypeE0EZNS0_21CUDA_tensor_histogramIdaLb1EEEbNS_6TensorES4_S4_lNS_14AccumulateTypeIT0_Lb1EE4typeES8_NS0_13TensorArgTypeES9_S9_EUllE_EEvNS0_6detail10TensorInfoIT_T1_EESF_NSC_IKS6_SE_EElS8_S8_SE_T6_,"ax",@progbits
	.align	128
        .global         _ZN2at4cuda17kernelHistogram1DIdalLi1ELi2ELin1ELNS0_23CUDAHistogramMemoryTypeE0EZNS0_21CUDA_tensor_histogramIdaLb1EEEbNS_6TensorES4_S4_lNS_14AccumulateTypeIT0_Lb1EE4typeES8_NS0_13TensorArgTypeES9_S9_EUllE_EEvNS0_6detail10TensorInfoIT_T1_EESF_NSC_IKS6_SE_EElS8_S8_SE_T6_
        .type           _ZN2at4cuda17kernelHistogram1DIdalLi1ELi2ELin1ELNS0_23CUDAHistogramMemoryTypeE0EZNS0_21CUDA_tensor_histogramIdaLb1EEEbNS_6TensorES4_S4_lNS_14AccumulateTypeIT0_Lb1EE4typeES8_NS0_13TensorArgTypeES9_S9_EUllE_EEvNS0_6detail10TensorInfoIT_T1_EESF_NSC_IKS6_SE_EElS8_S8_SE_T6_,@function
        .size           _ZN2at4cuda17kernelHistogram1DIdalLi1ELi2ELin1ELNS0_23CUDAHistogramMemoryTypeE0EZNS0_21CUDA_tensor_histogramIdaLb1EEEbNS_6TensorES4_S4_lNS_14AccumulateTypeIT0_Lb1EE4typeES8_NS0_13TensorArgTypeES9_S9_EUllE_EEvNS0_6detail10TensorInfoIT_T1_EESF_NSC_IKS6_SE_EElS8_S8_SE_T6_,(.L_x_6483 - _ZN2at4cuda17kernelHistogram1DIdalLi1ELi2ELin1ELNS0_23CUDAHistogramMemoryTypeE0EZNS0_21CUDA_tensor_histogramIdaLb1EEEbNS_6TensorES4_S4_lNS_14AccumulateTypeIT0_Lb1EE4typeES8_NS0_13TensorArgTypeES9_S9_EUllE_EEvNS0_6detail10TensorInfoIT_T1_EESF_NSC_IKS6_SE_EElS8_S8_SE_T6_)
        .other          _ZN2at4cuda17kernelHistogram1DIdalLi1ELi2ELin1ELNS0_23CUDAHistogramMemoryTypeE0EZNS0_21CUDA_tensor_histogramIdaLb1EEEbNS_6TensorES4_S4_lNS_14AccumulateTypeIT0_Lb1EE4typeES8_NS0_13TensorArgTypeES9_S9_EUllE_EEvNS0_6detail10TensorInfoIT_T1_EESF_NSC_IKS6_SE_EElS8_S8_SE_T6_,@"STO_CUDA_ENTRY STV_DEFAULT"
_ZN2at4cuda17kernelHistogram1DIdalLi1ELi2ELin1ELNS0_23CUDAHistogramMemoryTypeE0EZNS0_21CUDA_tensor_histogramIdaLb1EEEbNS_6TensorES4_S4_lNS_14AccumulateTypeIT0_Lb1EE4typeES8_NS0_13TensorArgTypeES9_S9_EUllE_EEvNS0_6detail10TensorInfoIT_T1_EESF_NSC_IKS6_SE_EElS8_S8_SE_T6_:
.text._ZN2at4cuda17kernelHistogram1DIdalLi1ELi2ELin1ELNS0_23CUDAHistogramMemoryTypeE0EZNS0_21CUDA_tensor_histogramIdaLb1EEEbNS_6TensorES4_S4_lNS_14AccumulateTypeIT0_Lb1EE4typeES8_NS0_13TensorArgTypeES9_S9_EUllE_EEvNS0_6detail10TensorInfoIT_T1_EESF_NSC_IKS6_SE_EElS8_S8_SE_T6_:
        /* <DEDUP_REMOVED lines=45> */
.L_x_4732:
[----:B------:R-:W-:-:S07]  /*02d0*/  MOV R8, 0x2f0 ;  /* 0x000002f000087802 */ /* 0x000fce0000000f00 */
[----:B------:R-:W-:Y:S05]  /*02e0*/  CALL.REL.NOINC `($__internal_107_$__cuda_sm20_div_u64) ;  /* 0x00000044009c7944 */ /* 0x000fea0003c00000 */
.L_x_4733:
[----:B------:R-:W-:Y:S05]  /*02f0*/  BSYNC.RECONVERGENT B1 ;  /* 0x0000000000017941 */ /* 0x000fea0003800200 */
.L_x_4731:
        /* <DEDUP_REMOVED lines=19> */
.L_x_4736:
        /* <DEDUP_REMOVED lines=9> */
.L_x_4735:
[----:B------:R-:W-:Y:S05]  /*04c0*/  BSYNC.RECONVERGENT B1 ;  /* 0x0000000000017941 */ /* 0x000fea0003800200 */
.L_x_4734:
[----:B------:R-:W-:Y:S05]  /*04d0*/  @!P1 BRA `(.L_x_4730) ;  /* 0x0000000000409947 */ /* 0x000fea0003800000 */
[----:B------:R-:W0:Y:S01]  /*04e0*/  S2R R5, SR_CgaCtaId ;  /* 0x0000000000057919 */ /* 0x000e220000008800 */
[----:B------:R-:W-:-:S04]  /*04f0*/  MOV R4, 0x400 ;  /* 0x0000040000047802 */ /* 0x000fc80000000f00 */
[----:B0-----:R-:W-:-:S07]  /*0500*/  LEA R7, R5, R4, 0x18 ;  /* 0x0000000405077211 */ /* 0x001fce00078ec0ff */
.L_x_4737:
        /* <DEDUP_REMOVED lines=13> */
.L_x_4730:
[----:B------:R-:W-:Y:S05]  /*05e0*/  BSYNC.RECONVERGENT B0 ;  /* 0x0000000000007941 */ /* 0x000fea0003800200 */
.L_x_4729:
        /* <DEDUP_REMOVED lines=19> */
.L_x_4795:
        /* <DEDUP_REMOVED lines=23> */
.L_x_4765:
        /* <DEDUP_REMOVED lines=33> */
.L_x_4742:
[----:B------:R-:W-:Y:S01]  /*0aa0*/  IMAD.MOV.U32 R33, RZ, RZ, R20 ;  /* 0x000000ffff217224 */ /* 0x000fe200078e0014 */
[----:B------:R-:W-:Y:S01]  /*0ab0*/  MOV R26, R34 ;  /* 0x00000022001a7202 */ /* 0x000fe20000000f00 */
[----:B------:R-:W-:Y:S01]  /*0ac0*/  IMAD.MOV.U32 R27, RZ, RZ, R16 ;  /* 0x000000ffff1b7224 */ /* 0x000fe200078e0010 */
[----:B------:R-:W-:Y:S01]  /*0ad0*/  MOV R10, 0xb00 ;  /* 0x00000b00000a7802 */ /* 0x000fe20000000f00 */
[----:B------:R-:W-:-:S07]  /*0ae0*/  IMAD.MOV.U32 R25, RZ, RZ, R35 ;  /* 0x000000ffff197224 */ /* 0x000fce00078e0023 */
[----:B------:R-:W-:Y:S05]  /*0af0*/  CALL.REL.NOINC `($__internal_106_$__cuda_sm20_div_s64) ;  /* 0x0000003800487944 */ /* 0x000fea0003c00000 */
        /* <DEDUP_REMOVED lines=10> */
.L_x_4743:
[----:B------:R-:W-:Y:S05]  /*0ba0*/  BSYNC.RECONVERGENT B0 ;  /* 0x0000000000007941 */ /* 0x000fea0003800200 */
.L_x_4741:
        /* <DEDUP_REMOVED lines=38> */
.L_x_4745:
[----:B------:R-:W-:Y:S01]  /*0e10*/  IMAD.MOV.U32 R33, RZ, RZ, R36 ;  /* 0x000000ffff217224 */ /* 0x000fe200078e0024 */
[----:B------:R-:W-:Y:S01]  /*0e20*/  MOV R26, R20 ;  /* 0x00000014001a7202 */ /* 0x000fe20000000f00 */
[----:B------:R-:W-:Y:S01]  /*0e30*/  IMAD.MOV.U32 R27, RZ, RZ, R37 ;  /* 0x000000ffff1b7224 */ /* 0x000fe200078e0025 */
[----:B------:R-:W-:Y:S01]  /*0e40*/  MOV R10, 0xe70 ;  /* 0x00000e70000a7802 */ /* 0x000fe20000000f00 */
[----:B------:R-:W-:-:S07]  /*0e50*/  IMAD.MOV.U32 R25, RZ, RZ, R21 ;  /* 0x000000ffff197224 */ /* 0x000fce00078e0015 */
[----:B------:R-:W-:Y:S05]  /*0e60*/  CALL.REL.NOINC `($__internal_106_$__cuda_sm20_div_s64) ;  /* 0x00000034006c7944 */ /* 0x000fea0003c00000 */
        /* <DEDUP_REMOVED lines=11> */
.L_x_4746:
[----:B------:R-:W-:Y:S05]  /*0f20*/  BSYNC.RECONVERGENT B0 ;  /* 0x0000000000007941 */ /* 0x000fea0003800200 */
.L_x_4744:
        /* <DEDUP_REMOVED lines=38> */
.L_x_4748:
[----:B------:R-:W-:Y:S01]  /*1190*/  IMAD.MOV.U32 R33, RZ, RZ, R20 ;  /* 0x000000ffff217224 */ /* 0x000fe200078e0014 */
[----:B------:R-:W-:Y:S01]  /*11a0*/  MOV R27, R21 ;  /* 0x00000015001b7202 */ /* 0x000fe20000000f00 */
[----:B------:R-:W-:Y:S01]  /*11b0*/  IMAD.MOV.U32 R26, RZ, RZ, R18 ;  /* 0x000000ffff1a7224 */ /* 0x000fe200078e0012 */
[----:B------:R-:W-:Y:S01]  /*11c0*/  MOV R10, 0x11f0 ;  /* 0x000011f0000a7802 */ /* 0x000fe20000000f00 */
[----:B------:R-:W-:-:S07]  /*11d0*/  IMAD.MOV.U32 R25, RZ, RZ, R19 ;  /* 0x000000ffff197224 */ /* 0x000fce00078e0013 */
[----:B------:R-:W-:Y:S05]  /*11e0*/  CALL.REL.NOINC `($__internal_106_$__cuda_sm20_div_s64) ;  /* 0x00000030008c7944 */ /* 0x000fea0003c00000 */
        /* <DEDUP_REMOVED lines=9> */
.L_x_4749:
[----:B------:R-:W-:Y:S05]  /*1280*/  BSYNC.RECONVERGENT B0 ;  /* 0x0000000000007941 */ /* 0x000fea0003800200 */
.L_x_4747:
        /* <DEDUP_REMOVED lines=37> */
.L_x_4751:
[----:B------:R-:W-:Y:S01]  /*14e0*/  MOV R33, R20 ;  /* 0x0000001400217202 */ /* 0x000fe20000000f00 */
[----:B------:R-:W-:Y:S01]  /*14f0*/  IMAD.MOV.U32 R27, RZ, RZ, R21 ;  /* 0x000000ffff1b7224 */ /* 0x000fe200078e0015 */
[----:B------:R-:W-:Y:S01]  /*1500*/  MOV R25, R19 ;  /* 0x0000001300197202 */ /* 0x000fe20000000f00 */
[----:B------:R-:W-:Y:S01]  /*1510*/  IMAD.MOV.U32 R26, RZ, RZ, R18 ;  /* 0x000000ffff1a7224 */ /* 0x000fe200078e0012 */
[----:B------:R-:W-:-:S07]  /*1520*/  MOV R10, 0x1540 ;  /* 0x00001540000a7802 */ /* 0x000fce0000000f00 */
[----:B------:R-:W-:Y:S05]  /*1530*/  CALL.REL.NOINC `($__internal_106_$__cuda_sm20_div_s64) ;  /* 0x0000002c00b87944 */ /* 0x000fea0003c00000 */
        /* <DEDUP_REMOVED lines=9> */
.L_x_4752:
[----:B------:R-:W-:Y:S05]  /*15d0*/  BSYNC.RECONVERGENT B0 ;  /* 0x0000000000007941 */ /* 0x000fea0003800200 */
.L_x_4750:
        /* <DEDUP_REMOVED lines=38> */
.L_x_4754:
        /* <DEDUP_REMOVED lines=15> */
.L_x_4755:
[----:B------:R-:W-:Y:S05]  /*1930*/  BSYNC.RECONVERGENT B0 ;  /* 0x0000000000007941 */ /* 0x000fea0003800200 */
.L_x_4753:
        /* <DEDUP_REMOVED lines=38> */
.L_x_4757:
[----:B------:R-:W-:Y:S01]  /*1ba0*/  MOV R33, R20 ;  /* 0x0000001400217202 */ /* 0x000fe20000000f00 */
[----:B------:R-:W-:Y:S01]  /*1bb0*/  IMAD.MOV.U32 R27, RZ, RZ, R21 ;  /* 0x000000ffff1b7224 */ /* 0x000fe200078e0015 */
[----:B------:R-:W-:Y:S01]  /*1bc0*/  MOV R26, R18 ;  /* 0x00000012001a7202 */ /* 0x000fe20000000f00 */
[----:B------:R-:W-:Y:S01]  /*1bd0*/  IMAD.MOV.U32 R25, RZ, RZ, R19 ;  /* 0x000000ffff197224 */ /* 0x000fe200078e0013 */
[----:B------:R-:W-:-:S07]  /*1be0*/  MOV R10, 0x1c00 ;  /* 0x00001c00000a7802 */ /* 0x000fce0000000f00 */
[----:B------:R-:W-:Y:S05]  /*1bf0*/  CALL.REL.NOINC `($__internal_106_$__cuda_sm20_div_s64) ;  /* 0x0000002800087944 */ /* 0x000fea0003c00000 */
        /* <DEDUP_REMOVED lines=11> */
.L_x_4758:
[----:B------:R-:W-:Y:S05]  /*1cb0*/  BSYNC.RECONVERGENT B0 ;  /* 0x0000000000007941 */ /* 0x000fea0003800200 */
.L_x_4756:
        /* <DEDUP_REMOVED lines=39> */
.L_x_4760:
[----:B------:R-:W-:Y:S01]  /*1f30*/  MOV R33, R20 ;  /* 0x0000001400217202 */ /* 0x000fe20000000f00 */
[----:B------:R-:W-:Y:S01]  /*1f40*/  IMAD.MOV.U32 R27, RZ, RZ, R21 ;  /* 0x000000ffff1b7224 */ /* 0x000fe200078e0015 */
[----:B------:R-:W-:Y:S01]  /*1f50*/  MOV R26, R18 ;  /* 0x00000012001a7202 */ /* 0x000fe20000000f00 */
[----:B------:R-:W-:Y:S01]  /*1f60*/  IMAD.MOV.U32 R25, RZ, RZ, R19 ;  /* 0x000000ffff197224 */ /* 0x000fe200078e0013 */
[----:B------:R-:W-:-:S07]  /*1f70*/  MOV R10, 0x1f90 ;  /* 0x00001f90000a7802 */ /* 0x000fce0000000f00 */
[----:B------:R-:W-:Y:S05]  /*1f80*/  CALL.REL.NOINC `($__internal_106_$__cuda_sm20_div_s64) ;  /* 0x0000002400247944 */ /* 0x000fea0003c00000 */
        /* <DEDUP_REMOVED lines=9> */
.L_x_4761:
[----:B------:R-:W-:Y:S05]  /*2020*/  BSYNC.RECONVERGENT B0 ;  /* 0x0000000000007941 */ /* 0x000fea0003800200 */
.L_x_4759:
        /* <DEDUP_REMOVED lines=39> */
.L_x_4763:
[----:B------:R-:W-:Y:S01]  /*22a0*/  MOV R33, R18 ;  /* 0x0000001200217202 */ /* 0x000fe20000000f00 */
[----:B------:R-:W-:Y:S01]  /*22b0*/  IMAD.MOV.U32 R27, RZ, RZ, R19 ;  /* 0x000000ffff1b7224 */ /* 0x000fe200078e0013 */
[----:B------:R-:W-:Y:S01]  /*22c0*/  MOV R26, R20 ;  /* 0x00000014001a7202 */ /* 0x000fe20000000f00 */
[----:B------:R-:W-:Y:S01]  /*22d0*/  IMAD.MOV.U32 R25, RZ, RZ, R21 ;  /* 0x000000ffff197224 */ /* 0x000fe200078e0015 */
[----:B------:R-:W-:-:S07]  /*22e0*/  MOV R10, 0x2300 ;  /* 0x00002300000a7802 */ /* 0x000fce0000000f00 */
[----:B------:R-:W-:Y:S05]  /*22f0*/  CALL.REL.NOINC `($__internal_106_$__cuda_sm20_div_s64) ;  /* 0x0000002000487944 */ /* 0x000fea0003c00000 */
        /* <DEDUP_REMOVED lines=9> */
.L_x_4764:
[----:B------:R-:W-:Y:S05]  /*2390*/  BSYNC.RECONVERGENT B0 ;  /* 0x0000000000007941 */ /* 0x000fea0003800200 */
.L_x_4762:
        /* <DEDUP_REMOVED lines=10> */
.L_x_4740:
        /* <DEDUP_REMOVED lines=35> */
.L_x_4768:
[----:B------:R-:W-:Y:S01]  /*2670*/  IMAD.MOV.U32 R33, RZ, RZ, R20 ;  /* 0x000000ffff217224 */ /* 0x000fe200078e0014 */
[----:B------:R-:W-:Y:S01]  /*2680*/  MOV R27, R16 ;  /* 0x00000010001b7202 */ /* 0x000fe20000000f00 */
[----:B------:R-:W-:Y:S01]  /*2690*/  IMAD.MOV.U32 R26, RZ, RZ, R34 ;  /* 0x000000ffff1a7224 */ /* 0x000fe200078e0022 */
[----:B------:R-:W-:Y:S02]  /*26a0*/  MOV R25, R35 ;  /* 0x0000002300197202 */ /* 0x000fe40000000f00 */
[----:B------:R-:W-:-:S07]  /*26b0*/  MOV R10, 0x26d0 ;  /* 0x000026d0000a7802 */ /* 0x000fce0000000f00 */
[----:B------:R-:W-:Y:S05]  /*26c0*/  CALL.REL.NOINC `($__internal_106_$__cuda_sm20_div_s64) ;  /* 0x0000001c00547944 */ /* 0x000fea0003c00000 */
        /* <DEDUP_REMOVED lines=10> */
.L_x_4769:
[----:B------:R-:W-:Y:S05]  /*2770*/  BSYNC.RECONVERGENT B0 ;  /* 0x0000000000007941 */ /* 0x000fea0003800200 */
.L_x_4767:
        /* <DEDUP_REMOVED lines=38> */
.L_x_4771:
        /* <DEDUP_REMOVED lines=17> */
.L_x_4772:
[----:B------:R-:W-:Y:S05]  /*2af0*/  BSYNC.RECONVERGENT B0 ;  /* 0x0000000000007941 */ /* 0x000fea0003800200 */
.L_x_4770:
        /* <DEDUP_REMOVED lines=38> */
.L_x_4774:
        /* <DEDUP_REMOVED lines=15> */
.L_x_4775:
[----:B------:R-:W-:Y:S05]  /*2e50*/  BSYNC.RECONVERGENT B0 ;  /* 0x0000000000007941 */ /* 0x000fea0003800200 */
.L_x_4773:
        /* <DEDUP_REMOVED lines=38> */
.L_x_4777:
        /* <DEDUP_REMOVED lines=17> */
.L_x_4778:
[----:B------:R-:W-:Y:S05]  /*31d0*/  BSYNC.RECONVERGENT B0 ;  /* 0x0000000000007941 */ /* 0x000fea0003800200 */
.L_x_4776:
[----:B------:R0:W1:Y:S02]  /*31e0*/  LDC.64 R10, c[0x0][R9+0x450] ;  /* 0x00011400090a7b82 */ /* 0x0000640000000a00 */
[----:B0-----:R-:W-:Y:S01]  /*31f0*/  MOV R9, R8 ;  /* 0x0000000800097202 */ /* 0x001fe20000000f00 */
[----:B------:R-:W-:Y:S02]  /*3200*/  IMAD.MOV.U32 R8, RZ, RZ, R34 ;  /* 0x000000ffff087224 */ /* 0x000fe400078e0022 */
[-C--:B-1----:R-:W-:Y:S02]  /*3210*/  IMAD R11, R11, R19.reuse, RZ ;  /* 0x000000130b0b7224 */ /* 0x082fe400078e02ff */
[----:B------:R-:W-:-:S04]  /*3220*/  IMAD.WIDE.U32 R18, R10, R19, R8 ;  /* 0x000000130a127225 */ /* 0x000fc800078e0008 */
[----:B------:R-:W-:-:S05]  /*3230*/  IMAD R11, R10, R21, R11 ;  /* 0x000000150a0b7224 */ /* 0x000fca00078e020b */
[----:B------:R-:W-:-:S07]  /*3240*/  IADD3 R11, PT, PT, R19, R11, RZ ;  /* 0x0000000b130b7210 */ /* 0x000fce0007ffe0ff */
.L_x_4766:
        /* <DEDUP_REMOVED lines=36> */
.L_x_4781:
[----:B------:R-:W-:Y:S01]  /*3490*/  IMAD.MOV.U32 R33, RZ, RZ, R20 ;  /* 0x000000ffff217224 */ /* 0x000fe200078e0014 */
[----:B------:R-:W-:Y:S01]  /*34a0*/  MOV R27, R16 ;  /* 0x00000010001b7202 */ /* 0x000fe20000000f00 */
[----:B------:R-:W-:Y:S01]  /*34b0*/  IMAD.MOV.U32 R26, RZ, RZ, R34 ;  /* 0x000000ffff1a7224 */ /* 0x000fe200078e0022 */
[----:B------:R-:W-:Y:S02]  /*34c0*/  MOV R25, R35 ;  /* 0x0000002300197202 */ /* 0x000fe40000000f00 */
[----:B------:R-:W-:-:S07]  /*34d0*/  MOV R10, 0x34f0 ;  /* 0x000034f0000a7802 */ /* 0x000fce0000000f00 */
[----:B------:R-:W-:Y:S05]  /*34e0*/  CALL.REL.NOINC `($__internal_106_$__cuda_sm20_div_s64) ;  /* 0x0000000c00cc7944 */ /* 0x000fea0003c00000 */
        /* <DEDUP_REMOVED lines=10> */
.L_x_4782:
[----:B------:R-:W-:Y:S05]  /*3590*/  BSYNC.RECONVERGENT B0 ;  /* 0x0000000000007941 */ /* 0x000fea0003800200 */
.L_x_4780:
        /* <DEDUP_REMOVED lines=38> */
.L_x_4784:
        /* <DEDUP_REMOVED lines=17> */
.L_x_4785:
[----:B------:R-:W-:Y:S05]  /*3910*/  BSYNC.RECONVERGENT B0 ;  /* 0x0000000000007941 */ /* 0x000fea0003800200 */
.L_x_4783:
[----:B------:R0:W1:Y:S02]  /*3920*/  LDC.64 R10, c[0x0][R8+0x450] ;  /* 0x00011400080a7b82 */ /* 0x0000640000000a00 */
[----:B0-----:R-:W-:Y:S01]  /*3930*/  MOV R8, R18 ;  /* 0x0000001200087202 */ /* 0x001fe20000000f00 */
[----:B-1----:R-:W-:-:S04]  /*3940*/  IMAD R11, R11, R21, RZ ;  /* 0x000000150b0b7224 */ /* 0x002fc800078e02ff */
[----:B------:R-:W-:-:S04]  /*3950*/  IMAD.WIDE.U32 R18, R10, R21, R8 ;  /* 0x000000150a127225 */ /* 0x000fc800078e0008 */
[----:B------:R-:W-:-:S04]  /*3960*/  IMAD R11, R10, R25, R11 ;  /* 0x000000190a0b7224 */ /* 0x000fc800078e020b */
[----:B------:R-:W-:-:S07]  /*3970*/  IMAD.IADD R11, R19, 0x1, R11 ;  /* 0x00000001130b7824 */ /* 0x000fce00078e020b */
.L_x_4779:
        /* <DEDUP_REMOVED lines=34> */
.L_x_4787:
        /* <DEDUP_REMOVED lines=16> */
.L_x_4788:
[----:B------:R-:W-:Y:S05]  /*3ca0*/  BSYNC.RECONVERGENT B0 ;  /* 0x0000000000007941 */ /* 0x000fea0003800200 */
.L_x_4786:
[----:B------:R-:W0:Y:S01]  /*3cb0*/  LDC.64 R8, c[0x0][R8+0x450] ;  /* 0x0001140008087b82 */ /* 0x000e220000000a00 */
[----:B------:R-:W-:Y:S02]  /*3cc0*/  IMAD.MOV.U32 R19, RZ, RZ, R11 ;  /* 0x000000ffff137224 */ /* 0x000fe400078e000b */
[-C--:B0-----:R-:W-:Y:S02]  /*3cd0*/  IMAD R9, R9, R35.reuse, RZ ;  /* 0x0000002309097224 */ /* 0x081fe400078e02ff */
[----:B------:R-:W-:-:S04]  /*3ce0*/  IMAD.WIDE.U32 R18, R8, R35, R18 ;  /* 0x0000002308127225 */ /* 0x000fc800078e0012 */
[----:B------:R-:W-:-:S05]  /*3cf0*/  IMAD R9, R8, R21, R9 ;  /* 0x0000001508097224 */ /* 0x000fca00078e0209 */
[----:B------:R-:W-:-:S07]  /*3d00*/  IADD3 R11, PT, PT, R19, R9, RZ ;  /* 0x00000009130b7210 */ /* 0x000fce0007ffe0ff */
.L_x_4739:
[----:B------:R-:W0:Y:S01]  /*3d10*/  LDCU.64 UR4, c[0x0][0x790] ;  /* 0x0000f200ff0477ac */ /* 0x000e220008000a00 */
[----:B------:R-:W-:Y:S01]  /*3d20*/  IMAD.MOV.U32 R19, RZ, RZ, R11 ;  /* 0x000000ffff137224 */ /* 0x000fe200078e000b */
[----:B------:R-:W1:Y:S01]  /*3d30*/  LDCU.64 UR8, c[0x0][0x6c0] ;  /* 0x0000d800ff0877ac */ /* 0x000e620008000a00 */
        /* <DEDUP_REMOVED lines=45> */
.L_x_4792:
[----:B------:R-:W-:Y:S01]  /*4010*/  IMAD.MOV.U32 R33, RZ, RZ, R8 ;  /* 0x000000ffff217224 */ /* 0x000fe200078e0008 */
[----:B------:R-:W-:Y:S01]  /*4020*/  MOV R26, R4 ;  /* 0x00000004001a7202 */ /* 0x000fe20000000f00 */
[----:B------:R-:W-:Y:S01]  /*4030*/  IMAD.MOV.U32 R25, RZ, RZ, R7 ;  /* 0x000000ffff197224 */ /* 0x000fe200078e0007 */
[----:B------:R-:W-:-:S07]  /*4040*/  MOV R10, 0x4060 ;  /* 0x00004060000a7802 */ /* 0x000fce0000000f00 */
[----:B------:R-:W-:Y:S05]  /*4050*/  CALL.REL.NOINC `($__internal_106_$__cuda_sm20_div_s64) ;  /* 0x0000000000f07944 */ /* 0x000fea0003c00000 */
[----:B------:R-:W-:-:S07]  /*4060*/  MOV R11, R22 ;  /* 0x00000016000b7202 */ /* 0x000fce0000000f00 */
.L_x_4793:
[----:B------:R-:W-:Y:S05]  /*4070*/  BSYNC.RECONVERGENT B1 ;  /* 0x0000000000017941 */ /* 0x000fea0003800200 */
.L_x_4791:
        /* <DEDUP_REMOVED lines=19> */
.L_x_4794:
[----:B------:R-:W0:Y:S02]  /*41b0*/  LDS.64 R8, [R19] ;  /* 0x0000000013087984 */ /* 0x000e240000000a00 */
[----:B0----5:R-:W-:-:S07]  /*41c0*/  DADD R10, R16, R8 ;  /* 0x00000000100a7229 */ /* 0x021fce0000000008 */
[----:B------:R-:W0:Y:S02]  /*41d0*/  ATOMS.CAST.SPIN.64 P0, [R19], R8, R10 ;  /* 0x000000081300758d */ /* 0x000e24000180040a */
[----:B0-----:R-:W-:Y:S05]  /*41e0*/  @!P0 BRA `(.L_x_4794) ;  /* 0xfffffffc00f08947 */ /* 0x001fea000383ffff */
.L_x_4790:
[----:B------:R-:W-:Y:S05]  /*41f0*/  BSYNC.RECONVERGENT B0 ;  /* 0x0000000000007941 */ /* 0x000fea0003800200 */
.L_x_4789:
        /* <DEDUP_REMOVED lines=8> */
.L_x_4738:
        /* <DEDUP_REMOVED lines=11> */
.L_x_4796:
        /* <DEDUP_REMOVED lines=15> */
        .weak           $__internal_106_$__cuda_sm20_div_s64
        .type           $__internal_106_$__cuda_sm20_div_s64,@function
        .size           $__internal_106_$__cuda_sm20_div_s64,($__internal_107_$__cuda_sm20_div_u64 - $__internal_106_$__cuda_sm20_div_s64)
$__internal_106_$__cuda_sm20_div_s64:
        /* <DEDUP_REMOVED lines=83> */
[----:B------:R-:W-:Y:S05]  /*4950*/  RET.REL.NODEC R26 `(_ZN2at4cuda17kernelHistogram1DIdalLi1ELi2ELin1ELNS0_23CUDAHistogramMemoryTypeE0EZNS0_21CUDA_tensor_histogramIdaLb1EEEbNS_6TensorES4_S4_lNS_14AccumulateTypeIT0_Lb1EE4typeES8_NS0_13TensorArgTypeES9_S9_EUllE_EEvNS0_6detail10TensorInfoIT_T1_EESF_NSC_IKS6_SE_EElS8_S8_SE_T6_) ;  /* 0xffffffb41aa87950 */ /* 0x000fea0003c3ffff */
        .weak           $__internal_107_$__cuda_sm20_div_u64
        .type           $__internal_107_$__cuda_sm20_div_u64,@function
        .size           $__internal_107_$__cuda_sm20_div_u64,(.L_x_6483 - $__internal_107_$__cuda_sm20_div_u64)
$__internal_107_$__cuda_sm20_div_u64:
        /* <DEDUP_REMOVED lines=65> */
[----:B------:R-:W-:Y:S06]  /*4d70*/  RET.REL.NODEC R8 `(_ZN2at4cuda17kernelHistogram1DIdalLi1ELi2ELin1ELNS0_23CUDAHistogramMemoryTypeE0EZNS0_21CUDA_tensor_histogramIdaLb1EEEbNS_6TensorES4_S4_lNS_14AccumulateTypeIT0_Lb1EE4typeES8_NS0_13TensorArgTypeES9_S9_EUllE_EEvNS0_6detail10TensorInfoIT_T1_EESF_NSC_IKS6_SE_EElS8_S8_SE_T6_) ;  /* 0xffffffb008a07950 */ /* 0x000fec0003c3ffff */
.L_x_4797:
        /* <DEDUP_REMOVED lines=16> */
.L_x_6483:


//--------------------- .text._ZN2at4cuda17kernelHistogram1DIlalLi1ELi2ELin1ELNS0_23CUDAHistogramMemoryTypeE1EZNS0_21CUDA_tensor_histogramIlaLb0EEEbNS_6TensorES4_S4_lNS_14AccumulateTypeIT0_Lb1EE4typeES8_NS0_13TensorArgTypeES9_S9_EUllE0_EEvNS0_6detail10TensorInfoIT_T1_EESF_NSC_IKS6_SE_EElS8_S8_SE_T6_ --------------------------
	.section	.text._ZN2at4cuda17kernelHistogram1DIlalLi1ELi2ELin1ELNS0_23CUDAHistogramMemoryTypeE1EZNS0_21CUDA_tensor_histogramIlaLb0EEEbNS_6TensorES4_S4_lNS_14AccumulateTypeIT0_Lb1EE4typeES8_NS0_13TensorArgTypeES9_S9_EUllE0_EEvNS0_6detail10TensorInfoIT_T1_EESF_NSC_IKS6_SE_EElS8_S8_SE_T6_,"ax",@progbits
	.align	128
        .global         _ZN2at4cuda17kernelHistogram1DIlalLi1ELi2ELin1ELNS0_23CUDAHistogramMemoryTypeE1EZNS0_21CUDA_tensor_histogramIlaLb0EEEbNS_6TensorES4_S4_lNS_14AccumulateTypeIT0_Lb1EE4typeES8_NS0_13TensorArgTypeES9_S9_EUllE0_EEvNS0_6detail10TensorInfoIT_T1_EESF_NSC_IKS6_SE_EElS8_S8_SE_T6_
        .type           _ZN2at4cuda17kernelHistogram1DIlalLi1ELi2ELin1ELNS0_23CUDAHistogramMemoryTypeE1EZNS0_21CUDA_tensor_histogramIlaLb0EEEbNS_6TensorES4_S4_lNS_14AccumulateTypeIT0_Lb1EE4typeES8_NS0_13TensorArgTypeES9_S9_EUllE0_EEvNS0_6detail10TensorInfoIT_T1_EESF_NSC_IKS6_SE_EElS8_S8_SE_T6_,@function
        .size           _ZN2at4cuda17kernelHistogram1DIlalLi1ELi2ELin1ELNS0_23CUDAHistogramMemoryTypeE1EZNS0_21CUDA_tensor_histogramIlaLb0EEEbNS_6TensorES4_S4_lNS_14AccumulateTypeIT0_Lb1EE4typeES8_NS0_13TensorArgTypeES9_S9_EUllE0_EEvNS0_6detail10TensorInfoIT_T1_EESF_NSC_IKS6_SE_EElS8_S8_SE_T6_,(.L_x_6485 - _ZN2at4cuda17kernelHistogram1DIlalLi1ELi2ELin1ELNS0_23CUDAHistogramMemoryTypeE1EZNS0_21CUDA_tensor_histogramIlaLb0EEEbNS_6TensorES4_S4_lNS_14AccumulateTypeIT0_Lb1EE4typeES8_NS0_13TensorArgTypeES9_S9_EUllE0_EEvNS0_6detail10TensorInfoIT_T1_EESF_NSC_IKS6_SE_EElS8_S8_SE_T6_)
        .other          _ZN2at4cuda17kernelHistogram1DIlalLi1ELi2ELin1ELNS0_23CUDAHistogramMemoryTypeE1EZNS0_21CUDA_tensor_histogramIlaLb0EEEbNS_6TensorES4_S4_lNS_14AccumulateTypeIT0_Lb1EE4typeES8_NS0_13TensorArgTypeES9_S9_EUllE0_EEvNS0_6detail10TensorInfoIT_T1_EESF_NSC_IKS6_SE_EElS8_S8_SE_T6_,@"STO_CUDA_ENTRY STV_DEFAULT"
_ZN2at4cuda17kernelHistogram1DIlalLi1ELi2ELin1ELNS0_23CUDAHistogramMemoryTypeE1EZNS0_21CUDA_tensor_histogramIlaLb0EEEbNS_6TensorES4_S4_lNS_14AccumulateTypeIT0_Lb1EE4typeES8_NS0_13TensorArgTypeES9_S9_EUllE0_EEvNS0_6detail10TensorInfoIT_T1_EESF_NSC_IKS6_SE_EElS8_S8_SE_T6_:
.text._ZN2at4cuda17kernelHistogram1DIlalLi1ELi2ELin1ELNS0_23CUDAHistogramMemoryTypeE1EZNS0_21CUDA_tensor_histogramIlaLb0EEEbNS_6TensorES4_S4_lNS_14AccumulateTypeIT0_Lb1EE4typeES8_NS0_13TensorArgTypeES9_S9_EUllE0_EEvNS0_6detail10TensorInfoIT_T1_EESF_NSC_IKS6_SE_EElS8_S8_SE_T6_:
        /* <DEDUP_REMOVED lines=27> */
.L_x_4854:
        /* <DEDUP_REMOVED lines=11> */
.L_x_4824:
        /* <DEDUP_REMOVED lines=33> */
.L_x_4801:
[----:B------:R-:W-:Y:S01]  /*0470*/  MOV R18, R21 ;  /* 0x0000001500127202 */ /* 0x000fe20000000f00 */
[----:B------:R-:W-:Y:S01]  /*0480*/  IMAD.MOV.U32 R2, RZ, RZ, R26 ;  /* 0x000000ffff027224 */ /* 0x000fe200078e001a */
[----:B------:R-:W-:Y:S01]  /*0490*/  MOV R7, 0x4c0 ;  /* 0x000004c000077802 */ /* 0x000fe20000000f00 */
[----:B------:R-:W-:-:S07]  /*04a0*/  IMAD.MOV.U32 R0, RZ, RZ, R27 ;  /* 0x000000ffff007224 */ /* 0x000fce00078e001b */
[----:B------:R-:W-:Y:S05]  /*04b0*/  CALL.REL.NOINC `($__internal_108_$__cuda_sm20_div_s64) ;  /* 0x0000005000187944 */ /* 0x000fea0003c00000 */
        /* <DEDUP_REMOVED lines=10> */
.L_x_4802:
[----:B------:R-:W-:Y:S05]  /*0560*/  BSYNC.RECONVERGENT B0 ;  /* 0x0000000000007941 */ /* 0x000fea0003800200 */
.L_x_4800:
        /* <DEDUP_REMOVED lines=38> */
.L_x_4804:
[----:B------:R-:W-:Y:S01]  /*07d0*/  IMAD.MOV.U32 R18, RZ, RZ, R30 ;  /* 0x000000ffff127224 */ /* 0x000fe200078e001e */
        /* <DEDUP_REMOVED lines=16> */
.L_x_4805:
[----:B------:R-:W-:Y:S05]  /*08e0*/  BSYNC.RECONVERGENT B0 ;  /* 0x0000000000007941 */ /* 0x000fea0003800200 */
.L_x_4803:
        /* <DEDUP_REMOVED lines=38> */
.L_x_4807:
[----:B------:R-:W-:Y:S01]  /*0b50*/  MOV R18, R26 ;  /* 0x0000001a00127202 */ /* 0x000fe20000000f00 */
[----:B------:R-:W-:Y:S01]  /*0b60*/  IMAD.MOV.U32 R3, RZ, RZ, R27 ;  /* 0x000000ffff037224 */ /* 0x000fe200078e001b */
[----:B------:R-:W-:Y:S01]  /*0b70*/  MOV R0, R15 ;  /* 0x0000000f00007202 */ /* 0x000fe20000000f00 */
[----:B------:R-:W-:Y:S01]  /*0b80*/  IMAD.MOV.U32 R2, RZ, RZ, R14 ;  /* 0x000000ffff027224 */ /* 0x000fe200078e000e */
[----:B------:R-:W-:-:S07]  /*0b90*/  MOV R7, 0xbb0 ;  /* 0x00000bb000077802 */ /* 0x000fce0000000f00 */
[----:B------:R-:W-:Y:S05]  /*0ba0*/  CALL.REL.NOINC `($__internal_108_$__cuda_sm20_div_s64) ;  /* 0x00000048005c7944 */ /* 0x000fea0003c00000 */
        /* <DEDUP_REMOVED lines=11> */
.L_x_4808:
[----:B------:R-:W-:Y:S05]  /*0c60*/  BSYNC.RECONVERGENT B0 ;  /* 0x0000000000007941 */ /* 0x000fea0003800200 */
.L_x_4806:
        /* <DEDUP_REMOVED lines=37> */
.L_x_4810:
        /* <DEDUP_REMOVED lines=17> */
.L_x_4811:
[----:B------:R-:W-:Y:S05]  /*0fd0*/  BSYNC.RECONVERGENT B0 ;  /* 0x0000000000007941 */ /* 0x000fea0003800200 */
.L_x_4809:
        /* <DEDUP_REMOVED lines=38> */
.L_x_4813:
[----:B------:R-:W-:Y:S01]  /*1240*/  IMAD.MOV.U32 R18, RZ, RZ, R26 ;  /* 0x000000ffff127224 */ /* 0x000fe200078e001a */
[----:B------:R-:W-:Y:S01]  /*1250*/  MOV R2, R14 ;  /* 0x0000000e00027202 */ /* 0x000fe20000000f00 */
[----:B------:R-:W-:Y:S01]  /*1260*/  IMAD.MOV.U32 R3, RZ, RZ, R27 ;  /* 0x000000ffff037224 */ /* 0x000fe200078e001b */
[----:B------:R-:W-:Y:S01]  /*1270*/  MOV R7, 0x12a0 ;  /* 0x000012a000077802 */ /* 0x000fe20000000f00 */
[----:B------:R-:W-:-:S07]  /*1280*/  IMAD.MOV.U32 R0, RZ, RZ, R15 ;  /* 0x000000ffff007224 */ /* 0x000fce00078e000f */
[----:B------:R-:W-:Y:S05]  /*1290*/  CALL.REL.NOINC `($__internal_108_$__cuda_sm20_div_s64) ;  /* 0x0000004000a07944 */ /* 0x000fea0003c00000 */
        /* <DEDUP_REMOVED lines=11> */
.L_x_4814:
[----:B------:R-:W-:Y:S05]  /*1350*/  BSYNC.RECONVERGENT B0 ;  /* 0x0000000000007941 */ /* 0x000fea0003800200 */
.L_x_4812:
        /* <DEDUP_REMOVED lines=38> */
.L_x_4816:
        /* <DEDUP_REMOVED lines=17> */
.L_x_4817:
[----:B------:R-:W-:Y:S05]  /*16d0*/  BSYNC.RECONVERGENT B0 ;  /* 0x0000000000007941 */ /* 0x000fea0003800200 */
.L_x_4815:
        /* <DEDUP_REMOVED lines=39> */
.L_x_4819:
        /* <DEDUP_REMOVED lines=17> */
.L_x_4820:
[----:B------:R-:W-:Y:S05]  /*1a60*/  BSYNC.RECONVERGENT B0 ;  /* 0x0000000000007941 */ /* 0x000fea0003800200 */
.L_x_4818:
        /* <DEDUP_REMOVED lines=37> */
.L_x_4822:
        /* <DEDUP_REMOVED lines=16> */
.L_x_4823:
[----:B------:R-:W-:Y:S05]  /*1dc0*/  BSYNC.RECONVERGENT B0 ;  /* 0x0000000000007941 */ /* 0x000fea0003800200 */
.L_x_4821:
[----:B------:R0:W1:Y:S01]  /*1dd0*/  LDC.64 R8, c[0x0][R13+0x450] ;  /* 0x000114000d087b82 */ /* 0x0000620000000a00 */
[----:B------:R-:W-:Y:S02]  /*1de0*/  IADD3 R23, PT, PT, R23, -0x8, RZ ;  /* 0xfffffff817177810 */ /* 0x000fe40007ffe0ff */
[----:B0-----:R-:W-:Y:S01]  /*1df0*/  MOV R13, R12 ;  /* 0x0000000c000d7202 */ /* 0x001fe20000000f00 */
[----:B------:R-:W-:Y:S02]  /*1e00*/  IMAD.MOV.U32 R12, RZ, RZ, R28 ;  /* 0x000000ffff0c7224 */ /* 0x000fe400078e001c */
[-C--:B-1----:R-:W-:Y:S02]  /*1e10*/  IMAD R0, R9, R2.reuse, RZ ;  /* 0x0000000209007224 */ /* 0x082fe400078e02ff */
[----:B------:R-:W-:-:S04]  /*1e20*/  IMAD.WIDE.U32 R14, R8, R2, R12 ;  /* 0x00000002080e7225 */ /* 0x000fc800078e000c */
[----:B------:R-:W-:-:S04]  /*1e30*/  IMAD R7, R8, R7, R0 ;  /* 0x0000000708077224 */ /* 0x000fc800078e0200 */
[----:B------:R-:W-:Y:S01]  /*1e40*/  IMAD.IADD R12, R15, 0x1, R7 ;  /* 0x000000010f0c7824 */ /* 0x000fe200078e0207 */
[----:B------:R-:W-:Y:S06]  /*1e50*/  @P0 BRA `(.L_x_4824) ;  /* 0xffffffe400000947 */ /* 0x000fec000383ffff */
[----:B------:R-:W-:-:S07]  /*1e60*/  IADD3 R23, PT, PT, R23, 0x4, RZ ;  /* 0x0000000417177810 */ /* 0x000fce0007ffe0ff */
.L_x_4799:
        /* <DEDUP_REMOVED lines=37> */
.L_x_4828:
[----:B------:R-:W-:Y:S01]  /*20c0*/  MOV R18, R21 ;  /* 0x0000001500127202 */ /* 0x000fe20000000f00 */
[----:B------:R-:W-:Y:S01]  /*20d0*/  IMAD.MOV.U32 R2, RZ, RZ, R24 ;  /* 0x000000ffff027224 */ /* 0x000fe200078e0018 */
[----:B------:R-:W-:Y:S02]  /*20e0*/  MOV R0, R25 ;  /* 0x0000001900007202 */ /* 0x000fe40000000f00 */
[----:B------:R-:W-:-:S07]  /*20f0*/  MOV R7, 0x2110 ;  /* 0x0000211000077802 */ /* 0x000fce0000000f00 */
[----:B------:R-:W-:Y:S05]  /*2100*/  CALL.REL.NOINC `($__internal_108_$__cuda_sm20_div_s64) ;  /* 0x0000003400047944 */ /* 0x000fea0003c00000 */
        /* <DEDUP_REMOVED lines=10> */
.L_x_4829:
[----:B------:R-:W-:Y:S05]  /*21b0*/  BSYNC.RECONVERGENT B0 ;  /* 0x0000000000007941 */ /* 0x000fea0003800200 */
.L_x_4827:
        /* <DEDUP_REMOVED lines=38> */
.L_x_4831:
[----:B------:R-:W-:Y:S01]  /*2420*/  IMAD.MOV.U32 R18, RZ, RZ, R26 ;  /* 0x000000ffff127224 */ /* 0x000fe200078e001a */
[----:B------:R-:W-:Y:S01]  /*2430*/  MOV R3, R27 ;  /* 0x0000001b00037202 */ /* 0x000fe20000000f00 */
[----:B------:R-:W-:Y:S01]  /*2440*/  IMAD.MOV.U32 R2, RZ, RZ, R24 ;  /* 0x000000ffff027224 */ /* 0x000fe200078e0018 */
[----:B------:R-:W-:Y:S02]  /*2450*/  MOV R0, R25 ;  /* 0x0000001900007202 */ /* 0x000fe40000000f00 */
[----:B------:R-:W-:-:S07]  /*2460*/  MOV R7, 0x2480 ;  /* 0x0000248000077802 */ /* 0x000fce0000000f00 */
[----:B------:R-:W-:Y:S05]  /*2470*/  CALL.REL.NOINC `($__internal_108_$__cuda_sm20_div_s64) ;  /* 0x0000003000287944 */ /* 0x000fea0003c00000 */
        /* <DEDUP_REMOVED lines=11> */
.L_x_4832:
[----:B------:R-:W-:Y:S05]  /*2530*/  BSYNC.RECONVERGENT B0 ;  /* 0x0000000000007941 */ /* 0x000fea0003800200 */
.L_x_4830:
        /* <DEDUP_REMOVED lines=38> */
.L_x_4834:
[----:B------:R-:W-:Y:S01]  /*27a0*/  MOV R18, R26 ;  /* 0x0000001a00127202 */ /* 0x000fe20000000f00 */
[----:B------:R-:W-:Y:S01]  /*27b0*/  IMAD.MOV.U32 R3, RZ, RZ, R27 ;  /* 0x000000ffff037224 */ /* 0x000fe200078e001b */
[----:B------:R-:W-:Y:S01]  /*27c0*/  MOV R2, R24 ;  /* 0x0000001800027202 */ /* 0x000fe20000000f00 */
[----:B------:R-:W-:Y:S01]  /*27d0*/  IMAD.MOV.U32 R0, RZ, RZ, R25 ;  /* 0x000000ffff007224 */ /* 0x000fe200078e0019 */
[----:B------:R-:W-:-:S07]  /*27e0*/  MOV R7, 0x2800 ;  /* 0x0000280000077802 */ /* 0x000fce0000000f00 */
[----:B------:R-:W-:Y:S05]  /*27f0*/  CALL.REL.NOINC `($__internal_108_$__cuda_sm20_div_s64) ;  /* 0x0000002c00487944 */ /* 0x000fea0003c00000 */
        /* <DEDUP_REMOVED lines=11> */
.L_x_4835:
[----:B------:R-:W-:Y:S05]  /*28b0*/  BSYNC.RECONVERGENT B0 ;  /* 0x0000000000007941 */ /* 0x000fea0003800200 */
.L_x_4833:
        /* <DEDUP_REMOVED lines=38> */
.L_x_4837:
        /* <DEDUP_REMOVED lines=16> */
.L_x_4838:
[----:B------:R-:W-:Y:S05]  /*2c20*/  BSYNC.RECONVERGENT B0 ;  /* 0x0000000000007941 */ /* 0x000fea0003800200 */
.L_x_4836:
[----:B------:R-:W0:Y:S01]  /*2c30*/  LDC.64 R8, c[0x0][R13+0x450] ;  /* 0x000114000d087b82 */ /* 0x000e220000000a00 */
[----:B------:R-:W-:Y:S02]  /*2c40*/  IMAD.MOV.U32 R15, RZ, RZ, R12 ;  /* 0x000000ffff0f7224 */ /* 0x000fe400078e000c */
[-C--:B0-----:R-:W-:Y:S02]  /*2c50*/  IMAD R0, R9, R2.reuse, RZ ;  /* 0x0000000209007224 */ /* 0x081fe400078e02ff */
[----:B------:R-:W-:-:S04]  /*2c60*/  IMAD.WIDE.U32 R14, R8, R2, R14 ;  /* 0x00000002080e7225 */ /* 0x000fc800078e000e */
[----:B------:R-:W-:-:S05]  /*2c70*/  IMAD R7, R8, R7, R0 ;  /* 0x0000000708077224 */ /* 0x000fca00078e0200 */
[----:B------:R-:W-:-:S07]  /*2c80*/  IADD3 R12, PT, PT, R15, R7, RZ ;  /* 0x000000070f0c7210 */ /* 0x000fce0007ffe0ff */
.L_x_4826:
[----:B------:R-:W0:Y:S02]  /*2c90*/  LDCU UR6, c[0x0][0x858] ;  /* 0x00010b00ff0677ac */ /* 0x000e240008000800 */
[----:B0-----:R-:W-:-:S04]  /*2ca0*/  UIADD3 UR6, UPT, UPT, UR6, -0x1, URZ ;  /* 0xffffffff06067890 */ /* 0x001fc8000fffe0ff */
[----:B------:R-:W-:-:S09]  /*2cb0*/  ULOP3.LUT UP0, UR6, UR6, 0x3, URZ, 0xc0, !UPT ;  /* 0x0000000306067892 */ /* 0x000fd2000f80c0ff */
        /* <DEDUP_REMOVED lines=34> */
.L_x_4841:
        /* <DEDUP_REMOVED lines=15> */
.L_x_4842:
[----:B------:R-:W-:Y:S05]  /*2fd0*/  BSYNC.RECONVERGENT B0 ;  /* 0x0000000000007941 */ /* 0x000fea0003800200 */
.L_x_4840:
        /* <DEDUP_REMOVED lines=37> */
.L_x_4844:
        /* <DEDUP_REMOVED lines=16> */
.L_x_4845:
[----:B------:R-:W-:Y:S05]  /*3330*/  BSYNC.RECONVERGENT B0 ;  /* 0x0000000000007941 */ /* 0x000fea0003800200 */
.L_x_4843:
[----:B------:R-:W0:Y:S01]  /*3340*/  LDC.64 R8, c[0x0][R13+0x450] ;  /* 0x000114000d087b82 */ /* 0x000e220000000a00 */
[----:B------:R-:W-:Y:S01]  /*3350*/  MOV R15, R12 ;  /* 0x0000000c000f7202 */ /* 0x000fe20000000f00 */
[-C--:B0-----:R-:W-:Y:S02]  /*3360*/  IMAD R0, R9, R2.reuse, RZ ;  /* 0x0000000209007224 */ /* 0x081fe400078e02ff */
[----:B------:R-:W-:-:S04]  /*3370*/  IMAD.WIDE.U32 R14, R8, R2, R14 ;  /* 0x00000002080e7225 */ /* 0x000fc800078e000e */
[----:B------:R-:W-:-:S04]  /*3380*/  IMAD R7, R8, R7, R0 ;  /* 0x0000000708077224 */ /* 0x000fc800078e0200 */
[----:B------:R-:W-:-:S07]  /*3390*/  IMAD.IADD R12, R15, 0x1, R7 ;  /* 0x000000010f0c7824 */ /* 0x000fce00078e0207 */
.L_x_4839:
        /* <DEDUP_REMOVED lines=36> */
.L_x_4847:
[----:B------:R-:W-:Y:S01]  /*35e0*/  MOV R18, R21 ;  /* 0x0000001500127202 */ /* 0x000fe20000000f00 */
[----:B------:R-:W-:Y:S01]  /*35f0*/  IMAD.MOV.U32 R2, RZ, RZ, R22 ;  /* 0x000000ffff027224 */ /* 0x000fe200078e0016 */
[----:B------:R-:W-:Y:S02]  /*3600*/  MOV R0, R23 ;  /* 0x0000001700007202 */ /* 0x000fe40000000f00 */
[----:B------:R-:W-:-:S07]  /*3610*/  MOV R7, 0x3630 ;  /* 0x0000363000077802 */ /* 0x000fce0000000f00 */
[----:B------:R-:W-:Y:S05]  /*3620*/  CALL.REL.NOINC `($__internal_108_$__cuda_sm20_div_s64) ;  /* 0x0000001c00bc7944 */ /* 0x000fea0003c00000 */
[----:B------:R-:W-:Y:S02]  /*3630*/  IADD3 R11, P0, PT, RZ, -R0, RZ ;  /* 0x80000000ff0b7210 */ /* 0x000fe40007f1e0ff */
        /* <DEDUP_REMOVED lines=8> */
.L_x_4848:
[----:B------:R-:W-:Y:S05]  /*36c0*/  BSYNC.RECONVERGENT B0 ;  /* 0x0000000000007941 */ /* 0x000fea0003800200 */
.L_x_4846:
[----:B------:R-:W0:Y:S01]  /*36d0*/  LDC.64 R8, c[0x0][R13+0x450] ;  /* 0x000114000d087b82 */ /* 0x000e220000000a00 */
[----:B------:R-:W-:Y:S01]  /*36e0*/  MOV R15, R12 ;  /* 0x0000000c000f7202 */ /* 0x000fe20000000f00 */
[-C--:B0-----:R-:W-:Y:S02]  /*36f0*/  IMAD R0, R9, R2.reuse, RZ ;  /* 0x0000000209007224 */ /* 0x081fe400078e02ff */
[----:B------:R-:W-:-:S04]  /*3700*/  IMAD.WIDE.U32 R14, R8, R2, R14 ;  /* 0x00000002080e7225 */ /* 0x000fc800078e000e */
[----:B------:R-:W-:-:S04]  /*3710*/  IMAD R7, R8, R7, R0 ;  /* 0x0000000708077224 */ /* 0x000fc800078e0200 */
[----:B------:R-:W-:-:S07]  /*3720*/  IMAD.IADD R12, R15, 0x1, R7 ;  /* 0x000000010f0c7824 */ /* 0x000fce00078e0207 */
.L_x_4825:
[----:B------:R-:W0:Y:S01]  /*3730*/  LDCU.64 UR14, c[0x0][0x790] ;  /* 0x0000f200ff0e77ac */ /* 0x000e220008000a00 */
[----:B------:R-:W-:Y:S01]  /*3740*/  MOV R15, R12 ;  /* 0x0000000c000f7202 */ /* 0x000fe20000000f00 */
[----:B------:R-:W1:Y:S01]  /*3750*/  LDC.64 R10, c[0x0][0x868] ;  /* 0x00021a00ff0a7b82 */ /* 0x000e620000000a00 */
[----:B------:R-:W2:Y:S01]  /*3760*/  LDCU.64 UR16, c[0x0][0x6c0] ;  /* 0x0000d800ff1077ac */ /* 0x000ea20008000a00 */
[----:B0-----:R-:W-:-:S04]  /*3770*/  IMAD.WIDE.U32 R8, R21, UR14, R14 ;  /* 0x0000000e15087c25 */ /* 0x001fc8000f8e000e */
[----:B------:R-:W-:Y:S01]  /*3780*/  IMAD R0, R3, UR14, RZ ;  /* 0x0000000e03007c24 */ /* 0x000fe2000f8e02ff */
[----:B--2---:R-:W-:-:S03]  /*3790*/  IADD3 R2, P0, PT, R8, UR16, RZ ;  /* 0x0000001008027c10 */ /* 0x004fc6000ff1e0ff */
[----:B------:R-:W-:Y:S01]  /*37a0*/  IMAD R3, R21, UR15, R0 ;  /* 0x0000000f15037c24 */ /* 0x000fe2000f8e0200 */
[----:B------:R-:W0:Y:S04]  /*37b0*/  LDCU.64 UR14, c[0x0][0x870] ;  /* 0x00010e00ff0e77ac */ /* 0x000e280008000a00 */
[----:B------:R-:W-:-:S06]  /*37c0*/  IADD3.X R3, PT, PT, R9, UR17, R3, P0, !PT ;  /* 0x0000001109037c10 */ /* 0x000fcc00087fe403 */
[----:B------:R-:W0:Y:S01]  /*37d0*/  LDG.E.S8 R3, desc[UR10][R2.64] ;  /* 0x0000000a02037981 */ /* 0x000e22000c1e1300 */
        /* <DEDUP_REMOVED lines=38> */
.L_x_4852:
[----:B------:R-:W-:Y:S01]  /*3a40*/  IMAD.U32 R2, RZ, RZ, UR4 ;  /* 0x00000004ff027e24 */ /* 0x000fe2000f8e00ff */
[----:B------:R-:W-:Y:S02]  /*3a50*/  MOV R0, UR5 ;  /* 0x0000000500007c02 */ /* 0x000fe40008000f00 */
[----:B------:R-:W-:-:S07]  /*3a60*/  MOV R7, 0x3a80 ;  /* 0x00003a8000077802 */ /* 0x000fce0000000f00 */
[----:B------:R-:W-:Y:S05]  /*3a70*/  CALL.REL.NOINC `($__internal_108_$__cuda_sm20_div_s64) ;  /* 0x0000001800a87944 */ /* 0x000fea0003c00000 */
.L_x_4853:
[----:B------:R-:W-:Y:S05]  /*3a80*/  BSYNC.RECONVERGENT B1 ;  /* 0x0000000000017941 */ /* 0x000fea0003800200 */
.L_x_4851:
        /* <DEDUP_REMOVED lines=18> */
.L_x_4850:
[----:B------:R-:W-:Y:S05]  /*3bb0*/  BSYNC.RECONVERGENT B0 ;  /* 0x0000000000007941 */ /* 0x000fea0003800200 */
.L_x_4849:
[----:B------:R-:W1:Y:S01]  /*3bc0*/  LDCU.64 UR14, c[0x0][0x878] ;  /* 0x00010f00ff0e77ac */ /* 0x000e620008000a00 */
[----:B------:R-:W-:-:S05]  /*3bd0*/  IADD3 R6, P0, PT, R4, R6, RZ ;  /* 0x0000000604067210 */ /* 0x000fca0007f1e0ff */
[----:B------:R-:W-:Y:S01]  /*3be0*/  IMAD.X R5, RZ, RZ, R5, P0 ;  /* 0x000000ffff057224 */ /* 0x000fe200000e0605 */
[----:B-1----:R-:W-:-:S04]  /*3bf0*/  ISETP.GE.U32.AND P0, PT, R6, UR14, PT ;  /* 0x0000000e06007c0c */ /* 0x002fc8000bf06070 */
[----:B------:R-:W-:-:S13]  /*3c00*/  ISETP.GE.AND.EX P0, PT, R5, UR15, PT, P0 ;  /* 0x0000000f05007c0c */ /* 0x000fda000bf06300 */
[----:B------:R-:W-:Y:S05]  /*3c10*/  @!P0 BRA `(.L_x_4854) ;  /* 0xffffffc400648947 */ /* 0x000fea000383ffff */
[----:B------:R-:W-:Y:S05]  /*3c20*/  EXIT ;  /* 0x000000000000794d */ /* 0x000fea0003800000 */
.L_x_4798:
        /* <DEDUP_REMOVED lines=34> */
.L_x_4856:
[----:B------:R-:W-:-:S07]  /*3e50*/  MOV R0, 0x3e70 ;  /* 0x00003e7000007802 */ /* 0x000fce0000000f00 */
[----:B------:R-:W-:Y:S05]  /*3e60*/  CALL.REL.NOINC `($__internal_109_$__cuda_sm20_div_u64) ;  /* 0x0000001800fc7944 */ /* 0x000fea0003c00000 */
.L_x_4857:
[----:B------:R-:W-:Y:S05]  /*3e70*/  BSYNC.RECONVERGENT B0 ;  /* 0x0000000000007941 */ /* 0x000fea0003800200 */
.L_x_4855:
        /* <DEDUP_REMOVED lines=16> */
[----:B------:R-:W0:Y:S05]  /*3f80*/  LDCU.64 UR28, c[0x0][0x878] ;  /* 0x00010f00ff1c77ac */ /* 0x000e2a0008000a00 */
[----:B-1----:R-:W-:Y:S05]  /*3f90*/  @!P0 BRA `(.L_x_4859) ;  /* 0x00000004002c8947 */ /* 0x002fea0003800000 */
[----:B------:R-:W1:Y:S01]  /*3fa0*/  LDC.64 R24, c[0x0][0x6c0] ;  /* 0x0001b000ff187b82 */ /* 0x000e620000000a00 */
[----:B------:R-:W-:Y:S02]  /*3fb0*/  IADD3 R15, PT, PT, R21, 0x1, RZ ;  /* 0x00000001150f7810 */ /* 0x000fe40007ffe0ff */
[----:B------:R-:W-:Y:S02]  /*3fc0*/  CS2R R22, SRZ ;  /* 0x0000000000167805 */ /* 0x000fe4000001ff00 */
[----:B------:R-:W-:-:S03]  /*3fd0*/  LOP3.LUT R15, R15, 0x3, RZ, 0xc0, !PT ;  /* 0x000000030f0f7812 */ /* 0x000fc600078ec0ff */
[----:B------:R-:W0:Y:S04]  /*3fe0*/  LDC.64 R12, c[0x0][0x868] ;  /* 0x00021a00ff0c7b82 */ /* 0x000e280000000a00 */
.L_x_4865:
[----:B----4-:R-:W-:Y:S02]  /*3ff0*/  IMAD R7, R5, UR6, RZ ;  /* 0x0000000605077c24 */ /* 0x010fe4000f8e02ff */
[----:B01----:R-:W-:-:S04]  /*4000*/  IMAD.WIDE.U32 R2, R6, UR6, R24 ;  /* 0x0000000606027c25 */ /* 0x003fc8000f8e0018 */
[----:B------:R-:W-:-:S04]  /*4010*/  IMAD R7, R6, UR7, R7 ;  /* 0x0000000706077c24 */ /* 0x000fc8000f8e0207 */
[----:B------:R-:W-:-:S06]  /*4020*/  IMAD.IADD R3, R3, 0x1, R7 ;  /* 0x0000000103037824 */ /* 0x000fcc00078e0207 */
[----:B------:R-:W3:Y:S01]  /*4030*/  LDG.E.S8 R3, desc[UR10][R2.64] ;  /* 0x0000000a02037981 */ /* 0x000ee2000c1e1300 */
        /* <DEDUP_REMOVED lines=8> */
[----:B0-----:R-:W-:Y:S02]  /*40c0*/  ISETP.LT.U32.AND P2, PT, R3, R12, PT ;  /* 0x0000000c0300720c */ /* 0x001fe40003f41070 */
        /* <DEDUP_REMOVED lines=32> */
.L_x_4863:
[----:B------:R-:W-:Y:S01]  /*42d0*/  MOV R2, UR4 ;  /* 0x0000000400027c02 */ /* 0x000fe20008000f00 */
[----:B------:R-:W-:Y:S01]  /*42e0*/  IMAD.U32 R0, RZ, RZ, UR5 ;  /* 0x00000005ff007e24 */ /* 0x000fe2000f8e00ff */
[----:B------:R-:W-:-:S07]  /*42f0*/  MOV R7, 0x4310 ;  /* 0x0000431000077802 */ /* 0x000fce0000000f00 */
[----:B--2---:R-:W-:Y:S05]  /*4300*/  CALL.REL.NOINC `($__internal_108_$__cuda_sm20_div_s64) ;  /* 0x0000001000847944 */ /* 0x004fea0003c00000 */
.L_x_4864:
[----:B--2---:R-:W-:Y:S05]  /*4310*/  BSYNC.RECONVERGENT B2 ;  /* 0x0000000000027941 */ /* 0x004fea0003800200 */
.L_x_4862:
        /* <DEDUP_REMOVED lines=15> */
.L_x_4861:
[----:B--2---:R-:W-:Y:S05]  /*4410*/  BSYNC.RECONVERGENT B1 ;  /* 0x0000000000017941 */ /* 0x004fea0003800200 */
.L_x_4860:
[----:B------:R-:W-:-:S04]  /*4420*/  IADD3 R6, P1, PT, R4, R6, RZ ;  /* 0x0000000604067210 */ /* 0x000fc80007f3e0ff */
[----:B------:R-:W-:Y:S01]  /*4430*/  IADD3.X R5, PT, PT, RZ, R5, RZ, P1, !PT ;  /* 0x00000005ff057210 */ /* 0x000fe20000ffe4ff */
[----:B------:R-:W-:Y:S08]  /*4440*/  @P0 BRA `(.L_x_4865) ;  /* 0xfffffff800e80947 */ /* 0x000ff0000383ffff */
.L_x_4859:
[----:B0-234-:R-:W-:Y:S05]  /*4450*/  BSYNC B0 ;  /* 0x0000000000007941 */ /* 0x01dfea0003800000 */
.L_x_4858:
[----:B------:R-:W0:Y:S01]  /*4460*/  LDC.64 R22, c[0x0][0x6c0] ;  /* 0x0001b000ff167b82 */ /* 0x000e220000000a00 */
[----:B------:R-:W-:-:S04]  /*4470*/  ISETP.GE.U32.AND P0, PT, R21, 0x3, PT ;  /* 0x000000031500780c */ /* 0x000fc80003f06070 */
[----:B------:R-:W-:-:S03]  /*4480*/  ISETP.GE.U32.AND.EX P0, PT, R14, RZ, PT, P0 ;  /* 0x000000ff0e00720c */ /* 0x000fc60003f06100 */
[----:B------:R-:W1:Y:S10]  /*4490*/  LDC.64 R12, c[0x0][0x868] ;  /* 0x00021a00ff0c7b82 */ /* 0x000e740000000a00 */
[----:B------:R-:W-:Y:S05]  /*44a0*/  @!P0 EXIT ;  /* 0x000000000000894d */ /* 0x000fea0003800000 */
[----:B------:R-:W-:Y:S01]  /*44b0*/  BSSY B0, `(.L_x_4866) ;  /* 0x0000105000007945 */ /* 0x000fe20003800000 */
.L_x_4887:
[----:B------:R-:W-:Y:S02]  /*44c0*/  IMAD R7, R5, UR18, RZ ;  /* 0x0000001205077c24 */ /* 0x000fe4000f8e02ff */
[----:B0-----:R-:W-:-:S04]  /*44d0*/  IMAD.WIDE.U32 R2, R6, UR18, R22 ;  /* 0x0000001206027c25 */ /* 0x001fc8000f8e0016 */
[----:B------:R-:W-:-:S04]  /*44e0*/  IMAD R7, R6, UR19, R7 ;  /* 0x0000001306077c24 */ /* 0x000fc8000f8e0207 */
[----:B------:R-:W-:-:S06]  /*44f0*/  IMAD.IADD R3, R3, 0x1, R7 ;  /* 0x0000000103037824 */ /* 0x000fcc00078e0207 */
[----:B------:R-:W2:Y:S01]  /*4500*/  LDG.E.S8 R3, desc[UR10][R2.64] ;  /* 0x0000000a02037981 */ /* 0x000ea2000c1e1300 */
[----:B------:R-:W-:Y:S05]  /*4510*/  YIELD ;  /* 0x0000000000007946 */ /* 0x000fea0003800000 */
[----:B------:R-:W-:Y:S01]  /*4520*/  BSSY.RECONVERGENT B1, `(.L_x_4867) ;  /* 0x0000038000017945 */ /* 0x000fe20003800200 */
[C---:B--2---:R-:W-:Y:S02]  /*4530*/  ISETP.GT.U32.AND P0, PT, R3.reuse, UR26, PT ;  /* 0x0000001a03007c0c */ /* 0x044fe4000bf04070 */
[----:B------:R-:W-:Y:S02]  /*4540*/  SHF.R.S32.HI R8, RZ, 0x1f, R3 ;  /* 0x0000001fff087819 */ /* 0x000fe40000011403 */
[----:B-1----:R-:W-:-:S02]  /*4550*/  ISETP.LT.U32.AND P1, PT, R3, R12, PT ;  /* 0x0000000c0300720c */ /* 0x002fc40003f21070 */
        /* <DEDUP_REMOVED lines=32> */
.L_x_4870:
[----:B------:R-:W-:Y:S01]  /*4760*/  IMAD.U32 R2, RZ, RZ, UR4 ;  /* 0x00000004ff027e24 */ /* 0x000fe2000f8e00ff */
[----:B------:R-:W-:Y:S02]  /*4770*/  MOV R0, UR5 ;  /* 0x0000000500007c02 */ /* 0x000fe40008000f00 */
[----:B------:R-:W-:-:S07]  /*4780*/  MOV R7, 0x47a0 ;  /* 0x000047a000077802 */ /* 0x000fce0000000f00 */
[----:B------:R-:W-:Y:S05]  /*4790*/  CALL.REL.NOINC `($__internal_108_$__cuda_sm20_div_s64) ;  /* 0x0000000c00607944 */ /* 0x000fea0003c00000 */
.L_x_4871:
[----:B------:R-:W-:Y:S05]  /*47a0*/  BSYNC.RECONVERGENT B2 ;  /* 0x0000000000027941 */ /* 0x000fea0003800200 */
.L_x_4869:
        /* <DEDUP_REMOVED lines=15> */
.L_x_4868:
[----:B------:R-:W-:Y:S05]  /*48a0*/  BSYNC.RECONVERGENT B1 ;  /* 0x0000000000017941 */ /* 0x000fea0003800200 */
.L_x_4867:
[----:B------:R-:W-:-:S05]  /*48b0*/  IADD3 R6, P0, PT, R4, R6, RZ ;  /* 0x0000000604067210 */ /* 0x000fca0007f1e0ff */
[----:B------:R-:W-:Y:S02]  /*48c0*/  IMAD.X R5, RZ, RZ, R5, P0 ;  /* 0x000000ffff057224 */ /* 0x000fe400000e0605 */
[----:B0-----:R-:W-:-:S04]  /*48d0*/  IMAD.WIDE.U32 R2, R6, UR18, R22 ;  /* 0x0000001206027c25 */ /* 0x001fc8000f8e0016 */
[----:B------:R-:W-:-:S04]  /*48e0*/  IMAD R7, R5, UR18, RZ ;  /* 0x0000001205077c24 */ /* 0x000fc8000f8e02ff */
[----:B------:R-:W-:-:S05]  /*48f0*/  IMAD R7, R6, UR19, R7 ;  /* 0x0000001306077c24 */ /* 0x000fca000f8e0207 */
[----:B------:R-:W-:-:S06]  /*4900*/  IADD3 R3, PT, PT, R3, R7, RZ ;  /* 0x0000000703037210 */ /* 0x000fcc0007ffe0ff */
[----:B------:R-:W2:Y:S01]  /*4910*/  LDG.E.S8 R3, desc[UR10][R2.64] ;  /* 0x0000000a02037981 */ /* 0x000ea2000c1e1300 */
        /* <DEDUP_REMOVED lines=36> */
.L_x_4875:
[----:B------:R-:W-:Y:S01]  /*4b60*/  MOV R2, UR4 ;  /* 0x0000000400027c02 */ /* 0x000fe20008000f00 */
[----:B------:R-:W-:Y:S01]  /*4b70*/  IMAD.U32 R0, RZ, RZ, UR5 ;  /* 0x00000005ff007e24 */ /* 0x000fe2000f8e00ff */
[----:B------:R-:W-:-:S07]  /*4b80*/  MOV R7, 0x4ba0 ;  /* 0x00004ba000077802 */ /* 0x000fce0000000f00 */
[----:B------:R-:W-:Y:S05]  /*4b90*/  CALL.REL.NOINC `($__internal_108_$__cuda_sm20_div_s64) ;  /* 0x0000000800607944 */ /* 0x000fea0003c00000 */
.L_x_4876:
[----:B------:R-:W-:Y:S05]  /*4ba0*/  BSYNC.RECONVERGENT B2 ;  /* 0x0000000000027941 */ /* 0x000fea0003800200 */
.L_x_4874:
        /* <DEDUP_REMOVED lines=15> */
.L_x_4873:
[----:B------:R-:W-:Y:S05]  /*4ca0*/  BSYNC.RECONVERGENT B1 ;  /* 0x0000000000017941 */ /* 0x000fea0003800200 */
.L_x_4872:
[----:B------:R-:W-:-:S04]  /*4cb0*/  IADD3 R6, P0, PT, R4, R6, RZ ;  /* 0x0000000604067210 */ /* 0x000fc80007f1e0ff */
[----:B------:R-:W-:Y:S01]  /*4cc0*/  IADD3.X R5, PT, PT, RZ, R5, RZ, P0, !PT ;  /* 0x00000005ff057210 */ /* 0x000fe200007fe4ff */
[----:B0-----:R-:W-:-:S04]  /*4cd0*/  IMAD.WIDE.U32 R2, R6, UR18, R22 ;  /* 0x0000001206027c25 */ /* 0x001fc8000f8e0016 */
[----:B------:R-:W-:-:S04]  /*4ce0*/  IMAD R7, R5, UR18, RZ ;  /* 0x0000001205077c24 */ /* 0x000fc8000f8e02ff */
[----:B------:R-:W-:-:S04]  /*4cf0*/  IMAD R7, R6, UR19, R7 ;  /* 0x0000001306077c24 */ /* 0x000fc8000f8e0207 */
[----:B------:R-:W-:-:S06]  /*4d00*/  IMAD.IADD R3, R3, 0x1, R7 ;  /* 0x0000000103037824 */ /* 0x000fcc00078e0207 */
        /* <DEDUP_REMOVED lines=37> */
.L_x_4880:
[----:B------:R-:W-:Y:S01]  /*4f60*/  IMAD.U32 R2, RZ, RZ, UR4 ;  /* 0x00000004ff027e24 */ /* 0x000fe2000f8e00ff */
[----:B------:R-:W-:Y:S02]  /*4f70*/  MOV R0, UR5 ;  /* 0x0000000500007c02 */ /* 0x000fe40008000f00 */
[----:B------:R-:W-:-:S07]  /*4f80*/  MOV R7, 0x4fa0 ;  /* 0x00004fa000077802 */ /* 0x000fce0000000f00 */
[----:B------:R-:W-:Y:S05]  /*4f90*/  CALL.REL.NOINC `($__internal_108_$__cuda_sm20_div_s64) ;  /* 0x0000000400607944 */ /* 0x000fea0003c00000 */
.L_x_4881:
[----:B------:R-:W-:Y:S05]  /*4fa0*/  BSYNC.RECONVERGENT B2 ;  /* 0x0000000000027941 */ /* 0x000fea0003800200 */
.L_x_4879:
        /* <DEDUP_REMOVED lines=15> */
.L_x_4878:
[----:B------:R-:W-:Y:S05]  /*50a0*/  BSYNC.RECONVERGENT B1 ;  /* 0x0000000000017941 */ /* 0x000fea0003800200 */
.L_x_4877:
        /* <DEDUP_REMOVED lines=43> */
.L_x_4885:
[----:B------:R-:W-:Y:S01]  /*5360*/  MOV R2, UR4 ;  /* 0x0000000400027c02 */ /* 0x000fe20008000f00 */
[----:B------:R-:W-:Y:S01]  /*5370*/  IMAD.U32 R0, RZ, RZ, UR5 ;  /* 0x00000005ff007e24 */ /* 0x000fe2000f8e00ff */
[----:B------:R-:W-:-:S07]  /*5380*/  MOV R7, 0x53a0 ;  /* 0x000053a000077802 */ /* 0x000fce0000000f00 */
[----:B------:R-:W-:Y:S05]  /*5390*/  CALL.REL.NOINC `($__internal_108_$__cuda_sm20_div_s64) ;  /* 0x0000000000607944 */ /* 0x000fea0003c00000 */
.L_x_4886:
[----:B------:R-:W-:Y:S05]  /*53a0*/  BSYNC.RECONVERGENT B2 ;  /* 0x0000000000027941 */ /* 0x000fea0003800200 */
.L_x_4884:
        /* <DEDUP_REMOVED lines=15> */
.L_x_4883:
[----:B------:R-:W-:Y:S05]  /*54a0*/  BSYNC.RECONVERGENT B1 ;  /* 0x0000000000017941 */ /* 0x000fea0003800200 */
.L_x_4882:
[----:B------:R-:W-:-:S04]  /*54b0*/  IADD3 R6, P0, PT, R4, R6, RZ ;  /* 0x0000000604067210 */ /* 0x000fc80007f1e0ff */
[----:B------:R-:W-:Y:S02]  /*54c0*/  IADD3.X R5, PT, PT, RZ, R5, RZ, P0, !PT ;  /* 0x00000005ff057210 */ /* 0x000fe400007fe4ff */
[----:B------:R-:W-:-:S04]  /*54d0*/  ISETP.GE.U32.AND P0, PT, R6, UR28, PT ;  /* 0x0000001c06007c0c */ /* 0x000fc8000bf06070 */
[----:B------:R-:W-:-:S13]  /*54e0*/  ISETP.GE.AND.EX P0, PT, R5, UR29, PT, P0 ;  /* 0x0000001d05007c0c */ /* 0x000fda000bf06300 */
[----:B------:R-:W-:Y:S05]  /*54f0*/  @!P0 BRA `(.L_x_4887) ;  /* 0xffffffec00f08947 */ /* 0x000fea000383ffff */
[----:B------:R-:W-:Y:S05]  /*5500*/  BSYNC B0 ;  /* 0x0000000000007941 */ /* 0x000fea0003800000 */
.L_x_4866:
[----:B------:R-:W-:Y:S05]  /*5510*/  EXIT ;  /* 0x000000000000794d */ /* 0x000fea0003800000 */
        .weak           $__internal_108_$__cuda_sm20_div_s64
        .type           $__internal_108_$__cuda_sm20_div_s64,@function
        .size           $__internal_108_$__cuda_sm20_div_s64,($__internal_109_$__cuda_sm20_div_u64 - $__internal_108_$__cuda_sm20_div_s64)
$__internal_108_$__cuda_sm20_div_s64:
        /* <DEDUP_REMOVED lines=83> */
[----:B------:R-:W-:Y:S06]  /*5a50*/  RET.REL.NODEC R10 `(_ZN2at4cuda17kernelHistogram1DIlalLi1ELi2ELin1ELNS0_23CUDAHistogramMemoryTypeE1EZNS0_21CUDA_tensor_histogramIlaLb0EEEbNS_6TensorES4_S4_lNS_14AccumulateTypeIT0_Lb1EE4typeES8_NS0_13TensorArgTypeES9_S9_EUllE0_EEvNS0_6detail10TensorInfoIT_T1_EESF_NSC_IKS6_SE_EElS8_S8_SE_T6_) ;  /* 0xffffffa40a687950 */ /* 0x000fec0003c3ffff */
        .weak           $__internal_109_$__cuda_sm20_div_u64
        .type           $__internal_109_$__cuda_sm20_div_u64,@function
        .size           $__internal_109_$__cuda_sm20_div_u64,(.L_x_6485 - $__internal_109_$__cuda_sm20_div_u64)
$__internal_109_$__cuda_sm20_div_u64:
        /* <DEDUP_REMOVED lines=66> */
[----:B------:R-:W-:Y:S06]  /*5e80*/  RET.REL.NODEC R2 `(_ZN2at4cuda17kernelHistogram1DIlalLi1ELi2ELin1ELNS0_23CUDAHistogramMemoryTypeE1EZNS0_21CUDA_tensor_histogramIlaLb0EEEbNS_6TensorES4_S4_lNS_14AccumulateTypeIT0_Lb1EE4typeES8_NS0_13TensorArgTypeES9_S9_EUllE0_EEvNS0_6detail10TensorInfoIT_T1_EESF_NSC_IKS6_SE_EElS8_S8_SE_T6_) ;  /* 0xffffffa0025c7950 */ /* 0x000fec0003c3ffff */
.L_x_4888:
        /* <DEDUP_REMOVED lines=15> */
.L_x_6485:


//--------------------- .text._ZN2at4cuda17kernelHistogram1DIlalLi1ELi2ELin1ELNS0_23CUDAHistogramMemoryTypeE0EZNS0_21CUDA_tensor_histogramIlaLb0EEEbNS_6TensorES4_S4_lNS_14AccumulateTypeIT0_Lb1EE4typeES8_NS0_13TensorArgTypeES9_S9_EUllE0_EEvNS0_6detail10TensorInfoIT_T1_EESF_NSC_IKS6_SE_EElS8_S8_SE_T6_ --------------------------
	.section	.text._ZN2at4cuda17kernelHistogram1DIlalLi1ELi2ELin1ELNS0_23CUDAHistogramMemoryTypeE0EZNS0_21CUDA_tensor_histogramIlaLb0EEEbNS_6TensorES4_S4_lNS_14AccumulateTypeIT0_Lb1EE4typeES8_NS0_13TensorArgTypeES9_S9_EUllE0_EEvNS0_6detail10TensorInfoIT_T1_EESF_NSC_IKS6_SE_EElS8_S8_SE_T6_,"ax",@progbits
	.align	128
        .global         _ZN2at4cuda17kernelHistogram1DIlalLi1ELi2ELin1ELNS0_23CUDAHistogramMemoryTypeE0EZNS0_21CUDA_tensor_histogramIlaLb0EEEbNS_6TensorES4_S4_lNS_14AccumulateTypeIT0_Lb1EE4typeES8_NS0_13TensorArgTypeES9_S9_EUllE0_EEvNS0_6detail10TensorInfoIT_T1_EESF_NSC_IKS6_SE_EElS8_S8_SE_T6_
        .type           _ZN2at4cuda17kernelHistogram1DIlalLi1ELi2ELin1ELNS0_23CUDAHistogramMemoryTypeE0EZNS0_21CUDA_tensor_histogramIlaLb0EEEbNS_6TensorES4_S4_lNS_14AccumulateTypeIT0_Lb1EE4typeES8_NS0_13TensorArgTypeES9_S9_EUllE0_EEvNS0_6detail10TensorInfoIT_T1_EESF_NSC_IKS6_SE_EElS8_S8_SE_T6_,@function
        .size           _ZN2at4cuda17kernelHistogram1DIlalLi1ELi2ELin1ELNS0_23CUDAHistogramMemoryTypeE0EZNS0_21CUDA_tensor_histogramIlaLb0EEEbNS_6TensorES4_S4_lNS_14AccumulateTypeIT0_Lb1EE4typeES8_NS0_13TensorArgTypeES9_S9_EUllE0_EEvNS0_6detail10TensorInfoIT_T1_EESF_NSC_IKS6_SE_EElS8_S8_SE_T6_,(.L_x_6487 - _ZN2at4cuda17kernelHistogram1DIlalLi1ELi2ELin1ELNS0_23CUDAHistogramMemoryTypeE0EZNS0_21CUDA_tensor_histogramIlaLb0EEEbNS_6TensorES4_S4_lNS_14AccumulateTypeIT0_Lb1EE4typeES8_NS0_13TensorArgTypeES9_S9_EUllE0_EEvNS0_6detail10TensorInfoIT_T1_EESF_NSC_IKS6_SE_EElS8_S8_SE_T6_)
        .other          _ZN2at4cuda17kernelHistogram1DIlalLi1ELi2ELin1ELNS0_23CUDAHistogramMemoryTypeE0EZNS0_21CUDA_tensor_histogramIlaLb0EEEbNS_6TensorES4_S4_lNS_14AccumulateTypeIT0_Lb1EE4typeES8_NS0_13TensorArgTypeES9_S9_EUllE0_EEvNS0_6detail10TensorInfoIT_T1_EESF_NSC_IKS6_SE_EElS8_S8_SE_T6_,@"STO_CUDA_ENTRY STV_DEFAULT"
_ZN2at4cuda17kernelHistogram1DIlalLi1ELi2ELin1ELNS0_23CUDAHistogramMemoryTypeE0EZNS0_21CUDA_tensor_histogramIlaLb0EEEbNS_6TensorES4_S4_lNS_14AccumulateTypeIT0_Lb1EE4typeES8_NS0_13TensorArgTypeES9_S9_EUllE0_EEvNS0_6detail10TensorInfoIT_T1_EESF_NSC_IKS6_SE_EElS8_S8_SE_T6_:
.text._ZN2at4cuda17kernelHistogram1DIlalLi1ELi2ELin1ELNS0_23CUDAHistogramMemoryTypeE0EZNS0_21CUDA_tensor_histogramIlaLb0EEEbNS_6TensorES4_S4_lNS_14AccumulateTypeIT0_Lb1EE4typeES8_NS0_13TensorArgTypeES9_S9_EUllE0_EEvNS0_6detail10TensorInfoIT_T1_EESF_NSC_IKS6_SE_EElS8_S8_SE_T6_:
        /* <DEDUP_REMOVED lines=45> */
.L_x_4892:
[----:B------:R-:W-:Y:S01]  /*02d0*/  IMAD.MOV.U32 R3, RZ, RZ, R6 ;  /* 0x000000ffff037224 */ /* 0x000fe200078e0006 */
[----:B------:R-:W-:-:S07]  /*02e0*/  MOV R8, 0x300 ;  /* 0x0000030000087802 */ /* 0x000fce0000000f00 */
[----:B------:R-:W-:Y:S05]  /*02f0*/  CALL.REL.NOINC `($__internal_111_$__cuda_sm20_div_u64) ;  /* 0x0000006800007944 */ /* 0x000fea0003c00000 */
.L_x_4893:
[----:B------:R-:W-:Y:S05]  /*0300*/  BSYNC.RECONVERGENT B1 ;  /* 0x0000000000017941 */ /* 0x000fea0003800200 */
.L_x_4891:
        /* <DEDUP_REMOVED lines=20> */
.L_x_4896:
        /* <DEDUP_REMOVED lines=9> */
.L_x_4895:
[----:B------:R-:W-:Y:S05]  /*04e0*/  BSYNC.RECONVERGENT B1 ;  /* 0x0000000000017941 */ /* 0x000fea0003800200 */
.L_x_4894:
[----:B------:R-:W-:Y:S05]  /*04f0*/  @!P1 BRA `(.L_x_4890) ;  /* 0x0000000000409947 */ /* 0x000fea0003800000 */
[----:B------:R-:W0:Y:S01]  /*0500*/  S2R R3, SR_CgaCtaId ;  /* 0x0000000000037919 */ /* 0x000e220000008800 */
[----:B------:R-:W-:-:S04]  /*0510*/  MOV R0, 0x400 ;  /* 0x0000040000007802 */ /* 0x000fc80000000f00 */
[----:B0-----:R-:W-:-:S07]  /*0520*/  LEA R2, R3, R0, 0x18 ;  /* 0x0000000003027211 */ /* 0x001fce00078ec0ff */
.L_x_4897:
        /* <DEDUP_REMOVED lines=13> */
.L_x_4890:
[----:B------:R-:W-:Y:S05]  /*0600*/  BSYNC.RECONVERGENT B0 ;  /* 0x0000000000007941 */ /* 0x000fea0003800200 */
.L_x_4889:
        /* <DEDUP_REMOVED lines=24> */
.L_x_4957:
        /* <DEDUP_REMOVED lines=10> */
.L_x_4925:
        /* <DEDUP_REMOVED lines=34> */
.L_x_4902:
[----:B------:R-:W-:Y:S01]  /*0a50*/  IMAD.MOV.U32 R7, RZ, RZ, R15 ;  /* 0x000000ffff077224 */ /* 0x000fe200078e000f */
[----:B------:R-:W-:Y:S01]  /*0a60*/  MOV R5, R12 ;  /* 0x0000000c00057202 */ /* 0x000fe20000000f00 */
[----:B------:R-:W-:Y:S01]  /*0a70*/  IMAD.MOV.U32 R4, RZ, RZ, R13 ;  /* 0x000000ffff047224 */ /* 0x000fe200078e000d */
[----:B------:R-:W-:-:S07]  /*0a80*/  MOV R3, 0xaa0 ;  /* 0x00000aa000037802 */ /* 0x000fce0000000f00 */
[----:B------:R-:W-:Y:S05]  /*0a90*/  CALL.REL.NOINC `($__internal_110_$__cuda_sm20_div_s64) ;  /* 0x0000005800c87944 */ /* 0x000fea0003c00000 */
        /* <DEDUP_REMOVED lines=11> */
.L_x_4903:
[----:B------:R-:W-:Y:S05]  /*0b50*/  BSYNC.RECONVERGENT B0 ;  /* 0x0000000000007941 */ /* 0x000fea0003800200 */
.L_x_4901:
        /* <DEDUP_REMOVED lines=40> */
.L_x_4905:
[----:B------:R-:W-:Y:S01]  /*0de0*/  IMAD.MOV.U32 R7, RZ, RZ, R12 ;  /* 0x000000ffff077224 */ /* 0x000fe200078e000c */
[----:B------:R-:W-:Y:S01]  /*0df0*/  MOV R5, R14 ;  /* 0x0000000e00057202 */ /* 0x000fe20000000f00 */
[----:B------:R-:W-:Y:S01]  /*0e00*/  IMAD.MOV.U32 R6, RZ, RZ, R13 ;  /* 0x000000ffff067224 */ /* 0x000fe200078e000d */
[----:B------:R-:W-:Y:S01]  /*0e10*/  MOV R3, 0xe40 ;  /* 0x00000e4000037802 */ /* 0x000fe20000000f00 */
[----:B------:R-:W-:-:S07]  /*0e20*/  IMAD.MOV.U32 R4, RZ, RZ, R15 ;  /* 0x000000ffff047224 */ /* 0x000fce00078e000f */
[----:B------:R-:W-:Y:S05]  /*0e30*/  CALL.REL.NOINC `($__internal_110_$__cuda_sm20_div_s64) ;  /* 0x0000005400e07944 */ /* 0x000fea0003c00000 */
        /* <DEDUP_REMOVED lines=10> */
.L_x_4906:
[----:B------:R-:W-:Y:S05]  /*0ee0*/  BSYNC.RECONVERGENT B0 ;  /* 0x0000000000007941 */ /* 0x000fea0003800200 */
.L_x_4904:
        /* <DEDUP_REMOVED lines=38> */
.L_x_4908:
[----:B------:R-:W-:Y:S01]  /*1150*/  IMAD.MOV.U32 R7, RZ, RZ, R12 ;  /* 0x000000ffff077224 */ /* 0x000fe200078e000c */
[----:B------:R-:W-:Y:S01]  /*1160*/  MOV R5, R14 ;  /* 0x0000000e00057202 */ /* 0x000fe20000000f00 */
[----:B------:R-:W-:Y:S01]  /*1170*/  IMAD.MOV.U32 R6, RZ, RZ, R13 ;  /* 0x000000ffff067224 */ /* 0x000fe200078e000d */
[----:B------:R-:W-:Y:S01]  /*1180*/  MOV R3, 0x11b0 ;  /* 0x000011b000037802 */ /* 0x000fe20000000f00 */
[----:B------:R-:W-:-:S07]  /*1190*/  IMAD.MOV.U32 R4, RZ, RZ, R15 ;  /* 0x000000ffff047224 */ /* 0x000fce00078e000f */
[----:B------:R-:W-:Y:S05]  /*11a0*/  CALL.REL.NOINC `($__internal_110_$__cuda_sm20_div_s64) ;  /* 0x0000005400047944 */ /* 0x000fea0003c00000 */
        /* <DEDUP_REMOVED lines=11> */
.L_x_4909:
[----:B------:R-:W-:Y:S05]  /*1260*/  BSYNC.RECONVERGENT B0 ;  /* 0x0000000000007941 */ /* 0x000fea0003800200 */
.L_x_4907:
        /* <DEDUP_REMOVED lines=37> */
.L_x_4911:
        /* <DEDUP_REMOVED lines=16> */
.L_x_4912:
[----:B------:R-:W-:Y:S05]  /*15c0*/  BSYNC.RECONVERGENT B0 ;  /* 0x0000000000007941 */ /* 0x000fea0003800200 */
.L_x_4910:
        /* <DEDUP_REMOVED lines=38> */
.L_x_4914:
        /* <DEDUP_REMOVED lines=16> */
.L_x_4915:
[----:B------:R-:W-:Y:S05]  /*1930*/  BSYNC.RECONVERGENT B0 ;  /* 0x0000000000007941 */ /* 0x000fea0003800200 */
.L_x_4913:
        /* <DEDUP_REMOVED lines=38> */
.L_x_4917:
        /* <DEDUP_REMOVED lines=16> */
.L_x_4918:
[----:B------:R-:W-:Y:S05]  /*1ca0*/  BSYNC.RECONVERGENT B0 ;  /* 0x0000000000007941 */ /* 0x000fea0003800200 */
.L_x_4916:
        /* <DEDUP_REMOVED lines=38> */
.L_x_4920:
        /* <DEDUP_REMOVED lines=16> */
.L_x_4921:
[----:B------:R-:W-:Y:S05]  /*2010*/  BSYNC.RECONVERGENT B0 ;  /* 0x0000000000007941 */ /* 0x000fea0003800200 */
.L_x_4919:
        /* <DEDUP_REMOVED lines=37> */
.L_x_4923:
[----:B------:R-:W-:Y:S01]  /*2270*/  MOV R7, R12 ;  /* 0x0000000c00077202 */ /* 0x000fe20000000f00 */
[----:B------:R-:W-:Y:S01]  /*2280*/  IMAD.MOV.U32 R6, RZ, RZ, R13 ;  /* 0x000000ffff067224 */ /* 0x000fe200078e000d */
[----:B------:R-:W-:Y:S01]  /*2290*/  MOV R4, R15 ;  /* 0x0000000f00047202 */ /* 0x000fe20000000f00 */
[----:B------:R-:W-:Y:S01]  /*22a0*/  IMAD.MOV.U32 R5, RZ, RZ, R14 ;  /* 0x000000ffff057224 */ /* 0x000fe200078e000e */
[----:B------:R-:W-:-:S07]  /*22b0*/  MOV R3, 0x22d0 ;  /* 0x000022d000037802 */ /* 0x000fce0000000f00 */
[----:B------:R-:W-:Y:S05]  /*22c0*/  CALL.REL.NOINC `($__internal_110_$__cuda_sm20_div_s64) ;  /* 0x0000004000bc7944 */ /* 0x000fea0003c00000 */
        /* <DEDUP_REMOVED lines=11> */
.L_x_4924:
[----:B------:R-:W-:Y:S05]  /*2380*/  BSYNC.RECONVERGENT B0 ;  /* 0x0000000000007941 */ /* 0x000fea0003800200 */
.L_x_4922:
        /* <DEDUP_REMOVED lines=11> */
.L_x_4900:
        /* <DEDUP_REMOVED lines=41> */
.L_x_4930:
        /* <DEDUP_REMOVED lines=16> */
.L_x_4931:
[----:B------:R-:W-:Y:S05]  /*27d0*/  BSYNC.RECONVERGENT B1 ;  /* 0x0000000000017941 */ /* 0x000fea0003800200 */
.L_x_4929:
        /* <DEDUP_REMOVED lines=40> */
.L_x_4933:
        /* <DEDUP_REMOVED lines=16> */
.L_x_4934:
[----:B------:R-:W-:Y:S05]  /*2b60*/  BSYNC.RECONVERGENT B1 ;  /* 0x0000000000017941 */ /* 0x000fea0003800200 */
.L_x_4932:
        /* <DEDUP_REMOVED lines=38> */
.L_x_4936:
        /* <DEDUP_REMOVED lines=17> */
.L_x_4937:
[----:B------:R-:W-:Y:S05]  /*2ee0*/  BSYNC.RECONVERGENT B1 ;  /* 0x0000000000017941 */ /* 0x000fea0003800200 */
.L_x_4935:
        /* <DEDUP_REMOVED lines=37> */
.L_x_4939:
        /* <DEDUP_REMOVED lines=17> */
.L_x_4940:
[----:B------:R-:W-:Y:S05]  /*3250*/  BSYNC.RECONVERGENT B1 ;  /* 0x0000000000017941 */ /* 0x000fea0003800200 */
.L_x_4938:
[----:B------:R0:W1:Y:S02]  /*3260*/  LDC.64 R4, c[0x0][R20+0x450] ;  /* 0x0001140014047b82 */ /* 0x0000640000000a00 */
[----:B0-----:R-:W-:Y:S01]  /*3270*/  MOV R20, R18 ;  /* 0x0000001200147202 */ /* 0x001fe20000000f00 */
[----:B-1----:R-:W-:-:S04]  /*3280*/  IMAD R5, R5, R9, RZ ;  /* 0x0000000905057224 */ /* 0x002fc800078e02ff */
[----:B------:R-:W-:-:S04]  /*3290*/  IMAD.WIDE.U32 R8, R4, R9, R20 ;  /* 0x0000000904087225 */ /* 0x000fc800078e0014 */
[----:B------:R-:W-:Y:S02]  /*32a0*/  IMAD R5, R4, R3, R5 ;  /* 0x0000000304057224 */ /* 0x000fe400078e0205 */
[----:B------:R-:W-:Y:S02]  /*32b0*/  IMAD.MOV.U32 R19, RZ, RZ, R8 ;  /* 0x000000ffff137224 */ /* 0x000fe400078e0008 */
[----:B------:R-:W-:-:S07]  /*32c0*/  IMAD.IADD R18, R9, 0x1, R5 ;  /* 0x0000000109127824 */ /* 0x000fce00078e0205 */
.L_x_4928:
        /* <DEDUP_REMOVED lines=39> */
.L_x_4943:
        /* <DEDUP_REMOVED lines=16> */
.L_x_4944:
[----:B------:R-:W-:Y:S05]  /*3640*/  BSYNC.RECONVERGENT B1 ;  /* 0x0000000000017941 */ /* 0x000fea0003800200 */
.L_x_4942:
        /* <DEDUP_REMOVED lines=39> */
.L_x_4946:
[----:B------:R-:W-:Y:S01]  /*38c0*/  IMAD.MOV.U32 R7, RZ, RZ, R12 ;  /* 0x000000ffff077224 */ /* 0x000fe200078e000c */
[----:B------:R-:W-:Y:S01]  /*38d0*/  MOV R6, R13 ;  /* 0x0000000d00067202 */ /* 0x000fe20000000f00 */
[----:B------:R-:W-:Y:S01]  /*38e0*/  IMAD.MOV.U32 R5, RZ, RZ, R14 ;  /* 0x000000ffff057224 */ /* 0x000fe200078e000e */
[----:B------:R-:W-:Y:S01]  /*38f0*/  MOV R3, 0x3920 ;  /* 0x0000392000037802 */ /* 0x000fe20000000f00 */
[----:B------:R-:W-:-:S07]  /*3900*/  IMAD.MOV.U32 R4, RZ, RZ, R15 ;  /* 0x000000ffff047224 */ /* 0x000fce00078e000f */
[----:B------:R-:W-:Y:S05]  /*3910*/  CALL.REL.NOINC `($__internal_110_$__cuda_sm20_div_s64) ;  /* 0x0000002c00287944 */ /* 0x000fea0003c00000 */
        /* <DEDUP_REMOVED lines=11> */
.L_x_4947:
[----:B------:R-:W-:Y:S05]  /*39d0*/  BSYNC.RECONVERGENT B1 ;  /* 0x0000000000017941 */ /* 0x000fea0003800200 */
.L_x_4945:
[----:B------:R0:W1:Y:S02]  /*39e0*/  LDC.64 R4, c[0x0][R20+0x450] ;  /* 0x0001140014047b82 */ /* 0x0000640000000a00 */
[----:B0-----:R-:W-:Y:S02]  /*39f0*/  IMAD.MOV.U32 R20, RZ, RZ, R18 ;  /* 0x000000ffff147224 */ /* 0x001fe400078e0012 */
[-C--:B-1----:R-:W-:Y:S02]  /*3a00*/  IMAD R5, R5, R9.reuse, RZ ;  /* 0x0000000905057224 */ /* 0x082fe400078e02ff */
[----:B------:R-:W-:-:S04]  /*3a10*/  IMAD.WIDE.U32 R8, R4, R9, R20 ;  /* 0x0000000904087225 */ /* 0x000fc800078e0014 */
[----:B------:R-:W-:Y:S02]  /*3a20*/  IMAD R5, R4, R3, R5 ;  /* 0x0000000304057224 */ /* 0x000fe400078e0205 */
[----:B------:R-:W-:-:S03]  /*3a30*/  IMAD.MOV.U32 R19, RZ, RZ, R8 ;  /* 0x000000ffff137224 */ /* 0x000fc600078e0008 */
[----:B------:R-:W-:-:S07]  /*3a40*/  IADD3 R18, PT, PT, R9, R5, RZ ;  /* 0x0000000509127210 */ /* 0x000fce0007ffe0ff */
.L_x_4941:
        /* <DEDUP_REMOVED lines=36> */
.L_x_4949:
[----:B------:R-:W-:Y:S01]  /*3c90*/  IMAD.MOV.U32 R7, RZ, RZ, R15 ;  /* 0x000000ffff077224 */ /* 0x000fe200078e000f */
[----:B------:R-:W-:Y:S01]  /*3ca0*/  MOV R4, R13 ;  /* 0x0000000d00047202 */ /* 0x000fe20000000f00 */
[----:B------:R-:W-:Y:S01]  /*3cb0*/  IMAD.MOV.U32 R5, RZ, RZ, R12 ;  /* 0x000000ffff057224 */ /* 0x000fe200078e000c */
[----:B------:R-:W-:-:S07]  /*3cc0*/  MOV R3, 0x3ce0 ;  /* 0x00003ce000037802 */ /* 0x000fce0000000f00 */
[----:B------:R-:W-:Y:S05]  /*3cd0*/  CALL.REL.NOINC `($__internal_110_$__cuda_sm20_div_s64) ;  /* 0x0000002800387944 */ /* 0x000fea0003c00000 */
        /* <DEDUP_REMOVED lines=11> */
.L_x_4950:
[----:B------:R-:W-:Y:S05]  /*3d90*/  BSYNC.RECONVERGENT B1 ;  /* 0x0000000000017941 */ /* 0x000fea0003800200 */
.L_x_4948:
        /* <DEDUP_REMOVED lines=9> */
.L_x_4927:
[----:B------:R-:W-:Y:S05]  /*3e30*/  BSYNC.RECONVERGENT B0 ;  /* 0x0000000000007941 */ /* 0x000fea0003800200 */
.L_x_4926:
[----:B------:R-:W0:Y:S01]  /*3e40*/  LDCU.64 UR6, c[0x0][0x790] ;  /* 0x0000f200ff0677ac */ /* 0x000e220008000a00 */
[----:B------:R-:W-:Y:S01]  /*3e50*/  IMAD.MOV.U32 R4, RZ, RZ, R19 ;  /* 0x000000ffff047224 */ /* 0x000fe200078e0013 */
[----:B------:R-:W1:Y:S01]  /*3e60*/  LDC.64 R8, c[0x0][0x868] ;  /* 0x00021a00ff087b82 */ /* 0x000e620000000a00 */
[----:B------:R-:W-:Y:S01]  /*3e70*/  IMAD.MOV.U32 R5, RZ, RZ, R18 ;  /* 0x000000ffff057224 */ /* 0x000fe200078e0012 */
        /* <DEDUP_REMOVED lines=43> */
[----:B------:R-:W-:-:S04]  /*4130*/  @!P2 LOP3.LUT R7, RZ, R2, RZ, 0x33, !PT ;  /* 0x00000002ff07a212 */ /* 0x000fc800078e33ff */
[----:B------:R-:W-:Y:S01]  /*4140*/  MOV R5, R7 ;  /* 0x0000000700057202 */ /* 0x000fe20000000f00 */
[----:B------:R-:W-:Y:S06]  /*4150*/  BRA `(.L_x_4955) ;  /* 0x0000000000147947 */ /* 0x000fec0003800000 */
.L_x_4954:
[----:B------:R-:W-:Y:S01]  /*4160*/  IMAD.MOV.U32 R7, RZ, RZ, R4 ;  /* 0x000000ffff077224 */ /* 0x000fe200078e0004 */
[----:B------:R-:W-:Y:S01]  /*4170*/  MOV R4, R28 ;  /* 0x0000001c00047202 */ /* 0x000fe20000000f00 */
[----:B------:R-:W-:Y:S01]  /*4180*/  IMAD.MOV.U32 R5, RZ, RZ, R2 ;  /* 0x000000ffff057224 */ /* 0x000fe200078e0002 */
[----:B------:R-:W-:-:S07]  /*4190*/  MOV R3, 0x41b0 ;  /* 0x000041b000037802 */ /* 0x000fce0000000f00 */
[----:B------:R-:W-:Y:S05]  /*41a0*/  CALL.REL.NOINC `($__internal_110_$__cuda_sm20_div_s64) ;  /* 0x0000002400047944 */ /* 0x000fea0003c00000 */
.L_x_4955:
[----:B------:R-:W-:Y:S05]  /*41b0*/  BSYNC.RECONVERGENT B1 ;  /* 0x0000000000017941 */ /* 0x000fea0003800200 */
.L_x_4953:
        /* <DEDUP_REMOVED lines=10> */
.L_x_4956:
[----:B------:R-:W0:Y:S02]  /*4260*/  LDS.64 R4, [R3] ;  /* 0x0000000003047984 */ /* 0x000e240000000a00 */
[----:B0-----:R-:W-:-:S05]  /*4270*/  IADD3 R6, P0, PT, R4, 0x1, RZ ;  /* 0x0000000104067810 */ /* 0x001fca0007f1e0ff */
[----:B------:R-:W-:-:S07]  /*4280*/  IMAD.X R7, RZ, RZ, R5, P0 ;  /* 0x000000ffff077224 */ /* 0x000fce00000e0605 */
[----:B------:R-:W0:Y:S02]  /*4290*/  ATOMS.CAST.SPIN.64 P0, [R3], R4, R6 ;  /* 0x000000040300758d */ /* 0x000e240001800406 */
[----:B0-----:R-:W-:Y:S05]  /*42a0*/  @!P0 BRA `(.L_x_4956) ;  /* 0xfffffffc00ec8947 */ /* 0x001fea000383ffff */
.L_x_4952:
[----:B------:R-:W-:Y:S05]  /*42b0*/  BSYNC.RECONVERGENT B0 ;  /* 0x0000000000007941 */ /* 0x000fea0003800200 */
.L_x_4951:
[----:B------:R-:W0:Y:S01]  /*42c0*/  LDCU.64 UR6, c[0x0][0x878] ;  /* 0x00010f00ff0677ac */ /* 0x000e220008000a00 */
[----:B------:R-:W-:-:S04]  /*42d0*/  IADD3 R27, P0, PT, R32, R27, RZ ;  /* 0x0000001b201b7210 */ /* 0x000fc80007f1e0ff */
[----:B------:R-:W-:Y:S02]  /*42e0*/  IADD3.X R29, PT, PT, RZ, R29, RZ, P0, !PT ;  /* 0x0000001dff1d7210 */ /* 0x000fe400007fe4ff */
[----:B0-----:R-:W-:-:S04]  /*42f0*/  ISETP.GE.U32.AND P0, PT, R27, UR6, PT ;  /* 0x000000061b007c0c */ /* 0x001fc8000bf06070 */
[----:B------:R-:W-:-:S13]  /*4300*/  ISETP.GE.AND.EX P0, PT, R29, UR7, PT, P0 ;  /* 0x000000071d007c0c */ /* 0x000fda000bf06300 */
[----:B------:R-:W-:Y:S05]  /*4310*/  @!P0 BRA `(.L_x_4957) ;  /* 0xffffffc4001c8947 */ /* 0x000fea000383ffff */
[----:B------:R-:W-:Y:S05]  /*4320*/  BRA `(.L_x_4898) ;  /* 0x00000018006c7947 */ /* 0x000fea0003800000 */
.L_x_4899:
        /* <DEDUP_REMOVED lines=34> */
.L_x_4959:
[----:B------:R-:W-:Y:S01]  /*4550*/  IMAD.MOV.U32 R3, RZ, RZ, R6 ;  /* 0x000000ffff037224 */ /* 0x000fe200078e0006 */
[----:B------:R-:W-:Y:S01]  /*4560*/  MOV R8, 0x4590 ;  /* 0x0000459000087802 */ /* 0x000fe20000000f00 */
[----:B------:R-:W-:-:S07]  /*4570*/  IMAD.MOV.U32 R10, RZ, RZ, R32 ;  /* 0x000000ffff0a7224 */ /* 0x000fce00078e0020 */
[----:B------:R-:W-:Y:S05]  /*4580*/  CALL.REL.NOINC `($__internal_111_$__cuda_sm20_div_u64) ;  /* 0x00000024005c7944 */ /* 0x000fea0003c00000 */
.L_x_4960:
[----:B------:R-:W-:Y:S05]  /*4590*/  BSYNC.RECONVERGENT B0 ;  /* 0x0000000000007941 */ /* 0x000fea0003800200 */
.L_x_4958:
        /* <DEDUP_REMOVED lines=8> */
[----:B------:R-:W-:Y:S01]  /*4620*/  VIADD R13, R14, 0x1 ;  /* 0x000000010e0d7836 */ /* 0x000fe20000000000 */
[----:B------:R-:W-:Y:S01]  /*4630*/  MOV R18, 0x400 ;  /* 0x0000040000127802 */ /* 0x000fe20000000f00 */
[----:B------:R-:W-:Y:S01]  /*4640*/  IMAD.MOV.U32 R12, RZ, RZ, RZ ;  /* 0x000000ffff0c7224 */ /* 0x000fe200078e00ff */
[----:B------:R-:W-:Y:S02]  /*4650*/  MOV R0, RZ ;  /* 0x000000ff00007202 */ /* 0x000fe40000000f00 */
[----:B------:R-:W-:Y:S02]  /*4660*/  LOP3.LUT R13, R13, 0x3, RZ, 0xc0, !PT ;  /* 0x000000030d0d7812 */ /* 0x000fe400078ec0ff */
[----:B0-----:R-:W-:-:S07]  /*4670*/  LEA R18, R3, R18, 0x18 ;  /* 0x0000001203127211 */ /* 0x001fce00078ec0ff */
.L_x_4969:
[----:B------:R-:W0:Y:S01]  /*4680*/  LDC.64 R4, c[0x0][0x6c0] ;  /* 0x0001b000ff047b82 */ /* 0x000e220000000a00 */
[----:B------:R-:W-:Y:S05]  /*4690*/  YIELD ;  /* 0x0000000000007946 */ /* 0x000fea0003800000 */
[----:B------:R-:W1:Y:S02]  /*46a0*/  LDCU.64 UR6, c[0x0][0x790] ;  /* 0x0000f200ff0677ac */ /* 0x000e640008000a00 */
[----:B------:R-:W2:Y:S01]  /*46b0*/  LDC.64 R8, c[0x0][0x868] ;  /* 0x00021a00ff087b82 */ /* 0x000ea20000000a00 */
[----:B-1----:R-:W-:Y:S02]  /*46c0*/  IMAD R6, R29, UR6, RZ ;  /* 0x000000061d067c24 */ /* 0x002fe4000f8e02ff */
[----:B0-----:R-:W-:-:S04]  /*46d0*/  IMAD.WIDE.U32 R4, R27, UR6, R4 ;  /* 0x000000061b047c25 */ /* 0x001fc8000f8e0004 */
[----:B------:R-:W-:Y:S01]  /*46e0*/  IMAD R3, R27, UR7, R6 ;  /* 0x000000071b037c24 */ /* 0x000fe2000f8e0206 */
[----:B------:R-:W0:Y:S03]  /*46f0*/  LDCU.64 UR6, c[0x0][0x870] ;  /* 0x00010e00ff0677ac */ /* 0x000e260008000a00 */
[----:B------:R-:W-:-:S05]  /*4700*/  IMAD.IADD R5, R5, 0x1, R3 ;  /* 0x0000000105057824 */ /* 0x000fca00078e0203 */
[----:B------:R-:W0:Y:S01]  /*4710*/  LDG.E.S8 R3, desc[UR8][R4.64] ;  /* 0x0000000804037981 */ /* 0x000e22000c1e1300 */
[----:B------:R-:W-:Y:S01]  /*4720*/  IADD3 R12, P0, PT, R12, 0x1, RZ ;  /* 0x000000010c0c7810 */ /* 0x000fe20007f1e0ff */
[----:B------:R-:W-:Y:S04]  /*4730*/  BSSY.RECONVERGENT B1, `(.L_x_4963) ;  /* 0x000003b000017945 */ /* 0x000fe80003800200 */
[----:B------:R-:W-:Y:S01]  /*4740*/  IMAD.X R0, RZ, RZ, R0, P0 ;  /* 0x000000ffff007224 */ /* 0x000fe200000e0600 */
[----:B------:R-:W-:-:S04]  /*4750*/  ISETP.NE.U32.AND P0, PT, R12, R13, PT ;  /* 0x0000000d0c00720c */ /* 0x000fc80003f05070 */
[----:B------:R-:W-:Y:S02]  /*4760*/  ISETP.NE.AND.EX P0, PT, R0, RZ, PT, P0 ;  /* 0x000000ff0000720c */ /* 0x000fe40003f05300 */
        /* <DEDUP_REMOVED lines=36> */
.L_x_4966:
[----:B------:R-:W-:Y:S01]  /*49b0*/  MOV R7, R4 ;  /* 0x0000000400077202 */ /* 0x000fe20000000f00 */
[----:B------:R-:W-:Y:S01]  /*49c0*/  IMAD.MOV.U32 R5, RZ, RZ, R2 ;  /* 0x000000ffff057224 */ /* 0x000fe200078e0002 */
[----:B------:R-:W-:Y:S01]  /*49d0*/  MOV R3, 0x4a00 ;  /* 0x00004a0000037802 */ /* 0x000fe20000000f00 */
[----:B------:R-:W-:-:S07]  /*49e0*/  IMAD.MOV.U32 R4, RZ, RZ, R28 ;  /* 0x000000ffff047224 */ /* 0x000fce00078e001c */
[----:B------:R-:W-:Y:S05]  /*49f0*/  CALL.REL.NOINC `($__internal_110_$__cuda_sm20_div_s64) ;  /* 0x0000001800f07944 */ /* 0x000fea0003c00000 */
[----:B------:R-:W-:-:S07]  /*4a00*/  MOV R3, R5 ;  /* 0x0000000500037202 */ /* 0x000fce0000000f00 */
.L_x_4967:
[----:B------:R-:W-:Y:S05]  /*4a10*/  BSYNC.RECONVERGENT B2 ;  /* 0x0000000000027941 */ /* 0x000fea0003800200 */
.L_x_4965:
[----:B------:R-:W0:Y:S01]  /*4a20*/  LDCU.64 UR6, c[0x0][0x860] ;  /* 0x00010c00ff0677ac */ /* 0x000e220008000a00 */
[----:B------:R-:W-:Y:S02]  /*4a30*/  SHF.R.S32.HI R4, RZ, 0x1f, R3 ;  /* 0x0000001fff047819 */ /* 0x000fe40000011403 */
[----:B0-----:R-:W-:-:S04]  /*4a40*/  ISETP.NE.U32.AND P1, PT, R3, UR6, PT ;  /* 0x0000000603007c0c */ /* 0x001fc8000bf25070 */
[----:B------:R-:W-:-:S04]  /*4a50*/  ISETP.NE.AND.EX P1, PT, R4, UR7, PT, P1 ;  /* 0x0000000704007c0c */ /* 0x000fc8000bf25310 */
[----:B------:R-:W-:-:S05]  /*4a60*/  SEL R4, RZ, 0xffffffff, P1 ;  /* 0xffffffffff047807 */ /* 0x000fca0000800000 */
[----:B------:R-:W-:-:S04]  /*4a70*/  IMAD.IADD R3, R3, 0x1, R4 ;  /* 0x0000000103037824 */ /* 0x000fc800078e0204 */
[----:B------:R-:W-:-:S07]  /*4a80*/  IMAD R3, R3, 0x8, R18 ;  /* 0x0000000803037824 */ /* 0x000fce00078e0212 */
.L_x_4968:
[----:B------:R-:W0:Y:S02]  /*4a90*/  LDS.64 R4, [R3] ;  /* 0x0000000003047984 */ /* 0x000e240000000a00 */
[----:B0-----:R-:W-:-:S04]  /*4aa0*/  IADD3 R6, P1, PT, R4, 0x1, RZ ;  /* 0x0000000104067810 */ /* 0x001fc80007f3e0ff */
[----:B------:R-:W-:-:S08]  /*4ab0*/  IADD3.X R7, PT, PT, RZ, R5, RZ, P1, !PT ;  /* 0x00000005ff077210 */ /* 0x000fd00000ffe4ff */
[----:B------:R-:W0:Y:S02]  /*4ac0*/  ATOMS.CAST.SPIN.64 P1, [R3], R4, R6 ;  /* 0x000000040300758d */ /* 0x000e240001820406 */
[----:B0-----:R-:W-:Y:S05]  /*4ad0*/  @!P1 BRA `(.L_x_4968) ;  /* 0xfffffffc00ec9947 */ /* 0x001fea000383ffff */
.L_x_4964:
[----:B------:R-:W-:Y:S05]  /*4ae0*/  BSYNC.RECONVERGENT B1 ;  /* 0x0000000000017941 */ /* 0x000fea0003800200 */
.L_x_4963:
[----:B------:R-:W-:-:S05]  /*4af0*/  IADD3 R27, P1, PT, R32, R27, RZ ;  /* 0x0000001b201b7210 */ /* 0x000fca0007f3e0ff */
[----:B------:R-:W-:Y:S01]  /*4b00*/  IMAD.X R29, RZ, RZ, R29, P1 ;  /* 0x000000ffff1d7224 */ /* 0x000fe200008e061d */
[----:B------:R-:W-:Y:S07]  /*4b10*/  @P0 BRA `(.L_x_4969) ;  /* 0xfffffff800d80947 */ /* 0x000fee000383ffff */
.L_x_4962:
[----:B------:R-:W-:Y:S05]  /*4b20*/  BSYNC B0 ;  /* 0x0000000000007941 */ /* 0x000fea0003800000 */
.L_x_4961:
[----:B------:R-:W-:-:S04]  /*4b30*/  ISETP.GE.U32.AND P0, PT, R14, 0x3, PT ;  /* 0x000000030e00780c */ /* 0x000fc80003f06070 */
[----:B------:R-:W-:-:S13]  /*4b40*/  ISETP.GE.U32.AND.EX P0, PT, R15, RZ, PT, P0 ;  /* 0x000000ff0f00720c */ /* 0x000fda0003f06100 */
[----:B------:R-:W-:Y:S05]  /*4b50*/  @!P0 BRA `(.L_x_4898) ;  /* 0x0000001000608947 */ /* 0x000fea0003800000 */
[----:B------:R-:W0:Y:S01]  /*4b60*/  S2R R3, SR_CgaCtaId ;  /* 0x0000000000037919 */ /* 0x000e220000008800 */
[----:B------:R-:W-:-:S04]  /*4b70*/  MOV R0, 0x400 ;  /* 0x0000040000007802 */ /* 0x000fc80000000f00 */
[----:B0-----:R-:W-:-:S07]  /*4b80*/  LEA R0, R3, R0, 0x18 ;  /* 0x0000000003007211 */ /* 0x001fce00078ec0ff */
.L_x_4994:
        /* <DEDUP_REMOVED lines=10> */
[----:B------:R-:W-:Y:S01]  /*4c30*/  BSSY.RECONVERGENT B0, `(.L_x_4970) ;  /* 0x0000038000007945 */ /* 0x000fe20003800200 */
        /* <DEDUP_REMOVED lines=36> */
.L_x_4973:
[----:B------:R-:W-:Y:S01]  /*4e80*/  MOV R7, R4 ;  /* 0x0000000400077202 */ /* 0x000fe20000000f00 */
[----:B------:R-:W-:Y:S01]  /*4e90*/  IMAD.MOV.U32 R5, RZ, RZ, R2 ;  /* 0x000000ffff057224 */ /* 0x000fe200078e0002 */
[----:B------:R-:W-:Y:S02]  /*4ea0*/  MOV R4, R28 ;  /* 0x0000001c00047202 */ /* 0x000fe40000000f00 */
[----:B------:R-:W-:-:S07]  /*4eb0*/  MOV R3, 0x4ed0 ;  /* 0x00004ed000037802 */ /* 0x000fce0000000f00 */
[----:B------:R-:W-:Y:S05]  /*4ec0*/  CALL.REL.NOINC `($__internal_110_$__cuda_sm20_div_s64) ;  /* 0x0000001400bc7944 */ /* 0x000fea0003c00000 */
[----:B------:R-:W-:-:S07]  /*4ed0*/  IMAD.MOV.U32 R3, RZ, RZ, R5 ;  /* 0x000000ffff037224 */ /* 0x000fce00078e0005 */
.L_x_4974:
[----:B------:R-:W-:Y:S05]  /*4ee0*/  BSYNC.RECONVERGENT B1 ;  /* 0x0000000000017941 */ /* 0x000fea0003800200 */
.L_x_4972:
[----:B------:R-:W0:Y:S01]  /*4ef0*/  LDCU.64 UR6, c[0x0][0x860] ;  /* 0x00010c00ff0677ac */ /* 0x000e220008000a00 */
[----:B------:R-:W-:Y:S02]  /*4f00*/  SHF.R.S32.HI R4, RZ, 0x1f, R3 ;  /* 0x0000001fff047819 */ /* 0x000fe40000011403 */
[----:B0-----:R-:W-:-:S04]  /*4f10*/  ISETP.NE.U32.AND P0, PT, R3, UR6, PT ;  /* 0x0000000603007c0c */ /* 0x001fc8000bf05070 */
[----:B------:R-:W-:-:S04]  /*4f20*/  ISETP.NE.AND.EX P0, PT, R4, UR7, PT, P0 ;  /* 0x0000000704007c0c */ /* 0x000fc8000bf05300 */
[----:B------:R-:W-:-:S04]  /*4f30*/  SEL R4, RZ, 0xffffffff, P0 ;  /* 0xffffffffff047807 */ /* 0x000fc80000000000 */
[----:B------:R-:W-:-:S05]  /*4f40*/  IADD3 R3, PT, PT, R3, R4, RZ ;  /* 0x0000000403037210 */ /* 0x000fca0007ffe0ff */
[----:B------:R-:W-:-:S07]  /*4f50*/  IMAD R3, R3, 0x8, R0 ;  /* 0x0000000803037824 */ /* 0x000fce00078e0200 */
.L_x_4975:
[----:B------:R-:W0:Y:S02]  /*4f60*/  LDS.64 R4, [R3] ;  /* 0x0000000003047984 */ /* 0x000e240000000a00 */
[----:B0-----:R-:W-:-:S04]  /*4f70*/  IADD3 R6, P0, PT, R4, 0x1, RZ ;  /* 0x0000000104067810 */ /* 0x001fc80007f1e0ff */
[----:B------:R-:W-:-:S08]  /*4f80*/  IADD3.X R7, PT, PT, RZ, R5, RZ, P0, !PT ;  /* 0x00000005ff077210 */ /* 0x000fd000007fe4ff */
[----:B------:R-:W0:Y:S02]  /*4f90*/  ATOMS.CAST.SPIN.64 P0, [R3], R4, R6 ;  /* 0x000000040300758d */ /* 0x000e240001800406 */
[----:B0-----:R-:W-:Y:S05]  /*4fa0*/  @!P0 BRA `(.L_x_4975) ;  /* 0xfffffffc00ec8947 */ /* 0x001fea000383ffff */
.L_x_4971:
[----:B------:R-:W-:Y:S05]  /*4fb0*/  BSYNC.RECONVERGENT B0 ;  /* 0x0000000000007941 */ /* 0x000fea0003800200 */
.L_x_4970:
[----:B------:R-:W0:Y:S01]  /*4fc0*/  LDC.64 R4, c[0x0][0x6c0] ;  /* 0x0001b000ff047b82 */ /* 0x000e220000000a00 */
[----:B------:R-:W1:Y:S01]  /*4fd0*/  LDCU.64 UR6, c[0x0][0x790] ;  /* 0x0000f200ff0677ac */ /* 0x000e620008000a00 */
[----:B------:R-:W-:-:S05]  /*4fe0*/  IADD3 R27, P0, PT, R32, R27, RZ ;  /* 0x0000001b201b7210 */ /* 0x000fca0007f1e0ff */
[----:B------:R-:W-:Y:S01]  /*4ff0*/  IMAD.X R29, RZ, RZ, R29, P0 ;  /* 0x000000ffff1d7224 */ /* 0x000fe200000e061d */
[----:B------:R-:W2:Y:S03]  /*5000*/  LDC.64 R8, c[0x0][0x868] ;  /* 0x00021a00ff087b82 */ /* 0x000ea60000000a00 */
[----:B-1----:R-:W-:-:S04]  /*5010*/  IMAD R6, R29, UR6, RZ ;  /* 0x000000061d067c24 */ /* 0x002fc8000f8e02ff */
[C---:B------:R-:W-:Y:S02]  /*5020*/  IMAD R3, R27.reuse, UR7, R6 ;  /* 0x000000071b037c24 */ /* 0x040fe4000f8e0206 */
[----:B0-----:R-:W-:Y:S01]  /*5030*/  IMAD.WIDE.U32 R4, R27, UR6, R4 ;  /* 0x000000061b047c25 */ /* 0x001fe2000f8e0004 */
[----:B------:R-:W0:Y:S04]  /*5040*/  LDCU.64 UR6, c[0x0][0x870] ;  /* 0x00010e00ff0677ac */ /* 0x000e280008000a00 */
[----:B------:R-:W-:-:S05]  /*5050*/  IADD3 R5, PT, PT, R5, R3, RZ ;  /* 0x0000000305057210 */ /* 0x000fca0007ffe0ff */
        /* <DEDUP_REMOVED lines=38> */
.L_x_4979:
[----:B------:R-:W-:Y:S01]  /*52c0*/  MOV R7, R4 ;  /* 0x0000000400077202 */ /* 0x000fe20000000f00 */
[----:B------:R-:W-:Y:S01]  /*52d0*/  IMAD.MOV.U32 R5, RZ, RZ, R2 ;  /* 0x000000ffff057224 */ /* 0x000fe200078e0002 */
[----:B------:R-:W-:Y:S02]  /*52e0*/  MOV R4, R28 ;  /* 0x0000001c00047202 */ /* 0x000fe40000000f00 */
[----:B------:R-:W-:-:S07]  /*52f0*/  MOV R3, 0x5310 ;  /* 0x0000531000037802 */ /* 0x000fce0000000f00 */
[----:B------:R-:W-:Y:S05]  /*5300*/  CALL.REL.NOINC `($__internal_110_$__cuda_sm20_div_s64) ;  /* 0x0000001000ac7944 */ /* 0x000fea0003c00000 */
[----:B------:R-:W-:-:S07]  /*5310*/  IMAD.MOV.U32 R3, RZ, RZ, R5 ;  /* 0x000000ffff037224 */ /* 0x000fce00078e0005 */
.L_x_4980:
[----:B------:R-:W-:Y:S05]  /*5320*/  BSYNC.RECONVERGENT B1 ;  /* 0x0000000000017941 */ /* 0x000fea0003800200 */
.L_x_4978:
[----:B------:R-:W0:Y:S01]  /*5330*/  LDCU.64 UR6, c[0x0][0x860] ;  /* 0x00010c00ff0677ac */ /* 0x000e220008000a00 */
[----:B------:R-:W-:Y:S02]  /*5340*/  SHF.R.S32.HI R4, RZ, 0x1f, R3 ;  /* 0x0000001fff047819 */ /* 0x000fe40000011403 */
[----:B0-----:R-:W-:-:S04]  /*5350*/  ISETP.NE.U32.AND P0, PT, R3, UR6, PT ;  /* 0x0000000603007c0c */ /* 0x001fc8000bf05070 */
[----:B------:R-:W-:-:S04]  /*5360*/  ISETP.NE.AND.EX P0, PT, R4, UR7, PT, P0 ;  /* 0x0000000704007c0c */ /* 0x000fc8000bf05300 */
[----:B------:R-:W-:-:S04]  /*5370*/  SEL R4, RZ, 0xffffffff, P0 ;  /* 0xffffffffff047807 */ /* 0x000fc80000000000 */
[----:B------:R-:W-:-:S05]  /*5380*/  IADD3 R3, PT, PT, R3, R4, RZ ;  /* 0x0000000403037210 */ /* 0x000fca0007ffe0ff */
[----:B------:R-:W-:-:S07]  /*5390*/  IMAD R3, R3, 0x8, R0 ;  /* 0x0000000803037824 */ /* 0x000fce00078e0200 */
.L_x_4981:
[----:B------:R-:W0:Y:S02]  /*53a0*/  LDS.64 R4, [R3] ;  /* 0x0000000003047984 */ /* 0x000e240000000a00 */
[----:B0-----:R-:W-:-:S04]  /*53b0*/  IADD3 R6, P0, PT, R4, 0x1, RZ ;  /* 0x0000000104067810 */ /* 0x001fc80007f1e0ff */
[----:B------:R-:W-:-:S08]  /*53c0*/  IADD3.X R7, PT, PT, RZ, R5, RZ, P0, !PT ;  /* 0x00000005ff077210 */ /* 0x000fd000007fe4ff */
[----:B------:R-:W0:Y:S02]  /*53d0*/  ATOMS.CAST.SPIN.64 P0, [R3], R4, R6 ;  /* 0x000000040300758d */ /* 0x000e240001800406 */
[----:B0-----:R-:W-:Y:S05]  /*53e0*/  @!P0 BRA `(.L_x_4981) ;  /* 0xfffffffc00ec8947 */ /* 0x001fea000383ffff */
.L_x_4977:
[----:B------:R-:W-:Y:S05]  /*53f0*/  BSYNC.RECONVERGENT B0 ;  /* 0x0000000000007941 */ /* 0x000fea0003800200 */
.L_x_4976:
        /* <DEDUP_REMOVED lines=48> */
.L_x_4985:
[----:B------:R-:W-:Y:S01]  /*5700*/  MOV R7, R4 ;  /* 0x0000000400077202 */ /* 0x000fe20000000f00 */
[----:B------:R-:W-:Y:S01]  /*5710*/  IMAD.MOV.U32 R5, RZ, RZ, R2 ;  /* 0x000000ffff057224 */ /* 0x000fe200078e0002 */
[----:B------:R-:W-:Y:S02]  /*5720*/  MOV R4, R28 ;  /* 0x0000001c00047202 */ /* 0x000fe40000000f00 */
[----:B------:R-:W-:-:S07]  /*5730*/  MOV R3, 0x5750 ;  /* 0x0000575000037802 */ /* 0x000fce0000000f00 */
[----:B------:R-:W-:Y:S05]  /*5740*/  CALL.REL.NOINC `($__internal_110_$__cuda_sm20_div_s64) ;  /* 0x0000000c009c7944 */ /* 0x000fea0003c00000 */
[----:B------:R-:W-:-:S07]  /*5750*/  IMAD.MOV.U32 R3, RZ, RZ, R5 ;  /* 0x000000ffff037224 */ /* 0x000fce00078e0005 */
.L_x_4986:
[----:B------:R-:W-:Y:S05]  /*5760*/  BSYNC.RECONVERGENT B1 ;  /* 0x0000000000017941 */ /* 0x000fea0003800200 */
.L_x_4984:
[----:B------:R-:W0:Y:S01]  /*5770*/  LDCU.64 UR6, c[0x0][0x860] ;  /* 0x00010c00ff0677ac */ /* 0x000e220008000a00 */
[----:B------:R-:W-:Y:S02]  /*5780*/  SHF.R.S32.HI R4, RZ, 0x1f, R3 ;  /* 0x0000001fff047819 */ /* 0x000fe40000011403 */
[----:B0-----:R-:W-:-:S04]  /*5790*/  ISETP.NE.U32.AND P0, PT, R3, UR6, PT ;  /* 0x0000000603007c0c */ /* 0x001fc8000bf05070 */
[----:B------:R-:W-:-:S04]  /*57a0*/  ISETP.NE.AND.EX P0, PT, R4, UR7, PT, P0 ;  /* 0x0000000704007c0c */ /* 0x000fc8000bf05300 */
[----:B------:R-:W-:-:S04]  /*57b0*/  SEL R4, RZ, 0xffffffff, P0 ;  /* 0xffffffffff047807 */ /* 0x000fc80000000000 */
[----:B------:R-:W-:-:S05]  /*57c0*/  IADD3 R3, PT, PT, R3, R4, RZ ;  /* 0x0000000403037210 */ /* 0x000fca0007ffe0ff */
[----:B------:R-:W-:-:S07]  /*57d0*/  IMAD R3, R3, 0x8, R0 ;  /* 0x0000000803037824 */ /* 0x000fce00078e0200 */
.L_x_4987:
[----:B------:R-:W0:Y:S02]  /*57e0*/  LDS.64 R4, [R3] ;  /* 0x0000000003047984 */ /* 0x000e240000000a00 */
[----:B0-----:R-:W-:-:S04]  /*57f0*/  IADD3 R6, P0, PT, R4, 0x1, RZ ;  /* 0x0000000104067810 */ /* 0x001fc80007f1e0ff */
[----:B------:R-:W-:-:S08]  /*5800*/  IADD3.X R7, PT, PT, RZ, R5, RZ, P0, !PT ;  /* 0x00000005ff077210 */ /* 0x000fd000007fe4ff */
[----:B------:R-:W0:Y:S02]  /*5810*/  ATOMS.CAST.SPIN.64 P0, [R3], R4, R6 ;  /* 0x000000040300758d */ /* 0x000e240001800406 */
[----:B0-----:R-:W-:Y:S05]  /*5820*/  @!P0 BRA `(.L_x_4987) ;  /* 0xfffffffc00ec8947 */ /* 0x001fea000383ffff */
.L_x_4983:
[----:B------:R-:W-:Y:S05]  /*5830*/  BSYNC.RECONVERGENT B0 ;  /* 0x0000000000007941 */ /* 0x000fea0003800200 */
.L_x_4982:
        /* <DEDUP_REMOVED lines=48> */
.L_x_4991:
[----:B------:R-:W-:Y:S01]  /*5b40*/  MOV R7, R4 ;  /* 0x0000000400077202 */ /* 0x000fe20000000f00 */
[----:B------:R-:W-:Y:S01]  /*5b50*/  IMAD.MOV.U32 R5, RZ, RZ, R2 ;  /* 0x000000ffff057224 */ /* 0x000fe200078e0002 */
[----:B------:R-:W-:Y:S02]  /*5b60*/  MOV R4, R28 ;  /* 0x0000001c00047202 */ /* 0x000fe40000000f00 */
[----:B------:R-:W-:-:S07]  /*5b70*/  MOV R3, 0x5b90 ;  /* 0x00005b9000037802 */ /* 0x000fce0000000f00 */
[----:B------:R-:W-:Y:S05]  /*5b80*/  CALL.REL.NOINC `($__internal_110_$__cuda_sm20_div_s64) ;  /* 0x00000008008c7944 */ /* 0x000fea0003c00000 */
[----:B------:R-:W-:-:S07]  /*5b90*/  IMAD.MOV.U32 R3, RZ, RZ, R5 ;  /* 0x000000ffff037224 */ /* 0x000fce00078e0005 */
.L_x_4992:
[----:B------:R-:W-:Y:S05]  /*5ba0*/  BSYNC.RECONVERGENT B1 ;  /* 0x0000000000017941 */ /* 0x000fea0003800200 */
.L_x_4990:
[----:B------:R-:W0:Y:S01]  /*5bb0*/  LDCU.64 UR6, c[0x0][0x860] ;  /* 0x00010c00ff0677ac */ /* 0x000e220008000a00 */
[----:B------:R-:W-:Y:S02]  /*5bc0*/  SHF.R.S32.HI R4, RZ, 0x1f, R3 ;  /* 0x0000001fff047819 */ /* 0x000fe40000011403 */
[----:B0-----:R-:W-:-:S04]  /*5bd0*/  ISETP.NE.U32.AND P0, PT, R3, UR6, PT ;  /* 0x0000000603007c0c */ /* 0x001fc8000bf05070 */
[----:B------:R-:W-:-:S04]  /*5be0*/  ISETP.NE.AND.EX P0, PT, R4, UR7, PT, P0 ;  /* 0x0000000704007c0c */ /* 0x000fc8000bf05300 */
[----:B------:R-:W-:-:S04]  /*5bf0*/  SEL R4, RZ, 0xffffffff, P0 ;  /* 0xffffffffff047807 */ /* 0x000fc80000000000 */
[----:B------:R-:W-:-:S05]  /*5c00*/  IADD3 R3, PT, PT, R3, R4, RZ ;  /* 0x0000000403037210 */ /* 0x000fca0007ffe0ff */
[----:B------:R-:W-:-:S07]  /*5c10*/  IMAD R3, R3, 0x8, R0 ;  /* 0x0000000803037824 */ /* 0x000fce00078e0200 */
.L_x_4993:
[----:B------:R-:W0:Y:S02]  /*5c20*/  LDS.64 R4, [R3] ;  /* 0x0000000003047984 */ /* 0x000e240000000a00 */
[----:B0-----:R-:W-:-:S04]  /*5c30*/  IADD3 R6, P0, PT, R4, 0x1, RZ ;  /* 0x0000000104067810 */ /* 0x001fc80007f1e0ff */
[----:B------:R-:W-:-:S08]  /*5c40*/  IADD3.X R7, PT, PT, RZ, R5, RZ, P0, !PT ;  /* 0x00000005ff077210 */ /* 0x000fd000007fe4ff */
[----:B------:R-:W0:Y:S02]  /*5c50*/  ATOMS.CAST.SPIN.64 P0, [R3], R4, R6 ;  /* 0x000000040300758d */ /* 0x000e240001800406 */
[----:B0-----:R-:W-:Y:S05]  /*5c60*/  @!P0 BRA `(.L_x_4993) ;  /* 0xfffffffc00ec8947 */ /* 0x001fea000383ffff */
.L_x_4989:
[----:B------:R-:W-:Y:S05]  /*5c70*/  BSYNC.RECONVERGENT B0 ;  /* 0x0000000000007941 */ /* 0x000fea0003800200 */
.L_x_4988:
[----:B------:R-:W0:Y:S01]  /*5c80*/  LDCU.64 UR6, c[0x0][0x878] ;  /* 0x00010f00ff0677ac */ /* 0x000e220008000a00 */
[----:B------:R-:W-:-:S05]  /*5c90*/  IADD3 R27, P0, PT, R32, R27, RZ ;  /* 0x0000001b201b7210 */ /* 0x000fca0007f1e0ff */
[----:B------:R-:W-:Y:S01]  /*5ca0*/  IMAD.X R29, RZ, RZ, R29, P0 ;  /* 0x000000ffff1d7224 */ /* 0x000fe200000e061d */
[----:B0-----:R-:W-:-:S04]  /*5cb0*/  ISETP.GE.U32.AND P0, PT, R27, UR6, PT ;  /* 0x000000061b007c0c */ /* 0x001fc8000bf06070 */
[----:B------:R-:W-:-:S13]  /*5cc0*/  ISETP.GE.AND.EX P0, PT, R29, UR7, PT, P0 ;  /* 0x000000071d007c0c */ /* 0x000fda000bf06300 */
[----:B------:R-:W-:Y:S05]  /*5cd0*/  @!P0 BRA `(.L_x_4994) ;  /* 0xffffffec00ac8947 */ /* 0x000fea000383ffff */
.L_x_4898:
        /* <DEDUP_REMOVED lines=40> */
.L_x_4996:
[----:B------:R-:W-:Y:S01]  /*5f60*/  IMAD.MOV.U32 R3, RZ, RZ, R6 ;  /* 0x000000ffff037224 */ /* 0x000fe200078e0006 */
[----:B------:R-:W-:Y:S02]  /*5f70*/  MOV R10, R30 ;  /* 0x0000001e000a7202 */ /* 0x000fe40000000f00 */
[----:B------:R-:W-:-:S07]  /*5f80*/  MOV R8, 0x5fa0 ;  /* 0x00005fa000087802 */ /* 0x000fce0000000f00 */
[----:B------:R-:W-:Y:S05]  /*5f90*/  CALL.REL.NOINC `($__internal_111_$__cuda_sm20_div_u64) ;  /* 0x0000000800d87944 */ /* 0x000fea0003c00000 */
.L_x_4997:
[----:B------:R-:W-:Y:S05]  /*5fa0*/  BSYNC.RECONVERGENT B0 ;  /* 0x0000000000007941 */ /* 0x000fea0003800200 */
.L_x_4995:
        /* <DEDUP_REMOVED lines=28> */
.L_x_5000:
        /* <DEDUP_REMOVED lines=14> */
.L_x_4999:
[----:B------:R-:W-:Y:S05]  /*6250*/  BSYNC.RECONVERGENT B0 ;  /* 0x0000000000007941 */ /* 0x000fea0003800200 */
.L_x_4998:
[----:B------:R-:W-:Y:S05]  /*6260*/  @!P0 EXIT ;  /* 0x000000000000894d */ /* 0x000fea0003800000 */
[----:B------:R-:W1:Y:S01]  /*6270*/  S2UR UR5, SR_CgaCtaId ;  /* 0x00000000000579c3 */ /* 0x000e620000008800 */
[----:B------:R-:W-:Y:S01]  /*6280*/  UMOV UR4, 0x400 ;  /* 0x0000040000047882 */ /* 0x000fe20000000000 */
[----:B------:R-:W2:Y:S01]  /*6290*/  LDCU.64 UR6, c[0x0][0x450] ;  /* 0x00008a00ff0677ac */ /* 0x000ea20008000a00 */
[----:B------:R-:W3:Y:S02]  /*62a0*/  LDCU.128 UR12, c[0x0][0x380] ;  /* 0x00007000ff0c77ac */ /* 0x000ee40008000c00 */
[----:B-123--:R-:W-:-:S12]  /*62b0*/  ULEA UR4, UR5, UR4, 0x18 ;  /* 0x0000000405047291 */ /* 0x00efd8000f8ec0ff */
.L_x_5001:
        /* <DEDUP_REMOVED lines=48> */
        .weak           $__internal_110_$__cuda_sm20_div_s64
        .type           $__internal_110_$__cuda_sm20_div_s64,@function
        .size           $__internal_110_$__cuda_sm20_div_s64,($__internal_111_$__cuda_sm20_div_u64 - $__internal_110_$__cuda_sm20_div_s64)
$__internal_110_$__cuda_sm20_div_s64:
        /* <DEDUP_REMOVED lines=83> */
[----:B------:R-:W-:Y:S06]  /*6af0*/  RET.REL.NODEC R8 `(_ZN2at4cuda17kernelHistogram1DIlalLi1ELi2ELin1ELNS0_23CUDAHistogramMemoryTypeE0EZNS0_21CUDA_tensor_histogramIlaLb0EEEbNS_6TensorES4_S4_lNS_14AccumulateTypeIT0_Lb1EE4typeES8_NS0_13TensorArgTypeES9_S9_EUllE0_EEvNS0_6detail10TensorInfoIT_T1_EESF_NSC_IKS6_SE_EElS8_S8_SE_T6_) ;  /* 0xffffff9408407950 */ /* 0x000fec0003c3ffff */
        .weak           $__internal_111_$__cuda_sm20_div_u64
        .type           $__internal_111_$__cuda_sm20_div_u64,@function
        .size           $__internal_111_$__cuda_sm20_div_u64,(.L_x_6487 - $__internal_111_$__cuda_sm20_div_u64)
$__internal_111_$__cuda_sm20_div_u64:
        /* <DEDUP_REMOVED lines=68> */
[----:B------:R-:W-:Y:S06]  /*6f40*/  RET.REL.NODEC R8 `(_ZN2at4cuda17kernelHistogram1DIlalLi1ELi2ELin1ELNS0_23CUDAHistogramMemoryTypeE0EZNS0_21CUDA_tensor_histogramIlaLb0EEEbNS_6TensorES4_S4_lNS_14AccumulateTypeIT0_Lb1EE4typeES8_NS0_13TensorArgTypeES9_S9_EUllE0_EEvNS0_6detail10TensorInfoIT_T1_EESF_NSC_IKS6_SE_EElS8_S8_SE_T6_) ;  /* 0xffffff90082c7950 */ /* 0x000fec0003c3ffff */
.L_x_5002:
        /* <DEDUP_REMOVED lines=11> */
.L_x_6487:


//--------------------- .text._ZN2at4cuda17kernelHistogram1DIlalLi1ELi2ELin1ELNS0_23CUDAHistogramMemoryTypeE1EZNS0_21CUDA_tensor_histogramIlaLb0EEEbNS_6TensorES4_S4_lNS_14AccumulateTypeIT0_Lb1EE4typeES8_NS0_13TensorArgTypeES9_S9_EUllE_EEvNS0_6detail10TensorInfoIT_T1_EESF_NSC_IKS6_SE_EElS8_S8_SE_T6_ --------------------------
	.section	.text._ZN2at4cuda17kernelHistogram1DIlalLi1ELi2ELin1ELNS0_23CUDAHistogramMemoryTypeE1EZNS0_21CUDA_tensor_histogramIlaLb0EEEbNS_6TensorES4_S4_lNS_14AccumulateTypeIT0_Lb1EE4typeES8_NS0_13TensorArgTypeES9_S9_EUllE_EEvNS0_6detail10TensorInfoIT_T1_EESF_NSC_IKS6_SE_EElS8_S8_SE_T6_,"ax",@progbits
	.align	128
        .global         _ZN2at4cuda17kernelHistogram1DIlalLi1ELi2ELin1ELNS0_23CUDAHistogramMemoryTypeE1EZNS0_21CUDA_tensor_histogramIlaLb0EEEbNS_6TensorES4_S4_lNS_14AccumulateTypeIT0_Lb1EE4typeES8_NS0_13TensorArgTypeES9_S9_EUllE_EEvNS0_6detail10TensorInfoIT_T1_EESF_NSC_IKS6_SE_EElS8_S8_SE_T6_
        .type           _ZN2at4cuda17kernelHistogram1DIlalLi1ELi2ELin1ELNS0_23CUDAHistogramMemoryTypeE1EZNS0_21CUDA_tensor_histogramIlaLb0EEEbNS_6TensorES4_S4_lNS_14AccumulateTypeIT0_Lb1EE4typeES8_NS0_13TensorArgTypeES9_S9_EUllE_EEvNS0_6detail10TensorInfoIT_T1_EESF_NSC_IKS6_SE_EElS8_S8_SE_T6_,@function
        .size           _ZN2at4cuda17kernelHistogram1DIlalLi1ELi2ELin1ELNS0_23CUDAHistogramMemoryTypeE1EZNS0_21CUDA_tensor_histogramIlaLb0EEEbNS_6TensorES4_S4_lNS_14AccumulateTypeIT0_Lb1EE4typeES8_NS0_13TensorArgTypeES9_S9_EUllE_EEvNS0_6detail10TensorInfoIT_T1_EESF_NSC_IKS6_SE_EElS8_S8_SE_T6_,(.L_x_6489 - _ZN2at4cuda17kernelHistogram1DIlalLi1ELi2ELin1ELNS0_23CUDAHistogramMemoryTypeE1EZNS0_21CUDA_tensor_histogramIlaLb0EEEbNS_6TensorES4_S4_lNS_14AccumulateTypeIT0_Lb1EE4typeES8_NS0_13TensorArgTypeES9_S9_EUllE_EEvNS0_6detail10TensorInfoIT_T1_EESF_NSC_IKS6_SE_EElS8_S8_SE_T6_)
        .other          _ZN2at4cuda17kernelHistogram1DIlalLi1ELi2ELin1ELNS0_23CUDAHistogramMemoryTypeE1EZNS0_21CUDA_tensor_histogramIlaLb0EEEbNS_6TensorES4_S4_lNS_14AccumulateTypeIT0_Lb1EE4typeES8_NS0_13TensorArgTypeES9_S9_EUllE_EEvNS0_6detail10TensorInfoIT_T1_EESF_NSC_IKS6_SE_EElS8_S8_SE_T6_,@"STO_CUDA_ENTRY STV_DEFAULT"
_ZN2at4cuda17kernelHistogram1DIlalLi1ELi2ELin1ELNS0_23CUDAHistogramMemoryTypeE1EZNS0_21CUDA_tensor_histogramIlaLb0EEEbNS_6TensorES4_S4_lNS_14AccumulateTypeIT0_Lb1EE4typeES8_NS0_13TensorArgTypeES9_S9_EUllE_EEvNS0_6detail10TensorInfoIT_T1_EESF_NSC_IKS6_SE_EElS8_S8_SE_T6_:
.text._ZN2at4cuda17kernelHistogram1DIlalLi1ELi2ELin1ELNS0_23CUDAHistogramMemoryTypeE1EZNS0_21CUDA_tensor_histogramIlaLb0EEEbNS_6TensorES4_S4_lNS_14AccumulateTypeIT0_Lb1EE4typeES8_NS0_13TensorArgTypeES9_S9_EUllE_EEvNS0_6detail10TensorInfoIT_T1_EESF_NSC_IKS6_SE_EElS8_S8_SE_T6_:
        /* <DEDUP_REMOVED lines=26> */
.L_x_5060:
        /* <DEDUP_REMOVED lines=10> */
.L_x_5029:
        /* <DEDUP_REMOVED lines=33> */
.L_x_5006:
[----:B------:R-:W-:Y:S01]  /*0450*/  MOV R10, R26 ;  /* 0x0000001a000a7202 */ /* 0x000fe20000000f00 */
[----:B------:R-:W-:Y:S01]  /*0460*/  IMAD.MOV.U32 R0, RZ, RZ, R22 ;  /* 0x000000ffff007224 */ /* 0x000fe200078e0016 */
[----:B------:R-:W-:Y:S01]  /*0470*/  MOV R6, 0x4a0 ;  /* 0x000004a000067802 */ /* 0x000fe20000000f00 */
[----:B------:R-:W-:-:S07]  /*0480*/  IMAD.MOV.U32 R3, RZ, RZ, R23 ;  /* 0x000000ffff037224 */ /* 0x000fce00078e0017 */
[----:B------:R-:W-:Y:S05]  /*0490*/  CALL.REL.NOINC `($__internal_112_$__cuda_sm20_div_s64) ;  /* 0x0000005000a07944 */ /* 0x000fea0003c00000 */
        /* <DEDUP_REMOVED lines=9> */
.L_x_5007:
[----:B------:R-:W-:Y:S05]  /*0530*/  BSYNC.RECONVERGENT B0 ;  /* 0x0000000000007941 */ /* 0x000fea0003800200 */
.L_x_5005:
        /* <DEDUP_REMOVED lines=37> */
.L_x_5009:
[----:B------:R-:W-:Y:S01]  /*0790*/  MOV R10, R30 ;  /* 0x0000001e000a7202 */ /* 0x000fe20000000f00 */
[----:B------:R-:W-:Y:S01]  /*07a0*/  IMAD.MOV.U32 R5, RZ, RZ, R31 ;  /* 0x000000ffff057224 */ /* 0x000fe200078e001f */
[----:B------:R-:W-:Y:S01]  /*07b0*/  MOV R3, R27 ;  /* 0x0000001b00037202 */ /* 0x000fe20000000f00 */
[----:B------:R-:W-:Y:S01]  /*07c0*/  IMAD.MOV.U32 R0, RZ, RZ, R26 ;  /* 0x000000ffff007224 */ /* 0x000fe200078e001a */
[----:B------:R-:W-:-:S07]  /*07d0*/  MOV R6, 0x7f0 ;  /* 0x000007f000067802 */ /* 0x000fce0000000f00 */
[----:B------:R-:W-:Y:S05]  /*07e0*/  CALL.REL.NOINC `($__internal_112_$__cuda_sm20_div_s64) ;  /* 0x0000004c00cc7944 */ /* 0x000fea0003c00000 */
        /* <DEDUP_REMOVED lines=10> */
.L_x_5010:
[----:B------:R-:W-:Y:S05]  /*0890*/  BSYNC.RECONVERGENT B0 ;  /* 0x0000000000007941 */ /* 0x000fea0003800200 */
.L_x_5008:
        /* <DEDUP_REMOVED lines=38> */
.L_x_5012:
        /* <DEDUP_REMOVED lines=16> */
.L_x_5013:
[----:B------:R-:W-:Y:S05]  /*0c00*/  BSYNC.RECONVERGENT B0 ;  /* 0x0000000000007941 */ /* 0x000fea0003800200 */
.L_x_5011:
        /* <DEDUP_REMOVED lines=37> */
.L_x_5015:
[----:B------:R-:W-:Y:S01]  /*0e60*/  IMAD.MOV.U32 R10, RZ, RZ, R26 ;  /* 0x000000ffff0a7224 */ /* 0x000fe200078e001a */
[----:B------:R-:W-:Y:S01]  /*0e70*/  MOV R5, R27 ;  /* 0x0000001b00057202 */ /* 0x000fe20000000f00 */
[----:B------:R-:W-:Y:S01]  /*0e80*/  IMAD.MOV.U32 R0, RZ, RZ, R16 ;  /* 0x000000ffff007224 */ /* 0x000fe200078e0010 */
[----:B------:R-:W-:Y:S01]  /*0e90*/  MOV R6, 0xec0 ;  /* 0x00000ec000067802 */ /* 0x000fe20000000f00 */
[----:B------:R-:W-:-:S07]  /*0ea0*/  IMAD.MOV.U32 R3, RZ, RZ, R17 ;  /* 0x000000ffff037224 */ /* 0x000fce00078e0011 */
[----:B------:R-:W-:Y:S05]  /*0eb0*/  CALL.REL.NOINC `($__internal_112_$__cuda_sm20_div_s64) ;  /* 0x0000004800187944 */ /* 0x000fea0003c00000 */
        /* <DEDUP_REMOVED lines=10> */
.L_x_5016:
[----:B------:R-:W-:Y:S05]  /*0f60*/  BSYNC.RECONVERGENT B0 ;  /* 0x0000000000007941 */ /* 0x000fea0003800200 */
.L_x_5014:
        /* <DEDUP_REMOVED lines=38> */
.L_x_5018:
        /* <DEDUP_REMOVED lines=16> */
.L_x_5019:
[----:B------:R-:W-:Y:S05]  /*12d0*/  BSYNC.RECONVERGENT B0 ;  /* 0x0000000000007941 */ /* 0x000fea0003800200 */
.L_x_5017:
        /* <DEDUP_REMOVED lines=38> */
.L_x_5021:
        /* <DEDUP_REMOVED lines=16> */
.L_x_5022:
[----:B------:R-:W-:Y:S05]  /*1640*/  BSYNC.RECONVERGENT B0 ;  /* 0x0000000000007941 */ /* 0x000fea0003800200 */
.L_x_5020:
        /* <DEDUP_REMOVED lines=38> */
.L_x_5024:
        /* <DEDUP_REMOVED lines=16> */
.L_x_5025:
[----:B------:R-:W-:Y:S05]  /*19b0*/  BSYNC.RECONVERGENT B0 ;  /* 0x0000000000007941 */ /* 0x000fea0003800200 */
.L_x_5023:
        /* <DEDUP_REMOVED lines=38> */
.L_x_5027:
[----:B------:R-:W-:Y:S01]  /*1c20*/  IMAD.MOV.U32 R10, RZ, RZ, R26 ;  /* 0x000000ffff0a7224 */ /* 0x000fe200078e001a */
        /* <DEDUP_REMOVED lines=15> */
.L_x_5028:
[----:B------:R-:W-:Y:S05]  /*1d20*/  BSYNC.RECONVERGENT B0 ;  /* 0x0000000000007941 */ /* 0x000fea0003800200 */
.L_x_5026:
[----:B------:R0:W1:Y:S01]  /*1d30*/  LDC.64 R8, c[0x0][R22+0x450] ;  /* 0x0001140016087b82 */ /* 0x0000620000000a00 */
[----:B------:R-:W-:Y:S01]  /*1d40*/  IADD3 R21, PT, PT, R21, -0x8, RZ ;  /* 0xfffffff815157810 */ /* 0x000fe20007ffe0ff */
[----:B0-----:R-:W-:Y:S02]  /*1d50*/  IMAD.MOV.U32 R22, RZ, RZ, R28 ;  /* 0x000000ffff167224 */ /* 0x001fe400078e001c */
[-C--:B-1----:R-:W-:Y:S02]  /*1d60*/  IMAD R0, R9, R10.reuse, RZ ;  /* 0x0000000a09007224 */ /* 0x082fe400078e02ff */
[----:B------:R-:W-:-:S04]  /*1d70*/  IMAD.WIDE.U32 R16, R8, R10, R22 ;  /* 0x0000000a08107225 */ /* 0x000fc800078e0016 */
[----:B------:R-:W-:-:S04]  /*1d80*/  IMAD R3, R8, R3, R0 ;  /* 0x0000000308037224 */ /* 0x000fc800078e0200 */
[----:B------:R-:W-:Y:S01]  /*1d90*/  IMAD.IADD R17, R17, 0x1, R3 ;  /* 0x0000000111117824 */ /* 0x000fe200078e0203 */
[----:B------:R-:W-:Y:S06]  /*1da0*/  @P0 BRA `(.L_x_5029) ;  /* 0xffffffe400240947 */ /* 0x000fec000383ffff */
[----:B------:R-:W-:-:S07]  /*1db0*/  IADD3 R21, PT, PT, R21, 0x4, RZ ;  /* 0x0000000415157810 */ /* 0x000fce0007ffe0ff */
.L_x_5004:
        /* <DEDUP_REMOVED lines=40> */
.L_x_5034:
[----:B------:R-:W-:Y:S01]  /*2040*/  MOV R10, R26 ;  /* 0x0000001a000a7202 */ /* 0x000fe20000000f00 */
[----:B------:R-:W-:Y:S01]  /*2050*/  IMAD.MOV.U32 R0, RZ, RZ, R22 ;  /* 0x000000ffff007224 */ /* 0x000fe200078e0016 */
[----:B------:R-:W-:Y:S02]  /*2060*/  MOV R3, R23 ;  /* 0x0000001700037202 */ /* 0x000fe40000000f00 */
[----:B------:R-:W-:-:S07]  /*2070*/  MOV R6, 0x2090 ;  /* 0x0000209000067802 */ /* 0x000fce0000000f00 */
[----:B------:R-:W-:Y:S05]  /*2080*/  CALL.REL.NOINC `($__internal_112_$__cuda_sm20_div_s64) ;  /* 0x0000003400a47944 */ /* 0x000fea0003c00000 */
[-C--:B------:R-:W-:Y:S01]  /*2090*/  IADD3 R13, P0, PT, RZ, -R8.reuse, RZ ;  /* 0x80000008ff0d7210 */ /* 0x080fe20007f1e0ff */
[--C-:B------:R-:W-:Y:S01]  /*20a0*/  IMAD.MOV.U32 R25, RZ, RZ, R9.reuse ;  /* 0x000000ffff197224 */ /* 0x100fe200078e0009 */
[----:B------:R-:W-:Y:S02]  /*20b0*/  MOV R27, R5 ;  /* 0x00000005001b7202 */ /* 0x000fe40000000f00 */
[----:B------:R-:W-:Y:S01]  /*20c0*/  MOV R24, R8 ;  /* 0x0000000800187202 */ /* 0x000fe20000000f00 */
[----:B------:R-:W-:Y:S02]  /*20d0*/  IMAD.X R3, RZ, RZ, ~R9, P0 ;  /* 0x000000ffff037224 */ /* 0x000fe400000e0e09 */
[----:B------:R-:W-:-:S04]  /*20e0*/  IMAD.WIDE.U32 R10, R22, R13, R26 ;  /* 0x0000000d160a7225 */ /* 0x000fc800078e001a */
[----:B------:R-:W-:-:S04]  /*20f0*/  IMAD R3, R3, R22, RZ ;  /* 0x0000001603037224 */ /* 0x000fc800078e02ff */
[----:B------:R-:W-:-:S04]  /*2100*/  IMAD R3, R23, R13, R3 ;  /* 0x0000000d17037224 */ /* 0x000fc800078e0203 */
[----:B------:R-:W-:-:S07]  /*2110*/  IMAD.IADD R3, R11, 0x1, R3 ;  /* 0x000000010b037824 */ /* 0x000fce00078e0203 */
.L_x_5035:
[----:B------:R-:W-:Y:S05]  /*2120*/  BSYNC.RECONVERGENT B1 ;  /* 0x0000000000017941 */ /* 0x000fea0003800200 */
.L_x_5033:
[----:B------:R-:W-:Y:S01]  /*2130*/  IADD3 R20, PT, PT, R21, -0x2, RZ ;  /* 0xfffffffe15147810 */ /* 0x000fe20007ffe0ff */
[----:B------:R-:W-:Y:S01]  /*2140*/  UMOV UR7, 0x340 ;  /* 0x0000034000077882 */ /* 0x000fe20000000000 */
[----:B------:R-:W0:Y:S01]  /*2150*/  LDC.64 R8, c[0x0][R18+0x450] ;  /* 0x0001140012087b82 */ /* 0x000e220000000a00 */
[----:B------:R-:W-:Y:S01]  /*2160*/  BSSY.RECONVERGENT B1, `(.L_x_5036) ;  /* 0x0000032000017945 */ /* 0x000fe20003800200 */
[----:B------:R-:W-:-:S06]  /*2170*/  LEA R20, R20, UR7, 0x3 ;  /* 0x0000000714147c11 */ /* 0x000fcc000f8e18ff */
        /* <DEDUP_REMOVED lines=32> */
.L_x_5037:
[----:B------:R-:W-:Y:S01]  /*2380*/  IMAD.MOV.U32 R10, RZ, RZ, R24 ;  /* 0x000000ffff0a7224 */ /* 0x000fe200078e0018 */
[----:B------:R-:W-:Y:S01]  /*2390*/  MOV R5, R25 ;  /* 0x0000001900057202 */ /* 0x000fe20000000f00 */
[----:B------:R-:W-:Y:S01]  /*23a0*/  IMAD.MOV.U32 R0, RZ, RZ, R22 ;  /* 0x000000ffff007224 */ /* 0x000fe200078e0016 */
[----:B------:R-:W-:Y:S02]  /*23b0*/  MOV R3, R23 ;  /* 0x0000001700037202 */ /* 0x000fe40000000f00 */
        /* <DEDUP_REMOVED lines=12> */
.L_x_5038:
[----:B------:R-:W-:Y:S05]  /*2480*/  BSYNC.RECONVERGENT B1 ;  /* 0x0000000000017941 */ /* 0x000fea0003800200 */
.L_x_5036:
        /* <DEDUP_REMOVED lines=38> */
.L_x_5040:
        /* <DEDUP_REMOVED lines=16> */
.L_x_5041:
[----:B------:R-:W-:Y:S05]  /*27f0*/  BSYNC.RECONVERGENT B1 ;  /* 0x0000000000017941 */ /* 0x000fea0003800200 */
.L_x_5039:
[----:B------:R-:W-:Y:S01]  /*2800*/  VIADD R21, R21, 0xfffffffc ;  /* 0xfffffffc15157836 */ /* 0x000fe20000000000 */
[----:B------:R-:W-:Y:S01]  /*2810*/  UMOV UR7, 0x340 ;  /* 0x0000034000077882 */ /* 0x000fe20000000000 */
[----:B------:R0:W1:Y:S01]  /*2820*/  LDC.64 R8, c[0x0][R16+0x450] ;  /* 0x0001140010087b82 */ /* 0x0000620000000a00 */
[----:B------:R-:W-:Y:S02]  /*2830*/  BSSY.RECONVERGENT B1, `(.L_x_5042) ;  /* 0x0000032000017945 */ /* 0x000fe40003800200 */
[----:B------:R-:W-:Y:S02]  /*2840*/  LEA R22, R21, UR7, 0x3 ;  /* 0x0000000715167c11 */ /* 0x000fe4000f8e18ff */
[----:B0-----:R-:W-:-:S04]  /*2850*/  MOV R16, R26 ;  /* 0x0000001a00107202 */ /* 0x001fc80000000f00 */
[----:B------:R-:W0:Y:S01]  /*2860*/  LDC.64 R22, c[0x0][R22+0x388] ;  /* 0x0000e20016167b82 */ /* 0x000e220000000a00 */
[-C--:B-1----:R-:W-:Y:S02]  /*2870*/  IMAD R5, R9, R10.reuse, RZ ;  /* 0x0000000a09057224 */ /* 0x082fe400078e02ff */
[----:B------:R-:W-:-:S04]  /*2880*/  IMAD.WIDE.U32 R28, R8, R10, R16 ;  /* 0x0000000a081c7225 */ /* 0x000fc800078e0010 */
[----:B------:R-:W-:Y:S01]  /*2890*/  IMAD R5, R8, R0, R5 ;  /* 0x0000000008057224 */ /* 0x000fe200078e0205 */
[----:B0-----:R-:W-:-:S03]  /*28a0*/  LOP3.LUT R3, R25, R23, RZ, 0xfc, !PT ;  /* 0x0000001719037212 */ /* 0x001fc600078efcff */
        /* <DEDUP_REMOVED lines=26> */
.L_x_5043:
        /* <DEDUP_REMOVED lines=10> */
[----:B------:R-:W-:Y:S01]  /*2af0*/  IADD3.X R3, PT, PT, RZ, ~R9, RZ, P0, !PT ;  /* 0x80000009ff037210 */ /* 0x000fe200007fe4ff */
[----:B------:R-:W-:-:S04]  /*2b00*/  IMAD.WIDE.U32 R10, R22, R5, R10 ;  /* 0x00000005160a7225 */ /* 0x000fc800078e000a */
[----:B------:R-:W-:-:S04]  /*2b10*/  IMAD R3, R3, R22, RZ ;  /* 0x0000001603037224 */ /* 0x000fc800078e02ff */
[----:B------:R-:W-:Y:S02]  /*2b20*/  IMAD R3, R23, R5, R3 ;  /* 0x0000000517037224 */ /* 0x000fe400078e0203 */
[----:B------:R-:W-:-:S03]  /*2b30*/  IMAD.MOV.U32 R5, RZ, RZ, R9 ;  /* 0x000000ffff057224 */ /* 0x000fc600078e0009 */
[----:B------:R-:W-:-:S07]  /*2b40*/  IADD3 R3, PT, PT, R11, R3, RZ ;  /* 0x000000030b037210 */ /* 0x000fce0007ffe0ff */
.L_x_5044:
[----:B------:R-:W-:Y:S05]  /*2b50*/  BSYNC.RECONVERGENT B1 ;  /* 0x0000000000017941 */ /* 0x000fea0003800200 */
.L_x_5042:
[----:B------:R-:W-:Y:S01]  /*2b60*/  UMOV UR7, 0x340 ;  /* 0x0000034000077882 */ /* 0x000fe20000000000 */
[----:B------:R-:W-:Y:S02]  /*2b70*/  MOV R16, R28 ;  /* 0x0000001c00107202 */ /* 0x000fe40000000f00 */
[----:B------:R-:W-:-:S06]  /*2b80*/  LEA R8, R21, UR7, 0x3 ;  /* 0x0000000715087c11 */ /* 0x000fcc000f8e18ff */
[----:B------:R-:W0:Y:S02]  /*2b90*/  LDC.64 R8, c[0x0][R8+0x450] ;  /* 0x0001140008087b82 */ /* 0x000e240000000a00 */
[-C--:B0-----:R-:W-:Y:S02]  /*2ba0*/  IMAD R0, R9, R10.reuse, RZ ;  /* 0x0000000a09007224 */ /* 0x081fe400078e02ff */
[----:B------:R-:W-:-:S04]  /*2bb0*/  IMAD.WIDE.U32 R16, R8, R10, R16 ;  /* 0x0000000a08107225 */ /* 0x000fc800078e0010 */
[----:B------:R-:W-:-:S04]  /*2bc0*/  IMAD R3, R8, R3, R0 ;  /* 0x0000000308037224 */ /* 0x000fc800078e0200 */
[----:B------:R-:W-:-:S07]  /*2bd0*/  IMAD.IADD R17, R17, 0x1, R3 ;  /* 0x0000000111117824 */ /* 0x000fce00078e0203 */
.L_x_5032:
        /* <DEDUP_REMOVED lines=38> */
.L_x_5047:
        /* <DEDUP_REMOVED lines=14> */
.L_x_5048:
[----:B------:R-:W-:Y:S05]  /*2f20*/  BSYNC.RECONVERGENT B1 ;  /* 0x0000000000017941 */ /* 0x000fea0003800200 */
.L_x_5046:
        /* <DEDUP_REMOVED lines=36> */
.L_x_5050:
        /* <DEDUP_REMOVED lines=16> */
.L_x_5051:
[----:B------:R-:W-:Y:S05]  /*3270*/  BSYNC.RECONVERGENT B1 ;  /* 0x0000000000017941 */ /* 0x000fea0003800200 */
.L_x_5049:
        /* <DEDUP_REMOVED lines=8> */
.L_x_5045:
        /* <DEDUP_REMOVED lines=36> */
.L_x_5053:
[----:B------:R-:W-:Y:S01]  /*3540*/  MOV R10, R26 ;  /* 0x0000001a000a7202 */ /* 0x000fe20000000f00 */
[----:B------:R-:W-:Y:S01]  /*3550*/  IMAD.MOV.U32 R0, RZ, RZ, R22 ;  /* 0x000000ffff007224 */ /* 0x000fe200078e0016 */
[----:B------:R-:W-:Y:S02]  /*3560*/  MOV R3, R23 ;  /* 0x0000001700037202 */ /* 0x000fe40000000f00 */
[----:B------:R-:W-:-:S07]  /*3570*/  MOV R6, 0x3590 ;  /* 0x0000359000067802 */ /* 0x000fce0000000f00 */
[----:B------:R-:W-:Y:S05]  /*3580*/  CALL.REL.NOINC `($__internal_112_$__cuda_sm20_div_s64) ;  /* 0x0000002000647944 */ /* 0x000fea0003c00000 */
        /* <DEDUP_REMOVED lines=9> */
.L_x_5054:
[----:B------:R-:W-:Y:S05]  /*3620*/  BSYNC.RECONVERGENT B1 ;  /* 0x0000000000017941 */ /* 0x000fea0003800200 */
.L_x_5052:
[----:B------:R-:W0:Y:S02]  /*3630*/  LDC.64 R20, c[0x0][R20+0x450] ;  /* 0x0001140014147b82 */ /* 0x000e240000000a00 */
[-C--:B0-----:R-:W-:Y:S02]  /*3640*/  IMAD R0, R21, R10.reuse, RZ ;  /* 0x0000000a15007224 */ /* 0x081fe400078e02ff */
[----:B------:R-:W-:-:S04]  /*3650*/  IMAD.WIDE.U32 R16, R20, R10, R16 ;  /* 0x0000000a14107225 */ /* 0x000fc800078e0010 */
[----:B------:R-:W-:-:S05]  /*3660*/  IMAD R3, R20, R3, R0 ;  /* 0x0000000314037224 */ /* 0x000fca00078e0200 */
[----:B------:R-:W-:-:S07]  /*3670*/  IADD3 R17, PT, PT, R17, R3, RZ ;  /* 0x0000000311117210 */ /* 0x000fce0007ffe0ff */
.L_x_5031:
[----:B------:R-:W-:Y:S05]  /*3680*/  BSYNC.RECONVERGENT B0 ;  /* 0x0000000000007941 */ /* 0x000fea0003800200 */
.L_x_5030:
[----:B------:R-:W0:Y:S01]  /*3690*/  LDCU.64 UR12, c[0x0][0x790] ;  /* 0x0000f200ff0c77ac */ /* 0x000e220008000a00 */
        /* <DEDUP_REMOVED lines=47> */
.L_x_5058:
[----:B------:R-:W-:Y:S01]  /*3990*/  IMAD.U32 R0, RZ, RZ, UR4 ;  /* 0x00000004ff007e24 */ /* 0x000fe2000f8e00ff */
[----:B------:R-:W-:Y:S02]  /*39a0*/  MOV R3, UR5 ;  /* 0x0000000500037c02 */ /* 0x000fe40008000f00 */
[----:B------:R-:W-:-:S07]  /*39b0*/  MOV R6, 0x39d0 ;  /* 0x000039d000067802 */ /* 0x000fce0000000f00 */
[----:B------:R-:W-:Y:S05]  /*39c0*/  CALL.REL.NOINC `($__internal_112_$__cuda_sm20_div_s64) ;  /* 0x0000001c00547944 */ /* 0x000fea0003c00000 */
[----:B------:R-:W-:-:S07]  /*39d0*/  IMAD.MOV.U32 R0, RZ, RZ, R8 ;  /* 0x000000ffff007224 */ /* 0x000fce00078e0008 */
.L_x_5059:
[----:B------:R-:W-:Y:S05]  /*39e0*/  BSYNC.RECONVERGENT B1 ;  /* 0x0000000000017941 */ /* 0x000fea0003800200 */
.L_x_5057:
        /* <DEDUP_REMOVED lines=25> */
.L_x_5056:
[----:B------:R-:W-:Y:S05]  /*3b80*/  BSYNC.RECONVERGENT B0 ;  /* 0x0000000000007941 */ /* 0x000fea0003800200 */
.L_x_5055:
[----:B------:R-:W1:Y:S01]  /*3b90*/  LDCU.64 UR12, c[0x0][0x878] ;  /* 0x00010f00ff0c77ac */ /* 0x000e620008000a00 */
[----:B------:R-:W-:-:S05]  /*3ba0*/  IADD3 R7, P0, PT, R2, R7, RZ ;  /* 0x0000000702077210 */ /* 0x000fca0007f1e0ff */
[----:B------:R-:W-:Y:S01]  /*3bb0*/  IMAD.X R4, RZ, RZ, R4, P0 ;  /* 0x000000ffff047224 */ /* 0x000fe200000e0604 */
[----:B-1----:R-:W-:-:S04]  /*3bc0*/  ISETP.GE.U32.AND P0, PT, R7, UR12, PT ;  /* 0x0000000c07007c0c */ /* 0x002fc8000bf06070 */
[----:B------:R-:W-:-:S13]  /*3bd0*/  ISETP.GE.AND.EX P0, PT, R4, UR13, PT, P0 ;  /* 0x0000000d04007c0c */ /* 0x000fda000bf06300 */
[----:B------:R-:W-:Y:S05]  /*3be0*/  @!P0 BRA `(.L_x_5060) ;  /* 0xffffffc4006c8947 */ /* 0x000fea000383ffff */
[----:B------:R-:W-:Y:S05]  /*3bf0*/  EXIT ;  /* 0x000000000000794d */ /* 0x000fea0003800000 */
.L_x_5003:
        /* <DEDUP_REMOVED lines=34> */
.L_x_5062:
[----:B------:R-:W-:-:S07]  /*3e20*/  MOV R0, 0x3e40 ;  /* 0x00003e4000007802 */ /* 0x000fce0000000f00 */
[----:B------:R-:W-:Y:S05]  /*3e30*/  CALL.REL.NOINC `($__internal_113_$__cuda_sm20_div_u64) ;  /* 0x0000001c00887944 */ /* 0x000fea0003c00000 */
.L_x_5063:
[----:B------:R-:W-:Y:S05]  /*3e40*/  BSYNC.RECONVERGENT B0 ;  /* 0x0000000000007941 */ /* 0x000fea0003800200 */
.L_x_5061:
        /* <DEDUP_REMOVED lines=21> */
[----:B-1----:R-:W-:Y:S05]  /*3fa0*/  @!P0 BRA `(.L_x_5065) ;  /* 0x0000000400488947 */ /* 0x002fea0003800000 */
[----:B------:R-:W1:Y:S01]  /*3fb0*/  LDC.64 R24, c[0x0][0x6c0] ;  /* 0x0001b000ff187b82 */ /* 0x000e620000000a00 */
[----:B------:R-:W-:Y:S01]  /*3fc0*/  IADD3 R19, PT, PT, R20, 0x1, RZ ;  /* 0x0000000114137810 */ /* 0x000fe20007ffe0ff */
[----:B------:R-:W-:Y:S01]  /*3fd0*/  IMAD.MOV.U32 R22, RZ, RZ, RZ ;  /* 0x000000ffff167224 */ /* 0x000fe200078e00ff */
[----:B------:R-:W-:Y:S02]  /*3fe0*/  MOV R21, RZ ;  /* 0x000000ff00157202 */ /* 0x000fe40000000f00 */
[----:B------:R-:W-:-:S03]  /*3ff0*/  LOP3.LUT R19, R19, 0x3, RZ, 0xc0, !PT ;  /* 0x0000000313137812 */ /* 0x000fc600078ec0ff */
[----:B------:R-:W0:Y:S04]  /*4000*/  LDC.64 R16, c[0x0][0x868] ;  /* 0x00021a00ff107b82 */ /* 0x000e280000000a00 */
.L_x_5071:
        /* <DEDUP_REMOVED lines=46> */
.L_x_5069:
[----:B------:R-:W-:Y:S01]  /*42f0*/  MOV R0, UR4 ;  /* 0x0000000400007c02 */ /* 0x000fe20008000f00 */
[----:B------:R-:W-:Y:S01]  /*4300*/  IMAD.U32 R3, RZ, RZ, UR5 ;  /* 0x00000005ff037e24 */ /* 0x000fe2000f8e00ff */
[----:B------:R-:W-:-:S07]  /*4310*/  MOV R6, 0x4330 ;  /* 0x0000433000067802 */ /* 0x000fce0000000f00 */
[----:B--2---:R-:W-:Y:S05]  /*4320*/  CALL.REL.NOINC `($__internal_112_$__cuda_sm20_div_s64) ;  /* 0x0000001000fc7944 */ /* 0x004fea0003c00000 */
[----:B------:R-:W-:-:S07]  /*4330*/  MOV R0, R8 ;  /* 0x0000000800007202 */ /* 0x000fce0000000f00 */
.L_x_5070:
[----:B--2---:R-:W-:Y:S05]  /*4340*/  BSYNC.RECONVERGENT B2 ;  /* 0x0000000000027941 */ /* 0x004fea0003800200 */
.L_x_5068:
        /* <DEDUP_REMOVED lines=20> */
.L_x_5067:
[----:B--2---:R-:W-:Y:S05]  /*4490*/  BSYNC.RECONVERGENT B1 ;  /* 0x0000000000017941 */ /* 0x004fea0003800200 */
.L_x_5066:
[----:B------:R-:W-:-:S04]  /*44a0*/  IADD3 R7, P1, PT, R2, R7, RZ ;  /* 0x0000000702077210 */ /* 0x000fc80007f3e0ff */
[----:B------:R-:W-:Y:S01]  /*44b0*/  IADD3.X R4, PT, PT, RZ, R4, RZ, P1, !PT ;  /* 0x00000004ff047210 */ /* 0x000fe20000ffe4ff */
[----:B------:R-:W-:Y:S08]  /*44c0*/  @P0 BRA `(.L_x_5071) ;  /* 0xfffffff800d00947 */ /* 0x000ff0000383ffff */
.L_x_5065:
[----:B0-234-:R-:W-:Y:S05]  /*44d0*/  BSYNC B0 ;  /* 0x0000000000007941 */ /* 0x01dfea0003800000 */
.L_x_5064:
[----:B------:R-:W-:Y:S01]  /*44e0*/  ISETP.GE.U32.AND P0, PT, R20, 0x3, PT ;  /* 0x000000031400780c */ /* 0x000fe20003f06070 */
[----:B------:R-:W0:Y:S03]  /*44f0*/  LDC.64 R16, c[0x0][0x868] ;  /* 0x00021a00ff107b82 */ /* 0x000e260000000a00 */
[----:B------:R-:W-:-:S05]  /*4500*/  ISETP.GE.U32.AND.EX P0, PT, R18, RZ, PT, P0 ;  /* 0x000000ff1200720c */ /* 0x000fca0003f06100 */
[----:B------:R-:W1:Y:S08]  /*4510*/  LDC.64 R20, c[0x0][0x6c0] ;  /* 0x0001b000ff147b82 */ /* 0x000e700000000a00 */
[----:B------:R-:W-:Y:S05]  /*4520*/  @!P0 EXIT ;  /* 0x000000000000894d */ /* 0x000fea0003800000 */
[----:B------:R-:W-:Y:S01]  /*4530*/  BSSY B0, `(.L_x_5072) ;  /* 0x000011d000007945 */ /* 0x000fe20003800000 */
.L_x_5093:
[----:B------:R-:W-:Y:S02]  /*4540*/  IMAD R0, R4, UR22, RZ ;  /* 0x0000001604007c24 */ /* 0x000fe4000f8e02ff */
[----:B01----:R-:W-:-:S04]  /*4550*/  IMAD.WIDE.U32 R8, R7, UR22, R20 ;  /* 0x0000001607087c25 */ /* 0x003fc8000f8e0014 */
[----:B------:R-:W-:-:S04]  /*4560*/  IMAD R3, R7, UR23, R0 ;  /* 0x0000001707037c24 */ /* 0x000fc8000f8e0200 */
[----:B------:R-:W-:-:S06]  /*4570*/  IMAD.IADD R9, R9, 0x1, R3 ;  /* 0x0000000109097824 */ /* 0x000fcc00078e0203 */
[----:B------:R-:W2:Y:S01]  /*4580*/  LDG.E.S8 R9, desc[UR10][R8.64] ;  /* 0x0000000a08097981 */ /* 0x000ea2000c1e1300 */
        /* <DEDUP_REMOVED lines=37> */
.L_x_5076:
[----:B------:R-:W-:Y:S01]  /*47e0*/  IMAD.U32 R0, RZ, RZ, UR4 ;  /* 0x00000004ff007e24 */ /* 0x000fe2000f8e00ff */
[----:B------:R-:W-:Y:S02]  /*47f0*/  MOV R3, UR5 ;  /* 0x0000000500037c02 */ /* 0x000fe40008000f00 */
[----:B------:R-:W-:-:S07]  /*4800*/  MOV R6, 0x4820 ;  /* 0x0000482000067802 */ /* 0x000fce0000000f00 */
[----:B------:R-:W-:Y:S05]  /*4810*/  CALL.REL.NOINC `($__internal_112_$__cuda_sm20_div_s64) ;  /* 0x0000000c00c07944 */ /* 0x000fea0003c00000 */
[----:B------:R-:W-:-:S07]  /*4820*/  IMAD.MOV.U32 R0, RZ, RZ, R8 ;  /* 0x000000ffff007224 */ /* 0x000fce00078e0008 */
.L_x_5077:
[----:B------:R-:W-:Y:S05]  /*4830*/  BSYNC.RECONVERGENT B2 ;  /* 0x0000000000027941 */ /* 0x000fea0003800200 */
.L_x_5075:
        /* <DEDUP_REMOVED lines=20> */
.L_x_5074:
[----:B------:R-:W-:Y:S05]  /*4980*/  BSYNC.RECONVERGENT B1 ;  /* 0x0000000000017941 */ /* 0x000fea0003800200 */
.L_x_5073:
        /* <DEDUP_REMOVED lines=43> */
.L_x_5081:
[----:B------:R-:W-:Y:S01]  /*4c40*/  MOV R0, UR4 ;  /* 0x0000000400007c02 */ /* 0x000fe20008000f00 */
[----:B------:R-:W-:Y:S01]  /*4c50*/  IMAD.U32 R3, RZ, RZ, UR5 ;  /* 0x00000005ff037e24 */ /* 0x000fe2000f8e00ff */
[----:B------:R-:W-:-:S07]  /*4c60*/  MOV R6, 0x4c80 ;  /* 0x00004c8000067802 */ /* 0x000fce0000000f00 */
[----:B------:R-:W-:Y:S05]  /*4c70*/  CALL.REL.NOINC `($__internal_112_$__cuda_sm20_div_s64) ;  /* 0x0000000800a87944 */ /* 0x000fea0003c00000 */
[----:B------:R-:W-:-:S07]  /*4c80*/  MOV R0, R8 ;  /* 0x0000000800007202 */ /* 0x000fce0000000f00 */
.L_x_5082:
[----:B------:R-:W-:Y:S05]  /*4c90*/  BSYNC.RECONVERGENT B2 ;  /* 0x0000000000027941 */ /* 0x000fea0003800200 */
.L_x_5080:
        /* <DEDUP_REMOVED lines=20> */
.L_x_5079:
[----:B------:R-:W-:Y:S05]  /*4de0*/  BSYNC.RECONVERGENT B1 ;  /* 0x0000000000017941 */ /* 0x000fea0003800200 */
.L_x_5078:
        /* <DEDUP_REMOVED lines=43> */
.L_x_5086:
[----:B------:R-:W-:Y:S01]  /*50a0*/  IMAD.U32 R0, RZ, RZ, UR4 ;  /* 0x00000004ff007e24 */ /* 0x000fe2000f8e00ff */
[----:B------:R-:W-:Y:S02]  /*50b0*/  MOV R3, UR5 ;  /* 0x0000000500037c02 */ /* 0x000fe40008000f00 */
[----:B------:R-:W-:-:S07]  /*50c0*/  MOV R6, 0x50e0 ;  /* 0x000050e000067802 */ /* 0x000fce0000000f00 */
[----:B------:R-:W-:Y:S05]  /*50d0*/  CALL.REL.NOINC `($__internal_112_$__cuda_sm20_div_s64) ;  /* 0x0000000400907944 */ /* 0x000fea0003c00000 */
[----:B------:R-:W-:-:S07]  /*50e0*/  IMAD.MOV.U32 R0, RZ, RZ, R8 ;  /* 0x000000ffff007224 */ /* 0x000fce00078e0008 */
.L_x_5087:
[----:B------:R-:W-:Y:S05]  /*50f0*/  BSYNC.RECONVERGENT B2 ;  /* 0x0000000000027941 */ /* 0x000fea0003800200 */
.L_x_5085:
        /* <DEDUP_REMOVED lines=20> */
.L_x_5084:
[----:B------:R-:W-:Y:S05]  /*5240*/  BSYNC.RECONVERGENT B1 ;  /* 0x0000000000017941 */ /* 0x000fea0003800200 */
.L_x_5083:
        /* <DEDUP_REMOVED lines=43> */
.L_x_5091:
[----:B------:R-:W-:Y:S01]  /*5500*/  MOV R0, UR4 ;  /* 0x0000000400007c02 */ /* 0x000fe20008000f00 */
[----:B------:R-:W-:Y:S01]  /*5510*/  IMAD.U32 R3, RZ, RZ, UR5 ;  /* 0x00000005ff037e24 */ /* 0x000fe2000f8e00ff */
[----:B------:R-:W-:-:S07]  /*5520*/  MOV R6, 0x5540 ;  /* 0x0000554000067802 */ /* 0x000fce0000000f00 */
[----:B------:R-:W-:Y:S05]  /*5530*/  CALL.REL.NOINC `($__internal_112_$__cuda_sm20_div_s64) ;  /* 0x0000000000787944 */ /* 0x000fea0003c00000 */
[----:B------:R-:W-:-:S07]  /*5540*/  MOV R0, R8 ;  /* 0x0000000800007202 */ /* 0x000fce0000000f00 */
.L_x_5092:
[----:B------:R-:W-:Y:S05]  /*5550*/  BSYNC.RECONVERGENT B2 ;  /* 0x0000000000027941 */ /* 0x000fea0003800200 */
.L_x_5090:
        /* <DEDUP_REMOVED lines=20> */
.L_x_5089:
[----:B------:R-:W-:Y:S05]  /*56a0*/  BSYNC.RECONVERGENT B1 ;  /* 0x0000000000017941 */ /* 0x000fea0003800200 */
.L_x_5088:
[----:B------:R-:W-:-:S04]  /*56b0*/  IADD3 R7, P0, PT, R2, R7, RZ ;  /* 0x0000000702077210 */ /* 0x000fc80007f1e0ff */
[----:B------:R-:W-:Y:S02]  /*56c0*/  IADD3.X R4, PT, PT, RZ, R4, RZ, P0, !PT ;  /* 0x00000004ff047210 */ /* 0x000fe400007fe4ff */
[----:B------:R-:W-:-:S04]  /*56d0*/  ISETP.GE.U32.AND P0, PT, R7, UR36, PT ;  /* 0x0000002407007c0c */ /* 0x000fc8000bf06070 */
[----:B------:R-:W-:-:S13]  /*56e0*/  ISETP.GE.AND.EX P0, PT, R4, UR37, PT, P0 ;  /* 0x0000002504007c0c */ /* 0x000fda000bf06300 */
[----:B------:R-:W-:Y:S05]  /*56f0*/  @!P0 BRA `(.L_x_5093) ;  /* 0xffffffec00908947 */ /* 0x000fea000383ffff */
[----:B------:R-:W-:Y:S05]  /*5700*/  BSYNC B0 ;  /* 0x0000000000007941 */ /* 0x000fea0003800000 */
.L_x_5072:
[----:B------:R-:W-:Y:S05]  /*5710*/  EXIT ;  /* 0x000000000000794d */ /* 0x000fea0003800000 */
        .weak           $__internal_112_$__cuda_sm20_div_s64
        .type           $__internal_112_$__cuda_sm20_div_s64,@function
        .size           $__internal_112_$__cuda_sm20_div_s64,($__internal_113_$__cuda_sm20_div_u64 - $__internal_112_$__cuda_sm20_div_s64)
$__internal_112_$__cuda_sm20_div_s64:
        /* <DEDUP_REMOVED lines=83> */
[----:B------:R-:W-:Y:S06]  /*5c50*/  RET.REL.NODEC R10 `(_ZN2at4cuda17kernelHistogram1DIlalLi1ELi2ELin1ELNS0_23CUDAHistogramMemoryTypeE1EZNS0_21CUDA_tensor_histogramIlaLb0EEEbNS_6TensorES4_S4_lNS_14AccumulateTypeIT0_Lb1EE4typeES8_NS0_13TensorArgTypeES9_S9_EUllE_EEvNS0_6detail10TensorInfoIT_T1_EESF_NSC_IKS6_SE_EElS8_S8_SE_T6_) ;  /* 0xffffffa00ae87950 */ /* 0x000fec0003c3ffff */
        .weak           $__internal_113_$__cuda_sm20_div_u64
        .type           $__internal_113_$__cuda_sm20_div_u64,@function
        .size           $__internal_113_$__cuda_sm20_div_u64,(.L_x_6489 - $__internal_113_$__cuda_sm20_div_u64)
$__internal_113_$__cuda_sm20_div_u64:
        /* <DEDUP_REMOVED lines=66> */
[----:B------:R-:W-:Y:S06]  /*6080*/  RET.REL.NODEC R8 `(_ZN2at4cuda17kernelHistogram1DIlalLi1ELi2ELin1ELNS0_23CUDAHistogramMemoryTypeE1EZNS0_21CUDA_tensor_histogramIlaLb0EEEbNS_6TensorES4_S4_lNS_14AccumulateTypeIT0_Lb1EE4typeES8_NS0_13TensorArgTypeES9_S9_EUllE_EEvNS0_6detail10TensorInfoIT_T1_EESF_NSC_IKS6_SE_EElS8_S8_SE_T6_) ;  /* 0xffffff9c08dc7950 */ /* 0x000fec0003c3ffff */
.L_x_5094:
        /* <DEDUP_REMOVED lines=15> */
.L_x_6489:


//--------------------- .text._ZN2at4cuda17kernelHistogram1DIlalLi1ELi2ELin1ELNS0_23CUDAHistogramMemoryTypeE0EZNS0_21CUDA_tensor_histogramIlaLb0EEEbNS_6TensorES4_S4_lNS_14AccumulateTypeIT0_Lb1EE4typeES8_NS0_13TensorArgTypeES9_S9_EUllE_EEvNS0_6detail10TensorInfoIT_T1_EESF_NSC_IKS6_SE_EElS8_S8_SE_T6_ --------------------------
	.section	.text._ZN2at4cuda17kernelHistogram1DIlalLi1ELi2ELin1ELNS0_23CUDAHistogramMemoryTypeE0EZNS0_21CUDA_tensor_histogramIlaLb0EEEbNS_6TensorES4_S4_lNS_14AccumulateTypeIT0_Lb1EE4typeES8_NS0_13TensorArgTypeES9_S9_EUllE_EEvNS0_6detail10TensorInfoIT_T1_EESF_NSC_IKS6_SE_EElS8_S8_SE_T6_,"ax",@progbits
	.align	128
        .global         _ZN2at4cuda17kernelHistogram1DIlalLi1ELi2ELin1ELNS0_23CUDAHistogramMemoryTypeE0EZNS0_21CUDA_tensor_histogramIlaLb0EEEbNS_6TensorES4_S4_lNS_14AccumulateTypeIT0_Lb1EE4typeES8_NS0_13TensorArgTypeES9_S9_EUllE_EEvNS0_6detail10TensorInfoIT_T1_EESF_NSC_IKS6_SE_EElS8_S8_SE_T6_
        .type           _ZN2at4cuda17kernelHistogram1DIlalLi1ELi2ELin1ELNS0_23CUDAHistogramMemoryTypeE0EZNS0_21CUDA_tensor_histogramIlaLb0EEEbNS_6TensorES4_S4_lNS_14AccumulateTypeIT0_Lb1EE4typeES8_NS0_13TensorArgTypeES9_S9_EUllE_EEvNS0_6detail10TensorInfoIT_T1_EESF_NSC_IKS6_SE_EElS8_S8_SE_T6_,@function
        .size           _ZN2at4cuda17kernelHistogram1DIlalLi1ELi2ELin1ELNS0_23CUDAHistogramMemoryTypeE0EZNS0_21CUDA_tensor_histogramIlaLb0EEEbNS_6TensorES4_S4_lNS_14AccumulateTypeIT0_Lb1EE4typeES8_NS0_13TensorArgTypeES9_S9_EUllE_EEvNS0_6detail10TensorInfoIT_T1_EESF_NSC_IKS6_SE_EElS8_S8_SE_T6_,(.L_x_6491 - _ZN2at4cuda17kernelHistogram1DIlalLi1ELi2ELin1ELNS0_23CUDAHistogramMemoryTypeE0EZNS0_21CUDA_tensor_histogramIlaLb0EEEbNS_6TensorES4_S4_lNS_14AccumulateTypeIT0_Lb1EE4typeES8_NS0_13TensorArgTypeES9_S9_EUllE_EEvNS0_6detail10TensorInfoIT_T1_EESF_NSC_IKS6_SE_EElS8_S8_SE_T6_)
        .other          _ZN2at4cuda17kernelHistogram1DIlalLi1ELi2ELin1ELNS0_23CUDAHistogramMemoryTypeE0EZNS0_21CUDA_tensor_histogramIlaLb0EEEbNS_6TensorES4_S4_lNS_14AccumulateTypeIT0_Lb1EE4typeES8_NS0_13TensorArgTypeES9_S9_EUllE_EEvNS0_6detail10TensorInfoIT_T1_EESF_NSC_IKS6_SE_EElS8_S8_SE_T6_,@"STO_CUDA_ENTRY STV_DEFAULT"
_ZN2at4cuda17kernelHistogram1DIlalLi1ELi2ELin1ELNS0_23CUDAHistogramMemoryTypeE0EZNS0_21CUDA_tensor_histogramIlaLb0EEEbNS_6TensorES4_S4_lNS_14AccumulateTypeIT0_Lb1EE4typeES8_NS0_13TensorArgTypeES9_S9_EUllE_EEvNS0_6detail10TensorInfoIT_T1_EESF_NSC_IKS6_SE_EElS8_S8_SE_T6_:
.text._ZN2at4cuda17kernelHistogram1DIlalLi1ELi2ELin1ELNS0_23CUDAHistogramMemoryTypeE0EZNS0_21CUDA_tensor_histogramIlaLb0EEEbNS_6TensorES4_S4_lNS_14AccumulateTypeIT0_Lb1EE4typeES8_NS0_13TensorArgTypeES9_S9_EUllE_EEvNS0_6detail10TensorInfoIT_T1_EESF_NSC_IKS6_SE_EElS8_S8_SE_T6_:
        /* <DEDUP_REMOVED lines=45> */
.L_x_5098:
[----:B------:R-:W-:Y:S01]  /*02d0*/  IMAD.MOV.U32 R3, RZ, RZ, R8 ;  /* 0x000000ffff037224 */ /* 0x000fe200078e0008 */
[----:B------:R-:W-:-:S07]  /*02e0*/  MOV R8, 0x300 ;  /* 0x0000030000087802 */ /* 0x000fce0000000f00 */
[----:B------:R-:W-:Y:S05]  /*02f0*/  CALL.REL.NOINC `($__internal_115_$__cuda_sm20_div_u64) ;  /* 0x0000006800f47944 */ /* 0x000fea0003c00000 */
[----:B------:R-:W-:Y:S01]  /*0300*/  MOV R4, R0 ;  /* 0x0000000000047202 */ /* 0x000fe20000000f00 */
[----:B------:R-:W-:-:S07]  /*0310*/  IMAD.MOV.U32 R5, RZ, RZ, R3 ;  /* 0x000000ffff057224 */ /* 0x000fce00078e0003 */
.L_x_5099:
[----:B------:R-:W-:Y:S05]  /*0320*/  BSYNC.RECONVERGENT B1 ;  /* 0x0000000000017941 */ /* 0x000fea0003800200 */
.L_x_5097:
        /* <DEDUP_REMOVED lines=20> */
.L_x_5102:
        /* <DEDUP_REMOVED lines=9> */
.L_x_5101:
[----:B------:R-:W-:Y:S05]  /*0500*/  BSYNC.RECONVERGENT B1 ;  /* 0x0000000000017941 */ /* 0x000fea0003800200 */
.L_x_5100:
[----:B------:R-:W-:Y:S05]  /*0510*/  @!P1 BRA `(.L_x_5096) ;  /* 0x0000000000409947 */ /* 0x000fea0003800000 */
[----:B------:R-:W0:Y:S01]  /*0520*/  S2R R3, SR_CgaCtaId ;  /* 0x0000000000037919 */ /* 0x000e220000008800 */
[----:B------:R-:W-:-:S04]  /*0530*/  MOV R0, 0x400 ;  /* 0x0000040000007802 */ /* 0x000fc80000000f00 */
[----:B0-----:R-:W-:-:S07]  /*0540*/  LEA R5, R3, R0, 0x18 ;  /* 0x0000000003057211 */ /* 0x001fce00078ec0ff */
.L_x_5103:
        /* <DEDUP_REMOVED lines=13> */
.L_x_5096:
[----:B------:R-:W-:Y:S05]  /*0620*/  BSYNC.RECONVERGENT B0 ;  /* 0x0000000000007941 */ /* 0x000fea0003800200 */
.L_x_5095:
        /* <DEDUP_REMOVED lines=24> */
.L_x_5163:
        /* <DEDUP_REMOVED lines=10> */
.L_x_5131:
        /* <DEDUP_REMOVED lines=34> */
.L_x_5108:
[----:B------:R-:W-:Y:S01]  /*0a70*/  IMAD.MOV.U32 R7, RZ, RZ, R15 ;  /* 0x000000ffff077224 */ /* 0x000fe200078e000f */
[----:B------:R-:W-:Y:S01]  /*0a80*/  MOV R4, R13 ;  /* 0x0000000d00047202 */ /* 0x000fe20000000f00 */
[----:B------:R-:W-:Y:S01]  /*0a90*/  IMAD.MOV.U32 R5, RZ, RZ, R12 ;  /* 0x000000ffff057224 */ /* 0x000fe200078e000c */
[----:B------:R-:W-:-:S07]  /*0aa0*/  MOV R3, 0xac0 ;  /* 0x00000ac000037802 */ /* 0x000fce0000000f00 */
[----:B------:R-:W-:Y:S05]  /*0ab0*/  CALL.REL.NOINC `($__internal_114_$__cuda_sm20_div_s64) ;  /* 0x0000005c00b47944 */ /* 0x000fea0003c00000 */
        /* <DEDUP_REMOVED lines=11> */
.L_x_5109:
[----:B------:R-:W-:Y:S05]  /*0b70*/  BSYNC.RECONVERGENT B0 ;  /* 0x0000000000007941 */ /* 0x000fea0003800200 */
.L_x_5107:
        /* <DEDUP_REMOVED lines=40> */
.L_x_5111:
[----:B------:R-:W-:Y:S01]  /*0e00*/  MOV R7, R12 ;  /* 0x0000000c00077202 */ /* 0x000fe20000000f00 */
[----:B------:R-:W-:Y:S01]  /*0e10*/  IMAD.MOV.U32 R6, RZ, RZ, R13 ;  /* 0x000000ffff067224 */ /* 0x000fe200078e000d */
[----:B------:R-:W-:Y:S01]  /*0e20*/  MOV R4, R15 ;  /* 0x0000000f00047202 */ /* 0x000fe20000000f00 */
[----:B------:R-:W-:Y:S01]  /*0e30*/  IMAD.MOV.U32 R5, RZ, RZ, R14 ;  /* 0x000000ffff057224 */ /* 0x000fe200078e000e */
[----:B------:R-:W-:-:S07]  /*0e40*/  MOV R3, 0xe60 ;  /* 0x00000e6000037802 */ /* 0x000fce0000000f00 */
[----:B------:R-:W-:Y:S05]  /*0e50*/  CALL.REL.NOINC `($__internal_114_$__cuda_sm20_div_s64) ;  /* 0x0000005800cc7944 */ /* 0x000fea0003c00000 */
        /* <DEDUP_REMOVED lines=10> */
.L_x_5112:
[----:B------:R-:W-:Y:S05]  /*0f00*/  BSYNC.RECONVERGENT B0 ;  /* 0x0000000000007941 */ /* 0x000fea0003800200 */
.L_x_5110:
        /* <DEDUP_REMOVED lines=38> */
.L_x_5114:
        /* <DEDUP_REMOVED lines=17> */
.L_x_5115:
[----:B------:R-:W-:Y:S05]  /*1280*/  BSYNC.RECONVERGENT B0 ;  /* 0x0000000000007941 */ /* 0x000fea0003800200 */
.L_x_5113:
        /* <DEDUP_REMOVED lines=37> */
.L_x_5117:
        /* <DEDUP_REMOVED lines=16> */
.L_x_5118:
[----:B------:R-:W-:Y:S05]  /*15e0*/  BSYNC.RECONVERGENT B0 ;  /* 0x0000000000007941 */ /* 0x000fea0003800200 */
.L_x_5116:
        /* <DEDUP_REMOVED lines=38> */
.L_x_5120:
        /* <DEDUP_REMOVED lines=16> */
.L_x_5121:
[----:B------:R-:W-:Y:S05]  /*1950*/  BSYNC.RECONVERGENT B0 ;  /* 0x0000000000007941 */ /* 0x000fea0003800200 */
.L_x_5119:
        /* <DEDUP_REMOVED lines=38> */
.L_x_5123:
        /* <DEDUP_REMOVED lines=16> */
.L_x_5124:
[----:B------:R-:W-:Y:S05]  /*1cc0*/  BSYNC.RECONVERGENT B0 ;  /* 0x0000000000007941 */ /* 0x000fea0003800200 */
.L_x_5122:
        /* <DEDUP_REMOVED lines=38> */
.L_x_5126:
        /* <DEDUP_REMOVED lines=16> */
.L_x_5127:
[----:B------:R-:W-:Y:S05]  /*2030*/  BSYNC.RECONVERGENT B0 ;  /* 0x0000000000007941 */ /* 0x000fea0003800200 */
.L_x_5125:
        /* <DEDUP_REMOVED lines=37> */
.L_x_5129:
[----:B------:R-:W-:Y:S01]  /*2290*/  IMAD.MOV.U32 R7, RZ, RZ, R12 ;  /* 0x000000ffff077224 */ /* 0x000fe200078e000c */
[----:B------:R-:W-:Y:S01]  /*22a0*/  MOV R6, R13 ;  /* 0x0000000d00067202 */ /* 0x000fe20000000f00 */
[----:B------:R-:W-:Y:S01]  /*22b0*/  IMAD.MOV.U32 R5, RZ, RZ, R14 ;  /* 0x000000ffff057224 */ /* 0x000fe200078e000e */
[----:B------:R-:W-:Y:S01]  /*22c0*/  MOV R3, 0x22f0 ;  /* 0x000022f000037802 */ /* 0x000fe20000000f00 */
[----:B------:R-:W-:-:S07]  /*22d0*/  IMAD.MOV.U32 R4, RZ, RZ, R15 ;  /* 0x000000ffff047224 */ /* 0x000fce00078e000f */
[----:B------:R-:W-:Y:S05]  /*22e0*/  CALL.REL.NOINC `($__internal_114_$__cuda_sm20_div_s64) ;  /* 0x0000004400a87944 */ /* 0x000fea0003c00000 */
        /* <DEDUP_REMOVED lines=11> */
.L_x_5130:
[----:B------:R-:W-:Y:S05]  /*23a0*/  BSYNC.RECONVERGENT B0 ;  /* 0x0000000000007941 */ /* 0x000fea0003800200 */
.L_x_5128:
        /* <DEDUP_REMOVED lines=11> */
.L_x_5106:
        /* <DEDUP_REMOVED lines=41> */
.L_x_5136:
        /* <DEDUP_REMOVED lines=16> */
.L_x_5137:
[----:B------:R-:W-:Y:S05]  /*27f0*/  BSYNC.RECONVERGENT B1 ;  /* 0x0000000000017941 */ /* 0x000fea0003800200 */
.L_x_5135:
        /* <DEDUP_REMOVED lines=40> */
.L_x_5139:
        /* <DEDUP_REMOVED lines=17> */
.L_x_5140:
[----:B------:R-:W-:Y:S05]  /*2b90*/  BSYNC.RECONVERGENT B1 ;  /* 0x0000000000017941 */ /* 0x000fea0003800200 */
.L_x_5138:
        /* <DEDUP_REMOVED lines=38> */
.L_x_5142:
[----:B------:R-:W-:Y:S01]  /*2e00*/  IMAD.MOV.U32 R7, RZ, RZ, R12 ;  /* 0x000000ffff077224 */ /* 0x000fe200078e000c */
[----:B------:R-:W-:Y:S01]  /*2e10*/  MOV R5, R14 ;  /* 0x0000000e00057202 */ /* 0x000fe20000000f00 */
[----:B------:R-:W-:Y:S01]  /*2e20*/  IMAD.MOV.U32 R6, RZ, RZ, R13 ;  /* 0x000000ffff067224 */ /* 0x000fe200078e000d */
[----:B------:R-:W-:Y:S01]  /*2e30*/  MOV R3, 0x2e60 ;  /* 0x00002e6000037802 */ /* 0x000fe20000000f00 */
[----:B------:R-:W-:-:S07]  /*2e40*/  IMAD.MOV.U32 R4, RZ, RZ, R15 ;  /* 0x000000ffff047224 */ /* 0x000fce00078e000f */
[----:B------:R-:W-:Y:S05]  /*2e50*/  CALL.REL.NOINC `($__internal_114_$__cuda_sm20_div_s64) ;  /* 0x0000003800cc7944 */ /* 0x000fea0003c00000 */
        /* <DEDUP_REMOVED lines=11> */
.L_x_5143:
[----:B------:R-:W-:Y:S05]  /*2f10*/  BSYNC.RECONVERGENT B1 ;  /* 0x0000000000017941 */ /* 0x000fea0003800200 */
.L_x_5141:
        /* <DEDUP_REMOVED lines=37> */
.L_x_5145:
        /* <DEDUP_REMOVED lines=17> */
.L_x_5146:
[----:B------:R-:W-:Y:S05]  /*3280*/  BSYNC.RECONVERGENT B1 ;  /* 0x0000000000017941 */ /* 0x000fea0003800200 */
.L_x_5144:
[----:B------:R0:W1:Y:S02]  /*3290*/  LDC.64 R4, c[0x0][R20+0x450] ;  /* 0x0001140014047b82 */ /* 0x0000640000000a00 */
[----:B0-----:R-:W-:Y:S01]  /*32a0*/  MOV R20, R18 ;  /* 0x0000001200147202 */ /* 0x001fe20000000f00 */
[----:B-1----:R-:W-:-:S04]  /*32b0*/  IMAD R5, R5, R9, RZ ;  /* 0x0000000905057224 */ /* 0x002fc800078e02ff */
[----:B------:R-:W-:-:S04]  /*32c0*/  IMAD.WIDE.U32 R8, R4, R9, R20 ;  /* 0x0000000904087225 */ /* 0x000fc800078e0014 */
[----:B------:R-:W-:Y:S02]  /*32d0*/  IMAD R5, R4, R3, R5 ;  /* 0x0000000304057224 */ /* 0x000fe400078e0205 */
[----:B------:R-:W-:Y:S02]  /*32e0*/  IMAD.MOV.U32 R19, RZ, RZ, R8 ;  /* 0x000000ffff137224 */ /* 0x000fe400078e0008 */
[----:B------:R-:W-:-:S07]  /*32f0*/  IMAD.IADD R18, R9, 0x1, R5 ;  /* 0x0000000109127824 */ /* 0x000fce00078e0205 */
.L_x_5134:
        /* <DEDUP_REMOVED lines=39> */
.L_x_5149:
        /* <DEDUP_REMOVED lines=16> */
.L_x_5150:
[----:B------:R-:W-:Y:S05]  /*3670*/  BSYNC.RECONVERGENT B1 ;  /* 0x0000000000017941 */ /* 0x000fea0003800200 */
.L_x_5148:
        /* <DEDUP_REMOVED lines=39> */
.L_x_5152:
        /* <DEDUP_REMOVED lines=17> */
.L_x_5153:
[----:B------:R-:W-:Y:S05]  /*3a00*/  BSYNC.RECONVERGENT B1 ;  /* 0x0000000000017941 */ /* 0x000fea0003800200 */
.L_x_5151:
[----:B------:R0:W1:Y:S02]  /*3a10*/  LDC.64 R4, c[0x0][R20+0x450] ;  /* 0x0001140014047b82 */ /* 0x0000640000000a00 */
[----:B0-----:R-:W-:Y:S02]  /*3a20*/  IMAD.MOV.U32 R20, RZ, RZ, R18 ;  /* 0x000000ffff147224 */ /* 0x001fe400078e0012 */
[-C--:B-1----:R-:W-:Y:S02]  /*3a30*/  IMAD R5, R5, R9.reuse, RZ ;  /* 0x0000000905057224 */ /* 0x082fe400078e02ff */
[----:B------:R-:W-:-:S04]  /*3a40*/  IMAD.WIDE.U32 R8, R4, R9, R20 ;  /* 0x0000000904087225 */ /* 0x000fc800078e0014 */
[----:B------:R-:W-:Y:S02]  /*3a50*/  IMAD R5, R4, R3, R5 ;  /* 0x0000000304057224 */ /* 0x000fe400078e0205 */
[----:B------:R-:W-:-:S03]  /*3a60*/  IMAD.MOV.U32 R19, RZ, RZ, R8 ;  /* 0x000000ffff137224 */ /* 0x000fc600078e0008 */
[----:B------:R-:W-:-:S07]  /*3a70*/  IADD3 R18, PT, PT, R9, R5, RZ ;  /* 0x0000000509127210 */ /* 0x000fce0007ffe0ff */
.L_x_5147:
        /* <DEDUP_REMOVED lines=36> */
.L_x_5155:
        /* <DEDUP_REMOVED lines=16> */
.L_x_5156:
[----:B------:R-:W-:Y:S05]  /*3dc0*/  BSYNC.RECONVERGENT B1 ;  /* 0x0000000000017941 */ /* 0x000fea0003800200 */
.L_x_5154:
        /* <DEDUP_REMOVED lines=9> */
.L_x_5133:
[----:B------:R-:W-:Y:S05]  /*3e60*/  BSYNC.RECONVERGENT B0 ;  /* 0x0000000000007941 */ /* 0x000fea0003800200 */
.L_x_5132:
        /* <DEDUP_REMOVED lines=49> */
.L_x_5160:
[----:B------:R-:W-:Y:S01]  /*4180*/  MOV R7, R4 ;  /* 0x0000000400077202 */ /* 0x000fe20000000f00 */
[----:B------:R-:W-:Y:S01]  /*4190*/  IMAD.MOV.U32 R5, RZ, RZ, R2 ;  /* 0x000000ffff057224 */ /* 0x000fe200078e0002 */
[----:B------:R-:W-:Y:S01]  /*41a0*/  MOV R3, 0x41d0 ;  /* 0x000041d000037802 */ /* 0x000fe20000000f00 */
[----:B------:R-:W-:-:S07]  /*41b0*/  IMAD.MOV.U32 R4, RZ, RZ, R28 ;  /* 0x000000ffff047224 */ /* 0x000fce00078e001c */
[----:B------:R-:W-:Y:S05]  /*41c0*/  CALL.REL.NOINC `($__internal_114_$__cuda_sm20_div_s64) ;  /* 0x0000002400f07944 */ /* 0x000fea0003c00000 */
[----:B------:R-:W-:-:S07]  /*41d0*/  MOV R7, R5 ;  /* 0x0000000500077202 */ /* 0x000fce0000000f00 */
.L_x_5161:
[----:B------:R-:W-:Y:S05]  /*41e0*/  BSYNC.RECONVERGENT B1 ;  /* 0x0000000000017941 */ /* 0x000fea0003800200 */
.L_x_5159:
        /* <DEDUP_REMOVED lines=18> */
[----:B------:R-:W-:-:S07]  /*4310*/  LEA R3, R7, UR5, 0x3 ;  /* 0x0000000507037c11 */ /* 0x000fce000f8e18ff */
.L_x_5162:
[----:B------:R-:W0:Y:S02]  /*4320*/  LDS.64 R4, [R3] ;  /* 0x0000000003047984 */ /* 0x000e240000000a00 */
[----:B0----5:R-:W-:-:S04]  /*4330*/  IADD3 R6, P0, PT, R8, R4, RZ ;  /* 0x0000000408067210 */ /* 0x021fc80007f1e0ff */
[----:B------:R-:W-:-:S08]  /*4340*/  IADD3.X R7, PT, PT, R9, R5, RZ, P0, !PT ;  /* 0x0000000509077210 */ /* 0x000fd000007fe4ff */
[----:B------:R-:W0:Y:S02]  /*4350*/  ATOMS.CAST.SPIN.64 P0, [R3], R4, R6 ;  /* 0x000000040300758d */ /* 0x000e240001800406 */
[----:B0-----:R-:W-:Y:S05]  /*4360*/  @!P0 BRA `(.L_x_5162) ;  /* 0xfffffffc00ec8947 */ /* 0x001fea000383ffff */
.L_x_5158:
[----:B------:R-:W-:Y:S05]  /*4370*/  BSYNC.RECONVERGENT B0 ;  /* 0x0000000000007941 */ /* 0x000fea0003800200 */
.L_x_5157:
[----:B------:R-:W0:Y:S01]  /*4380*/  LDCU.64 UR6, c[0x0][0x878] ;  /* 0x00010f00ff0677ac */ /* 0x000e220008000a00 */
[----:B------:R-:W-:-:S05]  /*4390*/  IADD3 R23, P0, PT, R31, R23, RZ ;  /* 0x000000171f177210 */ /* 0x000fca0007f1e0ff */
[----:B------:R-:W-:Y:S01]  /*43a0*/  IMAD.X R27, RZ, RZ, R27, P0 ;  /* 0x000000ffff1b7224 */ /* 0x000fe200000e061b */
[----:B0-----:R-:W-:-:S04]  /*43b0*/  ISETP.GE.U32.AND P0, PT, R23, UR6, PT ;  /* 0x0000000617007c0c */ /* 0x001fc8000bf06070 */
[----:B------:R-:W-:-:S13]  /*43c0*/  ISETP.GE.AND.EX P0, PT, R27, UR7, PT, P0 ;  /* 0x000000071b007c0c */ /* 0x000fda000bf06300 */
[----:B------:R-:W-:Y:S05]  /*43d0*/  @!P0 BRA `(.L_x_5163) ;  /* 0xffffffc000f48947 */ /* 0x000fea000383ffff */
[----:B------:R-:W-:Y:S05]  /*43e0*/  BRA `(.L_x_5104) ;  /* 0x0000001c00287947 */ /* 0x000fea0003800000 */
.L_x_5105:
        /* <DEDUP_REMOVED lines=34> */
.L_x_5165:
[----:B------:R-:W-:Y:S01]  /*4610*/  IMAD.MOV.U32 R3, RZ, RZ, R8 ;  /* 0x000000ffff037224 */ /* 0x000fe200078e0008 */
[----:B------:R-:W-:Y:S02]  /*4620*/  MOV R9, R31 ;  /* 0x0000001f00097202 */ /* 0x000fe40000000f00 */
[----:B------:R-:W-:-:S07]  /*4630*/  MOV R8, 0x4650 ;  /* 0x0000465000087802 */ /* 0x000fce0000000f00 */
[----:B------:R-:W-:Y:S05]  /*4640*/  CALL.REL.NOINC `($__internal_115_$__cuda_sm20_div_u64) ;  /* 0x0000002800207944 */ /* 0x000fea0003c00000 */
[----:B------:R-:W-:Y:S02]  /*4650*/  IMAD.MOV.U32 R4, RZ, RZ, R0 ;  /* 0x000000ffff047224 */ /* 0x000fe400078e0000 */
[----:B------:R-:W-:-:S07]  /*4660*/  IMAD.MOV.U32 R5, RZ, RZ, R3 ;  /* 0x000000ffff057224 */ /* 0x000fce00078e0003 */
.L_x_5166:
[----:B------:R-:W-:Y:S05]  /*4670*/  BSYNC.RECONVERGENT B0 ;  /* 0x0000000000007941 */ /* 0x000fea0003800200 */
.L_x_5164:
        /* <DEDUP_REMOVED lines=14> */
.L_x_5175:
        /* <DEDUP_REMOVED lines=51> */
.L_x_5172:
[----:B------:R-:W-:Y:S01]  /*4a90*/  MOV R7, R4 ;  /* 0x0000000400077202 */ /* 0x000fe20000000f00 */
[----:B------:R-:W-:Y:S01]  /*4aa0*/  IMAD.MOV.U32 R5, RZ, RZ, R2 ;  /* 0x000000ffff057224 */ /* 0x000fe200078e0002 */
[----:B------:R-:W-:Y:S02]  /*4ab0*/  MOV R4, R28 ;  /* 0x0000001c00047202 */ /* 0x000fe40000000f00 */
[----:B------:R-:W-:-:S07]  /*4ac0*/  MOV R3, 0x4ae0 ;  /* 0x00004ae000037802 */ /* 0x000fce0000000f00 */
[----:B------:R-:W-:Y:S05]  /*4ad0*/  CALL.REL.NOINC `($__internal_114_$__cuda_sm20_div_s64) ;  /* 0x0000001c00ac7944 */ /* 0x000fea0003c00000 */
[----:B------:R-:W-:-:S07]  /*4ae0*/  IMAD.MOV.U32 R3, RZ, RZ, R5 ;  /* 0x000000ffff037224 */ /* 0x000fce00078e0005 */
.L_x_5173:
[----:B------:R-:W-:Y:S05]  /*4af0*/  BSYNC.RECONVERGENT B2 ;  /* 0x0000000000027941 */ /* 0x000fea0003800200 */
.L_x_5171:
        /* <DEDUP_REMOVED lines=16> */
.L_x_5174:
[----:B------:R-:W0:Y:S02]  /*4c00*/  LDS.64 R4, [R3] ;  /* 0x0000000003047984 */ /* 0x000e240000000a00 */
[----:B0----5:R-:W-:-:S05]  /*4c10*/  IADD3 R6, P1, PT, R8, R4, RZ ;  /* 0x0000000408067210 */ /* 0x021fca0007f3e0ff */
[----:B------:R-:W-:-:S07]  /*4c20*/  IMAD.X R7, R9, 0x1, R5, P1 ;  /* 0x0000000109077824 */ /* 0x000fce00008e0605 */
[----:B------:R-:W0:Y:S02]  /*4c30*/  ATOMS.CAST.SPIN.64 P1, [R3], R4, R6 ;  /* 0x000000040300758d */ /* 0x000e240001820406 */
[----:B0-----:R-:W-:Y:S05]  /*4c40*/  @!P1 BRA `(.L_x_5174) ;  /* 0xfffffffc00ec9947 */ /* 0x001fea000383ffff */
.L_x_5170:
[----:B------:R-:W-:Y:S05]  /*4c50*/  BSYNC.RECONVERGENT B1 ;  /* 0x0000000000017941 */ /* 0x000fea0003800200 */
.L_x_5169:
[----:B------:R-:W-:-:S04]  /*4c60*/  IADD3 R23, P1, PT, R31, R23, RZ ;  /* 0x000000171f177210 */ /* 0x000fc80007f3e0ff */
[----:B------:R-:W-:Y:S01]  /*4c70*/  IADD3.X R27, PT, PT, RZ, R27, RZ, P1, !PT ;  /* 0x0000001bff1b7210 */ /* 0x000fe20000ffe4ff */
[----:B------:R-:W-:Y:S08]  /*4c80*/  @P0 BRA `(.L_x_5175) ;  /* 0xfffffff800b40947 */ /* 0x000ff0000383ffff */
.L_x_5168:
[----:B------:R-:W-:Y:S05]  /*4c90*/  BSYNC B0 ;  /* 0x0000000000007941 */ /* 0x000fea0003800000 */
.L_x_5167:
[----:B------:R-:W-:-:S04]  /*4ca0*/  ISETP.GE.U32.AND P0, PT, R14, 0x3, PT ;  /* 0x000000030e00780c */ /* 0x000fc80003f06070 */
[----:B------:R-:W-:-:S13]  /*4cb0*/  ISETP.GE.U32.AND.EX P0, PT, R15, RZ, PT, P0 ;  /* 0x000000ff0f00720c */ /* 0x000fda0003f06100 */
[----:B------:R-:W-:Y:S05]  /*4cc0*/  @!P0 BRA `(.L_x_5104) ;  /* 0x0000001000f08947 */ /* 0x000fea0003800000 */
[----:B------:R-:W0:Y:S01]  /*4cd0*/  S2R R3, SR_CgaCtaId ;  /* 0x0000000000037919 */ /* 0x000e220000008800 */
[----:B------:R-:W-:-:S04]  /*4ce0*/  MOV R0, 0x400 ;  /* 0x0000040000007802 */ /* 0x000fc80000000f00 */
[----:B0-----:R-:W-:-:S07]  /*4cf0*/  LEA R0, R3, R0, 0x18 ;  /* 0x0000000003007211 */ /* 0x001fce00078ec0ff */
.L_x_5200:
        /* <DEDUP_REMOVED lines=47> */
.L_x_5179:
[----:B------:R-:W-:Y:S01]  /*4ff0*/  IMAD.MOV.U32 R7, RZ, RZ, R4 ;  /* 0x000000ffff077224 */ /* 0x000fe200078e0004 */
[----:B------:R-:W-:Y:S01]  /*5000*/  MOV R5, R2 ;  /* 0x0000000200057202 */ /* 0x000fe20000000f00 */
[----:B------:R-:W-:Y:S01]  /*5010*/  IMAD.MOV.U32 R4, RZ, RZ, R28 ;  /* 0x000000ffff047224 */ /* 0x000fe200078e001c */
[----:B------:R-:W-:-:S07]  /*5020*/  MOV R3, 0x5040 ;  /* 0x0000504000037802 */ /* 0x000fce0000000f00 */
[----:B------:R-:W-:Y:S05]  /*5030*/  CALL.REL.NOINC `($__internal_114_$__cuda_sm20_div_s64) ;  /* 0x0000001800547944 */ /* 0x000fea0003c00000 */
[----:B------:R-:W-:-:S07]  /*5040*/  MOV R3, R5 ;  /* 0x0000000500037202 */ /* 0x000fce0000000f00 */
.L_x_5180:
[----:B------:R-:W-:Y:S05]  /*5050*/  BSYNC.RECONVERGENT B1 ;  /* 0x0000000000017941 */ /* 0x000fea0003800200 */
.L_x_5178:
        /* <DEDUP_REMOVED lines=16> */
.L_x_5181:
[----:B------:R-:W0:Y:S02]  /*5160*/  LDS.64 R4, [R3] ;  /* 0x0000000003047984 */ /* 0x000e240000000a00 */
[----:B0----5:R-:W-:-:S04]  /*5170*/  IADD3 R6, P0, PT, R8, R4, RZ ;  /* 0x0000000408067210 */ /* 0x021fc80007f1e0ff */
[----:B------:R-:W-:-:S08]  /*5180*/  IADD3.X R7, PT, PT, R9, R5, RZ, P0, !PT ;  /* 0x0000000509077210 */ /* 0x000fd000007fe4ff */
[----:B------:R-:W0:Y:S02]  /*5190*/  ATOMS.CAST.SPIN.64 P0, [R3], R4, R6 ;  /* 0x000000040300758d */ /* 0x000e240001800406 */
[----:B0-----:R-:W-:Y:S05]  /*51a0*/  @!P0 BRA `(.L_x_5181) ;  /* 0xfffffffc00ec8947 */ /* 0x001fea000383ffff */
.L_x_5177:
[----:B------:R-:W-:Y:S05]  /*51b0*/  BSYNC.RECONVERGENT B0 ;  /* 0x0000000000007941 */ /* 0x000fea0003800200 */
.L_x_5176:
        /* <DEDUP_REMOVED lines=48> */
.L_x_5185:
[----:B------:R-:W-:Y:S01]  /*54c0*/  MOV R7, R4 ;  /* 0x0000000400077202 */ /* 0x000fe20000000f00 */
[----:B------:R-:W-:Y:S01]  /*54d0*/  IMAD.MOV.U32 R5, RZ, RZ, R2 ;  /* 0x000000ffff057224 */ /* 0x000fe200078e0002 */
[----:B------:R-:W-:Y:S02]  /*54e0*/  MOV R4, R28 ;  /* 0x0000001c00047202 */ /* 0x000fe40000000f00 */
[----:B------:R-:W-:-:S07]  /*54f0*/  MOV R3, 0x5510 ;  /* 0x0000551000037802 */ /* 0x000fce0000000f00 */
[----:B------:R-:W-:Y:S05]  /*5500*/  CALL.REL.NOINC `($__internal_114_$__cuda_sm20_div_s64) ;  /* 0x0000001400207944 */ /* 0x000fea0003c00000 */
[----:B------:R-:W-:-:S07]  /*5510*/  IMAD.MOV.U32 R3, RZ, RZ, R5 ;  /* 0x000000ffff037224 */ /* 0x000fce00078e0005 */
.L_x_5186:
[----:B------:R-:W-:Y:S05]  /*5520*/  BSYNC.RECONVERGENT B1 ;  /* 0x0000000000017941 */ /* 0x000fea0003800200 */
.L_x_5184:
        /* <DEDUP_REMOVED lines=16> */
.L_x_5187:
[----:B------:R-:W0:Y:S02]  /*5630*/  LDS.64 R4, [R3] ;  /* 0x0000000003047984 */ /* 0x000e240000000a00 */
[----:B0----5:R-:W-:-:S05]  /*5640*/  IADD3 R6, P0, PT, R8, R4, RZ ;  /* 0x0000000408067210 */ /* 0x021fca0007f1e0ff */
[----:B------:R-:W-:-:S07]  /*5650*/  IMAD.X R7, R9, 0x1, R5, P0 ;  /* 0x0000000109077824 */ /* 0x000fce00000e0605 */
[----:B------:R-:W0:Y:S02]  /*5660*/  ATOMS.CAST.SPIN.64 P0, [R3], R4, R6 ;  /* 0x000000040300758d */ /* 0x000e240001800406 */
[----:B0-----:R-:W-:Y:S05]  /*5670*/  @!P0 BRA `(.L_x_5187) ;  /* 0xfffffffc00ec8947 */ /* 0x001fea000383ffff */
.L_x_5183:
[----:B------:R-:W-:Y:S05]  /*5680*/  BSYNC.RECONVERGENT B0 ;  /* 0x0000000000007941 */ /* 0x000fea0003800200 */
.L_x_5182:
[----:B------:R-:W0:Y:S01]  /*5690*/  LDC.64 R4, c[0x0][0x6c0] ;  /* 0x0001b000ff047b82 */ /* 0x000e220000000a00 */
[----:B------:R-:W1:Y:S01]  /*56a0*/  LDCU.64 UR6, c[0x0][0x790] ;  /* 0x0000f200ff0677ac */ /* 0x000e620008000a00 */
[----:B------:R-:W-:-:S04]  /*56b0*/  IADD3 R23, P0, PT, R31, R23, RZ ;  /* 0x000000171f177210 */ /* 0x000fc80007f1e0ff */
[----:B------:R-:W-:Y:S02]  /*56c0*/  IADD3.X R27, PT, PT, RZ, R27, RZ, P0, !PT ;  /* 0x0000001bff1b7210 */ /* 0x000fe400007fe4ff */
[----:B------:R-:W2:Y:S03]  /*56d0*/  LDC.64 R8, c[0x0][0x868] ;  /* 0x00021a00ff087b82 */ /* 0x000ea60000000a00 */
[----:B-1----:R-:W-:-:S04]  /*56e0*/  IMAD R6, R27, UR6, RZ ;  /* 0x000000061b067c24 */ /* 0x002fc8000f8e02ff */
[C---:B------:R-:W-:Y:S02]  /*56f0*/  IMAD R3, R23.reuse, UR7, R6 ;  /* 0x0000000717037c24 */ /* 0x040fe4000f8e0206 */
[----:B0-----:R-:W-:Y:S01]  /*5700*/  IMAD.WIDE.U32 R4, R23, UR6, R4 ;  /* 0x0000000617047c25 */ /* 0x001fe2000f8e0004 */
        /* <DEDUP_REMOVED lines=40> */
.L_x_5191:
[----:B------:R-:W-:Y:S01]  /*5990*/  IMAD.MOV.U32 R7, RZ, RZ, R4 ;  /* 0x000000ffff077224 */ /* 0x000fe200078e0004 */
[----:B------:R-:W-:Y:S01]  /*59a0*/  MOV R5, R2 ;  /* 0x0000000200057202 */ /* 0x000fe20000000f00 */
[----:B------:R-:W-:Y:S01]  /*59b0*/  IMAD.MOV.U32 R4, RZ, RZ, R28 ;  /* 0x000000ffff047224 */ /* 0x000fe200078e001c */
[----:B------:R-:W-:-:S07]  /*59c0*/  MOV R3, 0x59e0 ;  /* 0x000059e000037802 */ /* 0x000fce0000000f00 */
[----:B------:R-:W-:Y:S05]  /*59d0*/  CALL.REL.NOINC `($__internal_114_$__cuda_sm20_div_s64) ;  /* 0x0000000c00ec7944 */ /* 0x000fea0003c00000 */
[----:B------:R-:W-:-:S07]  /*59e0*/  MOV R3, R5 ;  /* 0x0000000500037202 */ /* 0x000fce0000000f00 */
.L_x_5192:
[----:B------:R-:W-:Y:S05]  /*59f0*/  BSYNC.RECONVERGENT B1 ;  /* 0x0000000000017941 */ /* 0x000fea0003800200 */
.L_x_5190:
        /* <DEDUP_REMOVED lines=16> */
.L_x_5193:
[----:B------:R-:W0:Y:S02]  /*5b00*/  LDS.64 R4, [R3] ;  /* 0x0000000003047984 */ /* 0x000e240000000a00 */
[----:B0----5:R-:W-:-:S04]  /*5b10*/  IADD3 R6, P0, PT, R8, R4, RZ ;  /* 0x0000000408067210 */ /* 0x021fc80007f1e0ff */
[----:B------:R-:W-:-:S08]  /*5b20*/  IADD3.X R7, PT, PT, R9, R5, RZ, P0, !PT ;  /* 0x0000000509077210 */ /* 0x000fd000007fe4ff */
[----:B------:R-:W0:Y:S02]  /*5b30*/  ATOMS.CAST.SPIN.64 P0, [R3], R4, R6 ;  /* 0x000000040300758d */ /* 0x000e240001800406 */
[----:B0-----:R-:W-:Y:S05]  /*5b40*/  @!P0 BRA `(.L_x_5193) ;  /* 0xfffffffc00ec8947 */ /* 0x001fea000383ffff */
.L_x_5189:
[----:B------:R-:W-:Y:S05]  /*5b50*/  BSYNC.RECONVERGENT B0 ;  /* 0x0000000000007941 */ /* 0x000fea0003800200 */
.L_x_5188:
        /* <DEDUP_REMOVED lines=48> */
.L_x_5197:
[----:B------:R-:W-:Y:S01]  /*5e60*/  MOV R7, R4 ;  /* 0x0000000400077202 */ /* 0x000fe20000000f00 */
[----:B------:R-:W-:Y:S01]  /*5e70*/  IMAD.MOV.U32 R5, RZ, RZ, R2 ;  /* 0x000000ffff057224 */ /* 0x000fe200078e0002 */
[----:B------:R-:W-:Y:S02]  /*5e80*/  MOV R4, R28 ;  /* 0x0000001c00047202 */ /* 0x000fe40000000f00 */
[----:B------:R-:W-:-:S07]  /*5e90*/  MOV R3, 0x5eb0 ;  /* 0x00005eb000037802 */ /* 0x000fce0000000f00 */
[----:B------:R-:W-:Y:S05]  /*5ea0*/  CALL.REL.NOINC `($__internal_114_$__cuda_sm20_div_s64) ;  /* 0x0000000800b87944 */ /* 0x000fea0003c00000 */
[----:B------:R-:W-:-:S07]  /*5eb0*/  IMAD.MOV.U32 R3, RZ, RZ, R5 ;  /* 0x000000ffff037224 */ /* 0x000fce00078e0005 */
.L_x_5198:
[----:B------:R-:W-:Y:S05]  /*5ec0*/  BSYNC.RECONVERGENT B1 ;  /* 0x0000000000017941 */ /* 0x000fea0003800200 */
.L_x_5196:
        /* <DEDUP_REMOVED lines=16> */
.L_x_5199:
[----:B------:R-:W0:Y:S02]  /*5fd0*/  LDS.64 R4, [R3] ;  /* 0x0000000003047984 */ /* 0x000e240000000a00 */
[----:B0----5:R-:W-:-:S05]  /*5fe0*/  IADD3 R6, P0, PT, R8, R4, RZ ;  /* 0x0000000408067210 */ /* 0x021fca0007f1e0ff */
[----:B------:R-:W-:-:S07]  /*5ff0*/  IMAD.X R7, R9, 0x1, R5, P0 ;  /* 0x0000000109077824 */ /* 0x000fce00000e0605 */
[----:B------:R-:W0:Y:S02]  /*6000*/  ATOMS.CAST.SPIN.64 P0, [R3], R4, R6 ;  /* 0x000000040300758d */ /* 0x000e240001800406 */
[----:B0-----:R-:W-:Y:S05]  /*6010*/  @!P0 BRA `(.L_x_5199) ;  /* 0xfffffffc00ec8947 */ /* 0x001fea000383ffff */
.L_x_5195:
[----:B------:R-:W-:Y:S05]  /*6020*/  BSYNC.RECONVERGENT B0 ;  /* 0x0000000000007941 */ /* 0x000fea0003800200 */
.L_x_5194:
[----:B------:R-:W0:Y:S01]  /*6030*/  LDCU.64 UR6, c[0x0][0x878] ;  /* 0x00010f00ff0677ac */ /* 0x000e220008000a00 */
[----:B------:R-:W-:-:S04]  /*6040*/  IADD3 R23, P0, PT, R31, R23, RZ ;  /* 0x000000171f177210 */ /* 0x000fc80007f1e0ff */
[----:B------:R-:W-:Y:S02]  /*6050*/  IADD3.X R27, PT, PT, RZ, R27, RZ, P0, !PT ;  /* 0x0000001bff1b7210 */ /* 0x000fe400007fe4ff */
[----:B0-----:R-:W-:-:S04]  /*6060*/  ISETP.GE.U32.AND P0, PT, R23, UR6, PT ;  /* 0x0000000617007c0c */ /* 0x001fc8000bf06070 */
[----:B------:R-:W-:-:S13]  /*6070*/  ISETP.GE.AND.EX P0, PT, R27, UR7, PT, P0 ;  /* 0x000000071b007c0c */ /* 0x000fda000bf06300 */
[----:B------:R-:W-:Y:S05]  /*6080*/  @!P0 BRA `(.L_x_5200) ;  /* 0xffffffec001c8947 */ /* 0x000fea000383ffff */
.L_x_5104:
        /* <DEDUP_REMOVED lines=40> */
.L_x_5202:
[----:B------:R-:W-:Y:S01]  /*6310*/  MOV R3, R8 ;  /* 0x0000000800037202 */ /* 0x000fe20000000f00 */
[----:B------:R-:W-:Y:S01]  /*6320*/  IMAD.MOV.U32 R9, RZ, RZ, R29 ;  /* 0x000000ffff097224 */ /* 0x000fe200078e001d */
[----:B------:R-:W-:-:S07]  /*6330*/  MOV R8, 0x6350 ;  /* 0x0000635000087802 */ /* 0x000fce0000000f00 */
[----:B------:R-:W-:Y:S05]  /*6340*/  CALL.REL.NOINC `($__internal_115_$__cuda_sm20_div_u64) ;  /* 0x0000000800e07944 */ /* 0x000fea0003c00000 */
[----:B------:R-:W-:Y:S01]  /*6350*/  MOV R4, R0 ;  /* 0x0000000000047202 */ /* 0x000fe20000000f00 */
[----:B------:R-:W-:-:S07]  /*6360*/  IMAD.MOV.U32 R5, RZ, RZ, R3 ;  /* 0x000000ffff057224 */ /* 0x000fce00078e0003 */
.L_x_5203:
[----:B------:R-:W-:Y:S05]  /*6370*/  BSYNC.RECONVERGENT B0 ;  /* 0x0000000000007941 */ /* 0x000fea0003800200 */
.L_x_5201:
        /* <DEDUP_REMOVED lines=28> */
.L_x_5206:
        /* <DEDUP_REMOVED lines=14> */
.L_x_5205:
[----:B------:R-:W-:Y:S05]  /*6620*/  BSYNC.RECONVERGENT B0 ;  /* 0x0000000000007941 */ /* 0x000fea0003800200 */
.L_x_5204:
[----:B------:R-:W-:Y:S05]  /*6630*/  @!P0 EXIT ;  /* 0x000000000000894d */ /* 0x000fea0003800000 */
[----:B------:R-:W1:Y:S01]  /*6640*/  S2UR UR5, SR_CgaCtaId ;  /* 0x00000000000579c3 */ /* 0x000e620000008800 */
[----:B------:R-:W-:Y:S01]  /*6650*/  UMOV UR4, 0x400 ;  /* 0x0000040000047882 */ /* 0x000fe20000000000 */
[----:B------:R-:W2:Y:S01]  /*6660*/  LDCU.64 UR6, c[0x0][0x450] ;  /* 0x00008a00ff0677ac */ /* 0x000ea20008000a00 */
[----:B------:R-:W3:Y:S02]  /*6670*/  LDCU.128 UR12, c[0x0][0x380] ;  /* 0x00007000ff0c77ac */ /* 0x000ee40008000c00 */
[----:B-123--:R-:W-:-:S12]  /*6680*/  ULEA UR4, UR5, UR4, 0x18 ;  /* 0x0000000405047291 */ /* 0x00efd8000f8ec0ff */
.L_x_5207:
        /* <DEDUP_REMOVED lines=48> */
        .weak           $__internal_114_$__cuda_sm20_div_s64
        .type           $__internal_114_$__cuda_sm20_div_s64,@function
        .size           $__internal_114_$__cuda_sm20_div_s64,($__internal_115_$__cuda_sm20_div_u64 - $__internal_114_$__cuda_sm20_div_s64)
$__internal_114_$__cuda_sm20_div_s64:
        /* <DEDUP_REMOVED lines=83> */
[----:B------:R-:W-:Y:S06]  /*6ec0*/  RET.REL.NODEC R8 `(_ZN2at4cuda17kernelHistogram1DIlalLi1ELi2ELin1ELNS0_23CUDAHistogramMemoryTypeE0EZNS0_21CUDA_tensor_histogramIlaLb0EEEbNS_6TensorES4_S4_lNS_14AccumulateTypeIT0_Lb1EE4typeES8_NS0_13TensorArgTypeES9_S9_EUllE_EEvNS0_6detail10TensorInfoIT_T1_EESF_NSC_IKS6_SE_EElS8_S8_SE_T6_) ;  /* 0xffffff90084c7950 */ /* 0x000fec0003c3ffff */
        .weak           $__internal_115_$__cuda_sm20_div_u64
        .type           $__internal_115_$__cuda_sm20_div_u64,@function
        .size           $__internal_115_$__cuda_sm20_div_u64,(.L_x_6491 - $__internal_115_$__cuda_sm20_div_u64)
$__internal_115_$__cuda_sm20_div_u64:
        /* <DEDUP_REMOVED lines=69> */
[----:B------:R-:W-:Y:S06]  /*7320*/  RET.REL.NODEC R4 `(_ZN2at4cuda17kernelHistogram1DIlalLi1ELi2ELin1ELNS0_23CUDAHistogramMemoryTypeE0EZNS0_21CUDA_tensor_histogramIlaLb0EEEbNS_6TensorES4_S4_lNS_14AccumulateTypeIT0_Lb1EE4typeES8_NS0_13TensorArgTypeES9_S9_EUllE_EEvNS0_6detail10TensorInfoIT_T1_EESF_NSC_IKS6_SE_EElS8_S8_SE_T6_) ;  /* 0xffffff8c04347950 */ /* 0x000fec0003c3ffff */
.L_x_5208:
        /* <DEDUP_REMOVED lines=13> */
.L_x_6491:


//--------------------- .text._ZN2at4cuda17kernelHistogram1DIfalLi1ELi2ELin1ELNS0_23CUDAHistogramMemoryTypeE1EZNS0_21CUDA_tensor_histogramIfaLb1EEEbNS_6TensorES4_S4_lNS_14AccumulateTypeIT0_Lb1EE4typeES8_NS0_13TensorArgTypeES9_S9_EUllE0_EEvNS0_6detail10TensorInfoIT_T1_EESF_NSC_IKS6_SE_EElS8_S8_SE_T6_ --------------------------
	.section	.text._ZN2at4cuda17kernelHistogram1DIfalLi1ELi2ELin1ELNS0_23CUDAHistogramMemoryTypeE1EZNS0_21CUDA_tensor_histogramIfaLb1EEEbNS_6TensorES4_S4_lNS_14AccumulateTypeIT0_Lb1EE4typeES8_NS0_13TensorArgTypeES9_S9_EUllE0_EEvNS0_6detail10TensorInfoIT_T1_EESF_NSC_IKS6_SE_EElS8_S8_SE_T6_,"ax",@progbits
	.align	128
        .global         _ZN2at4cuda17kernelHistogram1DIfalLi1ELi2ELin1ELNS0_23CUDAHistogramMemoryTypeE1EZNS0_21CUDA_tensor_histogramIfaLb1EEEbNS_6TensorES4_S4_lNS_14AccumulateTypeIT0_Lb1EE4typeES8_NS0_13TensorArgTypeES9_S9_EUllE0_EEvNS0_6detail10TensorInfoIT_T1_EESF_NSC_IKS6_SE_EElS8_S8_SE_T6_
        .type           _ZN2at4cuda17kernelHistogram1DIfalLi1ELi2ELin1ELNS0_23CUDAHistogramMemoryTypeE1EZNS0_21CUDA_tensor_histogramIfaLb1EEEbNS_6TensorES4_S4_lNS_14AccumulateTypeIT0_Lb1EE4typeES8_NS0_13TensorArgTypeES9_S9_EUllE0_EEvNS0_6detail10TensorInfoIT_T1_EESF_NSC_IKS6_SE_EElS8_S8_SE_T6_,@function
        .size           _ZN2at4cuda17kernelHistogram1DIfalLi1ELi2ELin1ELNS0_23CUDAHistogramMemoryTypeE1EZNS0_21CUDA_tensor_histogramIfaLb1EEEbNS_6TensorES4_S4_lNS_14AccumulateTypeIT0_Lb1EE4typeES8_NS0_13TensorArgTypeES9_S9_EUllE0_EEvNS0_6detail10TensorInfoIT_T1_EESF_NSC_IKS6_SE_EElS8_S8_SE_T6_,(.L_x_6492 - _ZN2at4cuda17kernelHistogram1DIfalLi1ELi2ELin1ELNS0_23CUDAHistogramMemoryTypeE1EZNS0_21CUDA_tensor_histogramIfaLb1EEEbNS_6TensorES4_S4_lNS_14AccumulateTypeIT0_Lb1EE4typeES8_NS0_13TensorArgTypeES9_S9_EUllE0_EEvNS0_6detail10TensorInfoIT_T1_EESF_NSC_IKS6_SE_EElS8_S8_SE_T6_)
        .other          _ZN2at4cuda17kernelHistogram1DIfalLi1ELi2ELin1ELNS0_23CUDAHistogramMemoryTypeE1EZNS0_21CUDA_tensor_histogramIfaLb1EEEbNS_6TensorES4_S4_lNS_14AccumulateTypeIT0_Lb1EE4typeES8_NS0_13TensorArgTypeES9_S9_EUllE0_EEvNS0_6detail10TensorInfoIT_T1_EESF_NSC_IKS6_SE_EElS8_S8_SE_T6_,@"STO_CUDA_ENTRY STV_DEFAULT"
_ZN2at4cuda17kernelHistogram1DIfalLi1ELi2ELin1ELNS0_23CUDAHistogramMemoryTypeE1EZNS0_21CUDA_tensor_histogramIfaLb1EEEbNS_6TensorES4_S4_lNS_14AccumulateTypeIT0_Lb1EE4typeES8_NS0_13TensorArgTypeES9_S9_EUllE0_EEvNS0_6detail10TensorInfoIT_T1_EESF_NSC_IKS6_SE_EElS8_S8_SE_T6_:
.text._ZN2at4cuda17kernelHistogram1DIfalLi1ELi2ELin1ELNS0_23CUDAHistogramMemoryTypeE1EZNS0_21CUDA_tensor_histogramIfaLb1EEEbNS_6TensorES4_S4_lNS_14AccumulateTypeIT0_Lb1EE4typeES8_NS0_13TensorArgTypeES9_S9_EUllE0_EEvNS0_6detail10TensorInfoIT_T1_EESF_NSC_IKS6_SE_EElS8_S8_SE_T6_:
        /* <DEDUP_REMOVED lines=22> */
.L_x_5264:
        /* <DEDUP_REMOVED lines=24> */
.L_x_5235:
        /* <DEDUP_REMOVED lines=33> */
.L_x_5212:
[----:B------:R-:W-:Y:S01]  /*04f0*/  MOV R24, R14 ;  /* 0x0000000e00187202 */ /* 0x000fe20000000f00 */
[----:B------:R-:W-:Y:S01]  /*0500*/  IMAD.MOV.U32 R20, RZ, RZ, R9 ;  /* 0x000000ffff147224 */ /* 0x000fe200078e0009 */
[----:B------:R-:W-:Y:S01]  /*0510*/  MOV R11, R16 ;  /* 0x00000010000b7202 */ /* 0x000fe20000000f00 */
[----:B------:R-:W-:Y:S01]  /*0520*/  IMAD.MOV.U32 R10, RZ, RZ, R17 ;  /* 0x000000ffff0a7224 */ /* 0x000fe200078e0011 */
[----:B------:R-:W-:-:S07]  /*0530*/  MOV R7, 0x550 ;  /* 0x0000055000077802 */ /* 0x000fce0000000f00 */
[----:B------:R-:W-:Y:S05]  /*0540*/  CALL.REL.NOINC `($__internal_116_$__cuda_sm20_div_s64) ;  /* 0x0000003400fc7944 */ /* 0x000fea0003c00000 */
        /* <DEDUP_REMOVED lines=10> */
.L_x_5213:
[----:B------:R-:W-:Y:S05]  /*05f0*/  BSYNC.RECONVERGENT B0 ;  /* 0x0000000000007941 */ /* 0x000fea0003800200 */
.L_x_5211:
        /* <DEDUP_REMOVED lines=38> */
.L_x_5215:
[----:B------:R-:W-:Y:S01]  /*0860*/  MOV R24, R30 ;  /* 0x0000001e00187202 */ /* 0x000fe20000000f00 */
[----:B------:R-:W-:Y:S01]  /*0870*/  IMAD.MOV.U32 R20, RZ, RZ, R31 ;  /* 0x000000ffff147224 */ /* 0x000fe200078e001f */
[----:B------:R-:W-:Y:S01]  /*0880*/  MOV R11, R16 ;  /* 0x00000010000b7202 */ /* 0x000fe20000000f00 */
[----:B------:R-:W-:Y:S01]  /*0890*/  IMAD.MOV.U32 R10, RZ, RZ, R17 ;  /* 0x000000ffff0a7224 */ /* 0x000fe200078e0011 */
[----:B------:R-:W-:-:S07]  /*08a0*/  MOV R7, 0x8c0 ;  /* 0x000008c000077802 */ /* 0x000fce0000000f00 */
[----:B------:R-:W-:Y:S05]  /*08b0*/  CALL.REL.NOINC `($__internal_116_$__cuda_sm20_div_s64) ;  /* 0x0000003400207944 */ /* 0x000fea0003c00000 */
        /* <DEDUP_REMOVED lines=11> */
.L_x_5216:
[----:B------:R-:W-:Y:S05]  /*0970*/  BSYNC.RECONVERGENT B0 ;  /* 0x0000000000007941 */ /* 0x000fea0003800200 */
.L_x_5214:
        /* <DEDUP_REMOVED lines=38> */
.L_x_5218:
[----:B------:R-:W-:Y:S01]  /*0be0*/  IMAD.MOV.U32 R24, RZ, RZ, R16 ;  /* 0x000000ffff187224 */ /* 0x000fe200078e0010 */
[----:B------:R-:W-:Y:S01]  /*0bf0*/  MOV R20, R17 ;  /* 0x0000001100147202 */ /* 0x000fe20000000f00 */
[----:B------:R-:W-:Y:S01]  /*0c00*/  IMAD.MOV.U32 R11, RZ, RZ, R12 ;  /* 0x000000ffff0b7224 */ /* 0x000fe200078e000c */
[----:B------:R-:W-:Y:S02]  /*0c10*/  MOV R10, R13 ;  /* 0x0000000d000a7202 */ /* 0x000fe40000000f00 */
[----:B------:R-:W-:-:S07]  /*0c20*/  MOV R7, 0xc40 ;  /* 0x00000c4000077802 */ /* 0x000fce0000000f00 */
[----:B------:R-:W-:Y:S05]  /*0c30*/  CALL.REL.NOINC `($__internal_116_$__cuda_sm20_div_s64) ;  /* 0x0000003000407944 */ /* 0x000fea0003c00000 */
        /* <DEDUP_REMOVED lines=11> */
.L_x_5219:
[----:B------:R-:W-:Y:S05]  /*0cf0*/  BSYNC.RECONVERGENT B0 ;  /* 0x0000000000007941 */ /* 0x000fea0003800200 */
.L_x_5217:
        /* <DEDUP_REMOVED lines=37> */
.L_x_5221:
        /* <DEDUP_REMOVED lines=17> */
.L_x_5222:
[----:B------:R-:W-:Y:S05]  /*1060*/  BSYNC.RECONVERGENT B0 ;  /* 0x0000000000007941 */ /* 0x000fea0003800200 */
.L_x_5220:
        /* <DEDUP_REMOVED lines=38> */
.L_x_5224:
        /* <DEDUP_REMOVED lines=17> */
.L_x_5225:
[----:B------:R-:W-:Y:S05]  /*13e0*/  BSYNC.RECONVERGENT B0 ;  /* 0x0000000000007941 */ /* 0x000fea0003800200 */
.L_x_5223:
        /* <DEDUP_REMOVED lines=38> */
.L_x_5227:
        /* <DEDUP_REMOVED lines=17> */
.L_x_5228:
[----:B------:R-:W-:Y:S05]  /*1760*/  BSYNC.RECONVERGENT B0 ;  /* 0x0000000000007941 */ /* 0x000fea0003800200 */
.L_x_5226:
        /* <DEDUP_REMOVED lines=39> */
.L_x_5230:
        /* <DEDUP_REMOVED lines=17> */
.L_x_5231:
[----:B------:R-:W-:Y:S05]  /*1af0*/  BSYNC.RECONVERGENT B0 ;  /* 0x0000000000007941 */ /* 0x000fea0003800200 */
.L_x_5229:
        /* <DEDUP_REMOVED lines=38> */
.L_x_5233:
        /* <DEDUP_REMOVED lines=17> */
.L_x_5234:
[----:B------:R-:W-:Y:S05]  /*1e70*/  BSYNC.RECONVERGENT B0 ;  /* 0x0000000000007941 */ /* 0x000fea0003800200 */
.L_x_5232:
        /* <DEDUP_REMOVED lines=11> */
.L_x_5210:
        /* <DEDUP_REMOVED lines=35> */
.L_x_5238:
        /* <DEDUP_REMOVED lines=16> */
.L_x_5239:
[----:B------:R-:W-:Y:S05]  /*2260*/  BSYNC.RECONVERGENT B0 ;  /* 0x0000000000007941 */ /* 0x000fea0003800200 */
.L_x_5237:
        /* <DEDUP_REMOVED lines=38> */
.L_x_5241:
        /* <DEDUP_REMOVED lines=17> */
.L_x_5242:
[----:B------:R-:W-:Y:S05]  /*25e0*/  BSYNC.RECONVERGENT B0 ;  /* 0x0000000000007941 */ /* 0x000fea0003800200 */
.L_x_5240:
        /* <DEDUP_REMOVED lines=38> */
.L_x_5244:
        /* <DEDUP_REMOVED lines=17> */
.L_x_5245:
[----:B------:R-:W-:Y:S05]  /*2960*/  BSYNC.RECONVERGENT B0 ;  /* 0x0000000000007941 */ /* 0x000fea0003800200 */
.L_x_5243:
        /* <DEDUP_REMOVED lines=38> */
.L_x_5247:
        /* <DEDUP_REMOVED lines=17> */
.L_x_5248:
[----:B------:R-:W-:Y:S05]  /*2ce0*/  BSYNC.RECONVERGENT B0 ;  /* 0x0000000000007941 */ /* 0x000fea0003800200 */
.L_x_5246:
        /* <DEDUP_REMOVED lines=8> */
.L_x_5236:
        /* <DEDUP_REMOVED lines=36> */
.L_x_5251:
[----:B------:R-:W-:Y:S01]  /*2fb0*/  IMAD.MOV.U32 R24, RZ, RZ, R14 ;  /* 0x000000ffff187224 */ /* 0x000fe200078e000e */
[----:B------:R-:W-:Y:S01]  /*2fc0*/  MOV R20, R9 ;  /* 0x0000000900147202 */ /* 0x000fe20000000f00 */
[----:B------:R-:W-:Y:S01]  /*2fd0*/  IMAD.MOV.U32 R11, RZ, RZ, R16 ;  /* 0x000000ffff0b7224 */ /* 0x000fe200078e0010 */
[----:B------:R-:W-:Y:S02]  /*2fe0*/  MOV R10, R17 ;  /* 0x00000011000a7202 */ /* 0x000fe40000000f00 */
[----:B------:R-:W-:-:S07]  /*2ff0*/  MOV R7, 0x3010 ;  /* 0x0000301000077802 */ /* 0x000fce0000000f00 */
[----:B------:R-:W-:Y:S05]  /*3000*/  CALL.REL.NOINC `($__internal_116_$__cuda_sm20_div_s64) ;  /* 0x0000000c004c7944 */ /* 0x000fea0003c00000 */
        /* <DEDUP_REMOVED lines=10> */
.L_x_5252:
[----:B------:R-:W-:Y:S05]  /*30b0*/  BSYNC.RECONVERGENT B0 ;  /* 0x0000000000007941 */ /* 0x000fea0003800200 */
.L_x_5250:
        /* <DEDUP_REMOVED lines=39> */
.L_x_5254:
        /* <DEDUP_REMOVED lines=17> */
.L_x_5255:
[----:B------:R-:W-:Y:S05]  /*3440*/  BSYNC.RECONVERGENT B0 ;  /* 0x0000000000007941 */ /* 0x000fea0003800200 */
.L_x_5253:
[----:B------:R0:W1:Y:S02]  /*3450*/  LDC.64 R6, c[0x0][R4+0x450] ;  /* 0x0001140004067b82 */ /* 0x0000640000000a00 */
[----:B0-----:R-:W-:Y:S02]  /*3460*/  IMAD.MOV.U32 R4, RZ, RZ, R28 ;  /* 0x000000ffff047224 */ /* 0x001fe400078e001c */
[-C--:B-1----:R-:W-:Y:S02]  /*3470*/  IMAD R7, R7, R15.reuse, RZ ;  /* 0x0000000f07077224 */ /* 0x082fe400078e02ff */
[----:B------:R-:W-:-:S04]  /*3480*/  IMAD.WIDE.U32 R10, R6, R15, R4 ;  /* 0x0000000f060a7225 */ /* 0x000fc800078e0004 */
[----:B------:R-:W-:Y:S01]  /*3490*/  IMAD R7, R6, R17, R7 ;  /* 0x0000001106077224 */ /* 0x000fe200078e0207 */
[----:B------:R-:W-:-:S03]  /*34a0*/  MOV R12, R10 ;  /* 0x0000000a000c7202 */ /* 0x000fc60000000f00 */
[----:B------:R-:W-:-:S07]  /*34b0*/  IMAD.IADD R8, R11, 0x1, R7 ;  /* 0x000000010b087824 */ /* 0x000fce00078e0207 */
.L_x_5249:
        /* <DEDUP_REMOVED lines=35> */
.L_x_5257:
        /* <DEDUP_REMOVED lines=15> */
.L_x_5258:
[----:B------:R-:W-:Y:S05]  /*37e0*/  BSYNC.RECONVERGENT B0 ;  /* 0x0000000000007941 */ /* 0x000fea0003800200 */
.L_x_5256:
[----:B------:R-:W0:Y:S01]  /*37f0*/  LDC.64 R4, c[0x0][R4+0x450] ;  /* 0x0001140004047b82 */ /* 0x000e220000000a00 */
[----:B------:R-:W-:Y:S02]  /*3800*/  IMAD.MOV.U32 R13, RZ, RZ, R8 ;  /* 0x000000ffff0d7224 */ /* 0x000fe400078e0008 */
[-C--:B0-----:R-:W-:Y:S02]  /*3810*/  IMAD R5, R5, R6.reuse, RZ ;  /* 0x0000000605057224 */ /* 0x081fe400078e02ff */
[----:B------:R-:W-:-:S04]  /*3820*/  IMAD.WIDE.U32 R12, R4, R6, R12 ;  /* 0x00000006040c7225 */ /* 0x000fc800078e000c */
[----:B------:R-:W-:-:S05]  /*3830*/  IMAD R5, R4, R15, R5 ;  /* 0x0000000f04057224 */ /* 0x000fca00078e0205 */
[----:B------:R-:W-:-:S07]  /*3840*/  IADD3 R8, PT, PT, R13, R5, RZ ;  /* 0x000000050d087210 */ /* 0x000fce0007ffe0ff */
.L_x_5209:
        /* <DEDUP_REMOVED lines=48> */
.L_x_5262:
[----:B------:R-:W-:Y:S01]  /*3b50*/  IMAD.U32 R11, RZ, RZ, UR6 ;  /* 0x00000006ff0b7e24 */ /* 0x000fe2000f8e00ff */
[----:B------:R-:W-:Y:S02]  /*3b60*/  MOV R10, UR7 ;  /* 0x00000007000a7c02 */ /* 0x000fe40008000f00 */
[----:B------:R-:W-:-:S07]  /*3b70*/  MOV R7, 0x3b90 ;  /* 0x00003b9000077802 */ /* 0x000fce0000000f00 */
[----:B------:R-:W-:Y:S05]  /*3b80*/  CALL.REL.NOINC `($__internal_116_$__cuda_sm20_div_s64) ;  /* 0x00000000006c7944 */ /* 0x000fea0003c00000 */
[----:B------:R-:W-:-:S07]  /*3b90*/  IMAD.MOV.U32 R5, RZ, RZ, R10 ;  /* 0x000000ffff057224 */ /* 0x000fce00078e000a */
.L_x_5263:
[----:B------:R-:W-:Y:S05]  /*3ba0*/  BSYNC.RECONVERGENT B1 ;  /* 0x0000000000017941 */ /* 0x000fea0003800200 */
.L_x_5261:
        /* <DEDUP_REMOVED lines=14> */
[----:B------:R-:W-:Y:S02]  /*3c90*/  LEA.HI.X R7, R4, UR17, R5, 0x2, P0 ;  /* 0x0000001104077c11 */ /* 0x000fe400080f1405 */
[----:B------:R-:W-:-:S05]  /*3ca0*/  MOV R5, 0x3f800000 ;  /* 0x3f80000000057802 */ /* 0x000fca0000000f00 */
[----:B------:R0:W-:Y:S02]  /*3cb0*/  REDG.E.ADD.F32.FTZ.RN.STRONG.GPU desc[UR10][R6.64], R5 ;  /* 0x00000005060079a6 */ /* 0x0001e4000c12f30a */
.L_x_5260:
[----:B------:R-:W-:Y:S05]  /*3cc0*/  BSYNC.RECONVERGENT B0 ;  /* 0x0000000000007941 */ /* 0x000fea0003800200 */
.L_x_5259:
[----:B------:R-:W1:Y:S01]  /*3cd0*/  LDCU.64 UR14, c[0x0][0x878] ;  /* 0x00010f00ff0e77ac */ /* 0x000e620008000a00 */
[----:B------:R-:W-:-:S05]  /*3ce0*/  IADD3 R0, P0, PT, R3, R0, RZ ;  /* 0x0000000003007210 */ /* 0x000fca0007f1e0ff */
[----:B------:R-:W-:Y:S01]  /*3cf0*/  IMAD.X R2, RZ, RZ, R2, P0 ;  /* 0x000000ffff027224 */ /* 0x000fe200000e0602 */
[----:B-1----:R-:W-:-:S04]  /*3d00*/  ISETP.GE.U32.AND P0, PT, R0, UR14, PT ;  /* 0x0000000e00007c0c */ /* 0x002fc8000bf06070 */
[----:B------:R-:W-:-:S13]  /*3d10*/  ISETP.GE.AND.EX P0, PT, R2, UR15, PT, P0 ;  /* 0x0000000f02007c0c */ /* 0x000fda000bf06300 */
[----:B------:R-:W-:Y:S05]  /*3d20*/  @!P0 BRA `(.L_x_5264) ;  /* 0xffffffc4000c8947 */ /* 0x000fea000383ffff */
[----:B------:R-:W-:Y:S05]  /*3d30*/  EXIT ;  /* 0x000000000000794d */ /* 0x000fea0003800000 */
        .weak           $__internal_116_$__cuda_sm20_div_s64
        .type           $__internal_116_$__cuda_sm20_div_s64,@function
        .size           $__internal_116_$__cuda_sm20_div_s64,(.L_x_6492 - $__internal_116_$__cuda_sm20_div_s64)
$__internal_116_$__cuda_sm20_div_s64:
        /* <DEDUP_REMOVED lines=83> */
[----:B------:R-:W-:Y:S05]  /*4270*/  RET.REL.NODEC R6 `(_ZN2at4cuda17kernelHistogram1DIfalLi1ELi2ELin1ELNS0_23CUDAHistogramMemoryTypeE1EZNS0_21CUDA_tensor_histogramIfaLb1EEEbNS_6TensorES4_S4_lNS_14AccumulateTypeIT0_Lb1EE4typeES8_NS0_13TensorArgTypeES9_S9_EUllE0_EEvNS0_6detail10TensorInfoIT_T1_EESF_NSC_IKS6_SE_EElS8_S8_SE_T6_) ;  /* 0xffffffbc06607950 */ /* 0x000fea0003c3ffff */
.L_x_5265:
        /* <DEDUP_REMOVED lines=16> */
.L_x_6492:


//--------------------- .text._ZN2at4cuda17kernelHistogram1DIfalLi1ELi2ELin1ELNS0_23CUDAHistogramMemoryTypeE0EZNS0_21CUDA_tensor_histogramIfaLb1EEEbNS_6TensorES4_S4_lNS_14AccumulateTypeIT0_Lb1EE4typeES8_NS0_13TensorArgTypeES9_S9_EUllE0_EEvNS0_6detail10TensorInfoIT_T1_EESF_NSC_IKS6_SE_EElS8_S8_SE_T6_ --------------------------
	.section	.text._ZN2at4cuda17kernelHistogram1DIfalLi1ELi2ELin1ELNS0_23CUDAHistogramMemoryTypeE0EZNS0_21CUDA_tensor_histogramIfaLb1EEEbNS_6TensorES4_S4_lNS_14AccumulateTypeIT0_Lb1EE4typeES8_NS0_13TensorArgTypeES9_S9_EUllE0_EEvNS0_6detail10TensorInfoIT_T1_EESF_NSC_IKS6_SE_EElS8_S8_SE_T6_,"ax",@progbits
	.align	128
        .global         _ZN2at4cuda17kernelHistogram1DIfalLi1ELi2ELin1ELNS0_23CUDAHistogramMemoryTypeE0EZNS0_21CUDA_tensor_histogramIfaLb1EEEbNS_6TensorES4_S4_lNS_14AccumulateTypeIT0_Lb1EE4typeES8_NS0_13TensorArgTypeES9_S9_EUllE0_EEvNS0_6detail10TensorInfoIT_T1_EESF_NSC_IKS6_SE_EElS8_S8_SE_T6_
        .type           _ZN2at4cuda17kernelHistogram1DIfalLi1ELi2ELin1ELNS0_23CUDAHistogramMemoryTypeE0EZNS0_21CUDA_tensor_histogramIfaLb1EEEbNS_6TensorES4_S4_lNS_14AccumulateTypeIT0_Lb1EE4typeES8_NS0_13TensorArgTypeES9_S9_EUllE0_EEvNS0_6detail10TensorInfoIT_T1_EESF_NSC_IKS6_SE_EElS8_S8_SE_T6_,@function
        .size           _ZN2at4cuda17kernelHistogram1DIfalLi1ELi2ELin1ELNS0_23CUDAHistogramMemoryTypeE0EZNS0_21CUDA_tensor_histogramIfaLb1EEEbNS_6TensorES4_S4_lNS_14AccumulateTypeIT0_Lb1EE4typeES8_NS0_13TensorArgTypeES9_S9_EUllE0_EEvNS0_6detail10TensorInfoIT_T1_EESF_NSC_IKS6_SE_EElS8_S8_SE_T6_,(.L_x_6494 - _ZN2at4cuda17kernelHistogram1DIfalLi1ELi2ELin1ELNS0_23CUDAHistogramMemoryTypeE0EZNS0_21CUDA_tensor_histogramIfaLb1EEEbNS_6TensorES4_S4_lNS_14AccumulateTypeIT0_Lb1EE4typeES8_NS0_13TensorArgTypeES9_S9_EUllE0_EEvNS0_6detail10TensorInfoIT_T1_EESF_NSC_IKS6_SE_EElS8_S8_SE_T6_)
        .other          _ZN2at4cuda17kernelHistogram1DIfalLi1ELi2ELin1ELNS0_23CUDAHistogramMemoryTypeE0EZNS0_21CUDA_tensor_histogramIfaLb1EEEbNS_6TensorES4_S4_lNS_14AccumulateTypeIT0_Lb1EE4typeES8_NS0_13TensorArgTypeES9_S9_EUllE0_EEvNS0_6detail10TensorInfoIT_T1_EESF_NSC_IKS6_SE_EElS8_S8_SE_T6_,@"STO_CUDA_ENTRY STV_DEFAULT"
_ZN2at4cuda17kernelHistogram1DIfalLi1ELi2ELin1ELNS0_23CUDAHistogramMemoryTypeE0EZNS0_21CUDA_tensor_histogramIfaLb1EEEbNS_6TensorES4_S4_lNS_14AccumulateTypeIT0_Lb1EE4typeES8_NS0_13TensorArgTypeES9_S9_EUllE0_EEvNS0_6detail10TensorInfoIT_T1_EESF_NSC_IKS6_SE_EElS8_S8_SE_T6_:
.text._ZN2at4cuda17kernelHistogram1DIfalLi1ELi2ELin1ELNS0_23CUDAHistogramMemoryTypeE0EZNS0_21CUDA_tensor_histogramIfaLb1EEEbNS_6TensorES4_S4_lNS_14AccumulateTypeIT0_Lb1EE4typeES8_NS0_13TensorArgTypeES9_S9_EUllE0_EEvNS0_6detail10TensorInfoIT_T1_EESF_NSC_IKS6_SE_EElS8_S8_SE_T6_:
        /* <DEDUP_REMOVED lines=45> */
.L_x_5269:
[----:B------:R-:W-:-:S07]  /*02d0*/  MOV R8, 0x2f0 ;  /* 0x000002f000087802 */ /* 0x000fce0000000f00 */
[----:B------:R-:W-:Y:S05]  /*02e0*/  CALL.REL.NOINC `($__internal_118_$__cuda_sm20_div_u64) ;  /* 0x0000004400787944 */ /* 0x000fea0003c00000 */
.L_x_5270:
[----:B------:R-:W-:Y:S05]  /*02f0*/  BSYNC.RECONVERGENT B1 ;  /* 0x0000000000017941 */ /* 0x000fea0003800200 */
.L_x_5268:
        /* <DEDUP_REMOVED lines=19> */
.L_x_5273:
        /* <DEDUP_REMOVED lines=9> */
.L_x_5272:
[----:B------:R-:W-:Y:S05]  /*04c0*/  BSYNC.RECONVERGENT B1 ;  /* 0x0000000000017941 */ /* 0x000fea0003800200 */
.L_x_5271:
[----:B------:R-:W-:Y:S05]  /*04d0*/  @!P1 BRA `(.L_x_5267) ;  /* 0x0000000000409947 */ /* 0x000fea0003800000 */
[----:B------:R-:W0:Y:S01]  /*04e0*/  S2R R5, SR_CgaCtaId ;  /* 0x0000000000057919 */ /* 0x000e220000008800 */
[----:B------:R-:W-:-:S04]  /*04f0*/  MOV R4, 0x400 ;  /* 0x0000040000047802 */ /* 0x000fc80000000f00 */
[----:B0-----:R-:W-:-:S07]  /*0500*/  LEA R7, R5, R4, 0x18 ;  /* 0x0000000405077211 */ /* 0x001fce00078ec0ff */
.L_x_5274:
        /* <DEDUP_REMOVED lines=13> */
.L_x_5267:
[----:B------:R-:W-:Y:S05]  /*05e0*/  BSYNC.RECONVERGENT B0 ;  /* 0x0000000000007941 */ /* 0x000fea0003800200 */
.L_x_5266:
        /* <DEDUP_REMOVED lines=19> */
.L_x_5332:
        /* <DEDUP_REMOVED lines=23> */
.L_x_5302:
        /* <DEDUP_REMOVED lines=33> */
.L_x_5279:
[----:B------:R-:W-:Y:S01]  /*0aa0*/  IMAD.MOV.U32 R33, RZ, RZ, R20 ;  /* 0x000000ffff217224 */ /* 0x000fe200078e0014 */
[----:B------:R-:W-:Y:S01]  /*0ab0*/  MOV R26, R34 ;  /* 0x00000022001a7202 */ /* 0x000fe20000000f00 */
[----:B------:R-:W-:Y:S01]  /*0ac0*/  IMAD.MOV.U32 R27, RZ, RZ, R16 ;  /* 0x000000ffff1b7224 */ /* 0x000fe200078e0010 */
[----:B------:R-:W-:Y:S01]  /*0ad0*/  MOV R14, 0xb00 ;  /* 0x00000b00000e7802 */ /* 0x000fe20000000f00 */
[----:B------:R-:W-:-:S07]  /*0ae0*/  IMAD.MOV.U32 R25, RZ, RZ, R35 ;  /* 0x000000ffff197224 */ /* 0x000fce00078e0023 */
[----:B------:R-:W-:Y:S05]  /*0af0*/  CALL.REL.NOINC `($__internal_117_$__cuda_sm20_div_s64) ;  /* 0x0000003800247944 */ /* 0x000fea0003c00000 */
        /* <DEDUP_REMOVED lines=10> */
.L_x_5280:
[----:B------:R-:W-:Y:S05]  /*0ba0*/  BSYNC.RECONVERGENT B0 ;  /* 0x0000000000007941 */ /* 0x000fea0003800200 */
.L_x_5278:
        /* <DEDUP_REMOVED lines=38> */
.L_x_5282:
[----:B------:R-:W-:Y:S01]  /*0e10*/  IMAD.MOV.U32 R33, RZ, RZ, R36 ;  /* 0x000000ffff217224 */ /* 0x000fe200078e0024 */
[----:B------:R-:W-:Y:S01]  /*0e20*/  MOV R26, R20 ;  /* 0x00000014001a7202 */ /* 0x000fe20000000f00 */
[----:B------:R-:W-:Y:S01]  /*0e30*/  IMAD.MOV.U32 R27, RZ, RZ, R37 ;  /* 0x000000ffff1b7224 */ /* 0x000fe200078e0025 */
[----:B------:R-:W-:Y:S01]  /*0e40*/  MOV R14, 0xe70 ;  /* 0x00000e70000e7802 */ /* 0x000fe20000000f00 */
[----:B------:R-:W-:-:S07]  /*0e50*/  IMAD.MOV.U32 R25, RZ, RZ, R21 ;  /* 0x000000ffff197224 */ /* 0x000fce00078e0015 */
[----:B------:R-:W-:Y:S05]  /*0e60*/  CALL.REL.NOINC `($__internal_117_$__cuda_sm20_div_s64) ;  /* 0x0000003400487944 */ /* 0x000fea0003c00000 */
        /* <DEDUP_REMOVED lines=11> */
.L_x_5283:
[----:B------:R-:W-:Y:S05]  /*0f20*/  BSYNC.RECONVERGENT B0 ;  /* 0x0000000000007941 */ /* 0x000fea0003800200 */
.L_x_5281:
        /* <DEDUP_REMOVED lines=38> */
.L_x_5285:
[----:B------:R-:W-:Y:S01]  /*1190*/  IMAD.MOV.U32 R33, RZ, RZ, R20 ;  /* 0x000000ffff217224 */ /* 0x000fe200078e0014 */
[----:B------:R-:W-:Y:S01]  /*11a0*/  MOV R27, R21 ;  /* 0x00000015001b7202 */ /* 0x000fe20000000f00 */
[----:B------:R-:W-:Y:S01]  /*11b0*/  IMAD.MOV.U32 R26, RZ, RZ, R18 ;  /* 0x000000ffff1a7224 */ /* 0x000fe200078e0012 */
[----:B------:R-:W-:Y:S01]  /*11c0*/  MOV R14, 0x11f0 ;  /* 0x000011f0000e7802 */ /* 0x000fe20000000f00 */
[----:B------:R-:W-:-:S07]  /*11d0*/  IMAD.MOV.U32 R25, RZ, RZ, R19 ;  /* 0x000000ffff197224 */ /* 0x000fce00078e0013 */
[----:B------:R-:W-:Y:S05]  /*11e0*/  CALL.REL.NOINC `($__internal_117_$__cuda_sm20_div_s64) ;  /* 0x0000003000687944 */ /* 0x000fea0003c00000 */
        /* <DEDUP_REMOVED lines=9> */
.L_x_5286:
[----:B------:R-:W-:Y:S05]  /*1280*/  BSYNC.RECONVERGENT B0 ;  /* 0x0000000000007941 */ /* 0x000fea0003800200 */
.L_x_5284:
        /* <DEDUP_REMOVED lines=37> */
.L_x_5288:
[----:B------:R-:W-:Y:S01]  /*14e0*/  MOV R33, R20 ;  /* 0x0000001400217202 */ /* 0x000fe20000000f00 */
[----:B------:R-:W-:Y:S01]  /*14f0*/  IMAD.MOV.U32 R27, RZ, RZ, R21 ;  /* 0x000000ffff1b7224 */ /* 0x000fe200078e0015 */
[----:B------:R-:W-:Y:S01]  /*1500*/  MOV R25, R19 ;  /* 0x0000001300197202 */ /* 0x000fe20000000f00 */
[----:B------:R-:W-:Y:S01]  /*1510*/  IMAD.MOV.U32 R26, RZ, RZ, R18 ;  /* 0x000000ffff1a7224 */ /* 0x000fe200078e0012 */
[----:B------:R-:W-:-:S07]  /*1520*/  MOV R14, 0x1540 ;  /* 0x00001540000e7802 */ /* 0x000fce0000000f00 */
[----:B------:R-:W-:Y:S05]  /*1530*/  CALL.REL.NOINC `($__internal_117_$__cuda_sm20_div_s64) ;  /* 0x0000002c00947944 */ /* 0x000fea0003c00000 */
        /* <DEDUP_REMOVED lines=9> */
.L_x_5289:
[----:B------:R-:W-:Y:S05]  /*15d0*/  BSYNC.RECONVERGENT B0 ;  /* 0x0000000000007941 */ /* 0x000fea0003800200 */
.L_x_5287:
        /* <DEDUP_REMOVED lines=38> */
.L_x_5291:
        /* <DEDUP_REMOVED lines=15> */
.L_x_5292:
[----:B------:R-:W-:Y:S05]  /*1930*/  BSYNC.RECONVERGENT B0 ;  /* 0x0000000000007941 */ /* 0x000fea0003800200 */
.L_x_5290:
        /* <DEDUP_REMOVED lines=38> */
.L_x_5294:
[----:B------:R-:W-:Y:S01]  /*1ba0*/  IMAD.MOV.U32 R33, RZ, RZ, R20 ;  /* 0x000000ffff217224 */ /* 0x000fe200078e0014 */
[----:B------:R-:W-:Y:S01]  /*1bb0*/  MOV R27, R21 ;  /* 0x00000015001b7202 */ /* 0x000fe20000000f00 */
[----:B------:R-:W-:Y:S01]  /*1bc0*/  IMAD.MOV.U32 R26, RZ, RZ, R18 ;  /* 0x000000ffff1a7224 */ /* 0x000fe200078e0012 */
[----:B------:R-:W-:Y:S02]  /*1bd0*/  MOV R25, R19 ;  /* 0x0000001300197202 */ /* 0x000fe40000000f00 */
[----:B------:R-:W-:-:S07]  /*1be0*/  MOV R14, 0x1c00 ;  /* 0x00001c00000e7802 */ /* 0x000fce0000000f00 */
[----:B------:R-:W-:Y:S05]  /*1bf0*/  CALL.REL.NOINC `($__internal_117_$__cuda_sm20_div_s64) ;  /* 0x0000002400e47944 */ /* 0x000fea0003c00000 */
        /* <DEDUP_REMOVED lines=11> */
.L_x_5295:
[----:B------:R-:W-:Y:S05]  /*1cb0*/  BSYNC.RECONVERGENT B0 ;  /* 0x0000000000007941 */ /* 0x000fea0003800200 */
.L_x_5293:
        /* <DEDUP_REMOVED lines=39> */
.L_x_5297:
[----:B------:R-:W-:Y:S01]  /*1f30*/  IMAD.MOV.U32 R33, RZ, RZ, R20 ;  /* 0x000000ffff217224 */ /* 0x000fe200078e0014 */
[----:B------:R-:W-:Y:S01]  /*1f40*/  MOV R27, R21 ;  /* 0x00000015001b7202 */ /* 0x000fe20000000f00 */
[----:B------:R-:W-:Y:S01]  /*1f50*/  IMAD.MOV.U32 R26, RZ, RZ, R18 ;  /* 0x000000ffff1a7224 */ /* 0x000fe200078e0012 */
[----:B------:R-:W-:Y:S02]  /*1f60*/  MOV R25, R19 ;  /* 0x0000001300197202 */ /* 0x000fe40000000f00 */
[----:B------:R-:W-:-:S07]  /*1f70*/  MOV R14, 0x1f90 ;  /* 0x00001f90000e7802 */ /* 0x000fce0000000f00 */
[----:B------:R-:W-:Y:S05]  /*1f80*/  CALL.REL.NOINC `($__internal_117_$__cuda_sm20_div_s64) ;  /* 0x0000002400007944 */ /* 0x000fea0003c00000 */
        /* <DEDUP_REMOVED lines=9> */
.L_x_5298:
[----:B------:R-:W-:Y:S05]  /*2020*/  BSYNC.RECONVERGENT B0 ;  /* 0x0000000000007941 */ /* 0x000fea0003800200 */
.L_x_5296:
        /* <DEDUP_REMOVED lines=39> */
.L_x_5300:
[----:B------:R-:W-:Y:S01]  /*22a0*/  IMAD.MOV.U32 R33, RZ, RZ, R18 ;  /* 0x000000ffff217224 */ /* 0x000fe200078e0012 */
[----:B------:R-:W-:Y:S01]  /*22b0*/  MOV R27, R19 ;  /* 0x00000013001b7202 */ /* 0x000fe20000000f00 */
[----:B------:R-:W-:Y:S01]  /*22c0*/  IMAD.MOV.U32 R26, RZ, RZ, R20 ;  /* 0x000000ffff1a7224 */ /* 0x000fe200078e0014 */
[----:B------:R-:W-:Y:S02]  /*22d0*/  MOV R25, R21 ;  /* 0x0000001500197202 */ /* 0x000fe40000000f00 */
[----:B------:R-:W-:-:S07]  /*22e0*/  MOV R14, 0x2300 ;  /* 0x00002300000e7802 */ /* 0x000fce0000000f00 */
[----:B------:R-:W-:Y:S05]  /*22f0*/  CALL.REL.NOINC `($__internal_117_$__cuda_sm20_div_s64) ;  /* 0x0000002000247944 */ /* 0x000fea0003c00000 */
        /* <DEDUP_REMOVED lines=9> */
.L_x_5301:
[----:B------:R-:W-:Y:S05]  /*2390*/  BSYNC.RECONVERGENT B0 ;  /* 0x0000000000007941 */ /* 0x000fea0003800200 */
.L_x_5299:
        /* <DEDUP_REMOVED lines=10> */
.L_x_5277:
        /* <DEDUP_REMOVED lines=35> */
.L_x_5305:
[----:B------:R-:W-:Y:S01]  /*2670*/  MOV R33, R20 ;  /* 0x0000001400217202 */ /* 0x000fe20000000f00 */
[----:B------:R-:W-:Y:S01]  /*2680*/  IMAD.MOV.U32 R27, RZ, RZ, R16 ;  /* 0x000000ffff1b7224 */ /* 0x000fe200078e0010 */
[----:B------:R-:W-:Y:S01]  /*2690*/  MOV R26, R34 ;  /* 0x00000022001a7202 */ /* 0x000fe20000000f00 */
[----:B------:R-:W-:Y:S01]  /*26a0*/  IMAD.MOV.U32 R25, RZ, RZ, R35 ;  /* 0x000000ffff197224 */ /* 0x000fe200078e0023 */
[----:B------:R-:W-:-:S07]  /*26b0*/  MOV R14, 0x26d0 ;  /* 0x000026d0000e7802 */ /* 0x000fce0000000f00 */
[----:B------:R-:W-:Y:S05]  /*26c0*/  CALL.REL.NOINC `($__internal_117_$__cuda_sm20_div_s64) ;  /* 0x0000001c00307944 */ /* 0x000fea0003c00000 */
        /* <DEDUP_REMOVED lines=10> */
.L_x_5306:
[----:B------:R-:W-:Y:S05]  /*2770*/  BSYNC.RECONVERGENT B0 ;  /* 0x0000000000007941 */ /* 0x000fea0003800200 */
.L_x_5304:
        /* <DEDUP_REMOVED lines=38> */
.L_x_5308:
[----:B------:R-:W-:Y:S01]  /*29e0*/  MOV R33, R36 ;  /* 0x0000002400217202 */ /* 0x000fe20000000f00 */
[----:B------:R-:W-:Y:S01]  /*29f0*/  IMAD.MOV.U32 R27, RZ, RZ, R37 ;  /* 0x000000ffff1b7224 */ /* 0x000fe200078e0025 */
[----:B------:R-:W-:Y:S01]  /*2a00*/  MOV R26, R20 ;  /* 0x00000014001a7202 */ /* 0x000fe20000000f00 */
[----:B------:R-:W-:Y:S01]  /*2a10*/  IMAD.MOV.U32 R25, RZ, RZ, R21 ;  /* 0x000000ffff197224 */ /* 0x000fe200078e0015 */
[----:B------:R-:W-:-:S07]  /*2a20*/  MOV R14, 0x2a40 ;  /* 0x00002a40000e7802 */ /* 0x000fce0000000f00 */
[----:B------:R-:W-:Y:S05]  /*2a30*/  CALL.REL.NOINC `($__internal_117_$__cuda_sm20_div_s64) ;  /* 0x0000001800547944 */ /* 0x000fea0003c00000 */
        /* <DEDUP_REMOVED lines=11> */
.L_x_5309:
[----:B------:R-:W-:Y:S05]  /*2af0*/  BSYNC.RECONVERGENT B0 ;  /* 0x0000000000007941 */ /* 0x000fea0003800200 */
.L_x_5307:
        /* <DEDUP_REMOVED lines=38> */
.L_x_5311:
        /* <DEDUP_REMOVED lines=15> */
.L_x_5312:
[----:B------:R-:W-:Y:S05]  /*2e50*/  BSYNC.RECONVERGENT B0 ;  /* 0x0000000000007941 */ /* 0x000fea0003800200 */
.L_x_5310:
        /* <DEDUP_REMOVED lines=38> */
.L_x_5314:
        /* <DEDUP_REMOVED lines=17> */
.L_x_5315:
[----:B------:R-:W-:Y:S05]  /*31d0*/  BSYNC.RECONVERGENT B0 ;  /* 0x0000000000007941 */ /* 0x000fea0003800200 */
.L_x_5313:
[----:B------:R0:W1:Y:S02]  /*31e0*/  LDC.64 R14, c[0x0][R13+0x450] ;  /* 0x000114000d0e7b82 */ /* 0x0000640000000a00 */
[----:B0-----:R-:W-:Y:S01]  /*31f0*/  IMAD.MOV.U32 R13, RZ, RZ, R12 ;  /* 0x000000ffff0d7224 */ /* 0x001fe200078e000c */
[----:B------:R-:W-:Y:S01]  /*3200*/  MOV R12, R34 ;  /* 0x00000022000c7202 */ /* 0x000fe20000000f00 */
[----:B-1----:R-:W-:-:S04]  /*3210*/  IMAD R15, R15, R19, RZ ;  /* 0x000000130f0f7224 */ /* 0x002fc800078e02ff */
[----:B------:R-:W-:-:S04]  /*3220*/  IMAD.WIDE.U32 R18, R14, R19, R12 ;  /* 0x000000130e127225 */ /* 0x000fc800078e000c */
[----:B------:R-:W-:-:S04]  /*3230*/  IMAD R15, R14, R21, R15 ;  /* 0x000000150e0f7224 */ /* 0x000fc800078e020f */
[----:B------:R-:W-:-:S07]  /*3240*/  IMAD.IADD R15, R19, 0x1, R15 ;  /* 0x00000001130f7824 */ /* 0x000fce00078e020f */
.L_x_5303:
        /* <DEDUP_REMOVED lines=36> */
.L_x_5318:
[----:B------:R-:W-:Y:S01]  /*3490*/  MOV R33, R20 ;  /* 0x0000001400217202 */ /* 0x000fe20000000f00 */
[----:B------:R-:W-:Y:S01]  /*34a0*/  IMAD.MOV.U32 R27, RZ, RZ, R16 ;  /* 0x000000ffff1b7224 */ /* 0x000fe200078e0010 */
[----:B------:R-:W-:Y:S01]  /*34b0*/  MOV R26, R34 ;  /* 0x00000022001a7202 */ /* 0x000fe20000000f00 */
[----:B------:R-:W-:Y:S01]  /*34c0*/  IMAD.MOV.U32 R25, RZ, RZ, R35 ;  /* 0x000000ffff197224 */ /* 0x000fe200078e0023 */
[----:B------:R-:W-:-:S07]  /*34d0*/  MOV R14, 0x34f0 ;  /* 0x000034f0000e7802 */ /* 0x000fce0000000f00 */
[----:B------:R-:W-:Y:S05]  /*34e0*/  CALL.REL.NOINC `($__internal_117_$__cuda_sm20_div_s64) ;  /* 0x0000000c00a87944 */ /* 0x000fea0003c00000 */
        /* <DEDUP_REMOVED lines=10> */
.L_x_5319:
[----:B------:R-:W-:Y:S05]  /*3590*/  BSYNC.RECONVERGENT B0 ;  /* 0x0000000000007941 */ /* 0x000fea0003800200 */
.L_x_5317:
        /* <DEDUP_REMOVED lines=38> */
.L_x_5321:
        /* <DEDUP_REMOVED lines=17> */
.L_x_5322:
[----:B------:R-:W-:Y:S05]  /*3910*/  BSYNC.RECONVERGENT B0 ;  /* 0x0000000000007941 */ /* 0x000fea0003800200 */
.L_x_5320:
[----:B------:R0:W1:Y:S02]  /*3920*/  LDC.64 R14, c[0x0][R12+0x450] ;  /* 0x000114000c0e7b82 */ /* 0x0000640000000a00 */
[----:B0-----:R-:W-:Y:S02]  /*3930*/  IMAD.MOV.U32 R12, RZ, RZ, R18 ;  /* 0x000000ffff0c7224 */ /* 0x001fe400078e0012 */
[-C--:B-1----:R-:W-:Y:S02]  /*3940*/  IMAD R15, R15, R21.reuse, RZ ;  /* 0x000000150f0f7224 */ /* 0x082fe400078e02ff */
[----:B------:R-:W-:-:S04]  /*3950*/  IMAD.WIDE.U32 R18, R14, R21, R12 ;  /* 0x000000150e127225 */ /* 0x000fc800078e000c */
[----:B------:R-:W-:-:S05]  /*3960*/  IMAD R15, R14, R25, R15 ;  /* 0x000000190e0f7224 */ /* 0x000fca00078e020f */
[----:B------:R-:W-:-:S07]  /*3970*/  IADD3 R15, PT, PT, R19, R15, RZ ;  /* 0x0000000f130f7210 */ /* 0x000fce0007ffe0ff */
.L_x_5316:
        /* <DEDUP_REMOVED lines=34> */
.L_x_5324:
        /* <DEDUP_REMOVED lines=16> */
.L_x_5325:
[----:B------:R-:W-:Y:S05]  /*3ca0*/  BSYNC.RECONVERGENT B0 ;  /* 0x0000000000007941 */ /* 0x000fea0003800200 */
.L_x_5323:
[----:B------:R-:W0:Y:S01]  /*3cb0*/  LDC.64 R12, c[0x0][R12+0x450] ;  /* 0x000114000c0c7b82 */ /* 0x000e220000000a00 */
[----:B------:R-:W-:Y:S01]  /*3cc0*/  MOV R19, R15 ;  /* 0x0000000f00137202 */ /* 0x000fe20000000f00 */
[-C--:B0-----:R-:W-:Y:S02]  /*3cd0*/  IMAD R13, R13, R35.reuse, RZ ;  /* 0x000000230d0d7224 */ /* 0x081fe400078e02ff */
[----:B------:R-:W-:-:S04]  /*3ce0*/  IMAD.WIDE.U32 R18, R12, R35, R18 ;  /* 0x000000230c127225 */ /* 0x000fc800078e0012 */
[----:B------:R-:W-:-:S04]  /*3cf0*/  IMAD R13, R12, R21, R13 ;  /* 0x000000150c0d7224 */ /* 0x000fc800078e020d */
[----:B------:R-:W-:-:S07]  /*3d00*/  IMAD.IADD R15, R19, 0x1, R13 ;  /* 0x00000001130f7824 */ /* 0x000fce00078e020d */
.L_x_5276:
        /* <DEDUP_REMOVED lines=48> */
.L_x_5329:
[----:B------:R-:W-:Y:S01]  /*4010*/  MOV R33, R12 ;  /* 0x0000000c00217202 */ /* 0x000fe20000000f00 */
[----:B------:R-:W-:Y:S01]  /*4020*/  IMAD.MOV.U32 R26, RZ, RZ, R4 ;  /* 0x000000ffff1a7224 */ /* 0x000fe200078e0004 */
[----:B------:R-:W-:Y:S02]  /*4030*/  MOV R25, R7 ;  /* 0x0000000700197202 */ /* 0x000fe40000000f00 */
[----:B------:R-:W-:-:S07]  /*4040*/  MOV R14, 0x4060 ;  /* 0x00004060000e7802 */ /* 0x000fce0000000f00 */
[----:B------:R-:W-:Y:S05]  /*4050*/  CALL.REL.NOINC `($__internal_117_$__cuda_sm20_div_s64) ;  /* 0x0000000000cc7944 */ /* 0x000fea0003c00000 */
[----:B------:R-:W-:-:S07]  /*4060*/  IMAD.MOV.U32 R15, RZ, RZ, R22 ;  /* 0x000000ffff0f7224 */ /* 0x000fce00078e0016 */
.L_x_5330:
[----:B------:R-:W-:Y:S05]  /*4070*/  BSYNC.RECONVERGENT B1 ;  /* 0x0000000000017941 */ /* 0x000fea0003800200 */
.L_x_5328:
        /* <DEDUP_REMOVED lines=10> */
.L_x_5331:
[----:B------:R-:W0:Y:S02]  /*4120*/  LDS R12, [R15] ;  /* 0x000000000f0c7984 */ /* 0x000e240000000800 */
[----:B0-----:R-:W-:-:S05]  /*4130*/  FADD R13, R12, 1 ;  /* 0x3f8000000c0d7421 */ /* 0x001fca0000000000 */
[----:B------:R-:W0:Y:S02]  /*4140*/  ATOMS.CAST.SPIN P0, [R15], R12, R13 ;  /* 0x0000000c0f00758d */ /* 0x000e24000180000d */
[----:B0-----:R-:W-:Y:S05]  /*4150*/  @!P0 BRA `(.L_x_5331) ;  /* 0xfffffffc00f08947 */ /* 0x001fea000383ffff */
.L_x_5327:
[----:B------:R-:W-:Y:S05]  /*4160*/  BSYNC.RECONVERGENT B0 ;  /* 0x0000000000007941 */ /* 0x000fea0003800200 */
.L_x_5326:
        /* <DEDUP_REMOVED lines=8> */
.L_x_5275:
        /* <DEDUP_REMOVED lines=11> */
.L_x_5333:
        /* <DEDUP_REMOVED lines=15> */
        .weak           $__internal_117_$__cuda_sm20_div_s64
        .type           $__internal_117_$__cuda_sm20_div_s64,@function
        .size           $__internal_117_$__cuda_sm20_div_s64,($__internal_118_$__cuda_sm20_div_u64 - $__internal_117_$__cuda_sm20_div_s64)
$__internal_117_$__cuda_sm20_div_s64:
        /* <DEDUP_REMOVED lines=83> */
[----:B------:R-:W-:Y:S05]  /*48c0*/  RET.REL.NODEC R26 `(_ZN2at4cuda17kernelHistogram1DIfalLi1ELi2ELin1ELNS0_23CUDAHistogramMemoryTypeE0EZNS0_21CUDA_tensor_histogramIfaLb1EEEbNS_6TensorES4_S4_lNS_14AccumulateTypeIT0_Lb1EE4typeES8_NS0_13TensorArgTypeES9_S9_EUllE0_EEvNS0_6detail10TensorInfoIT_T1_EESF_NSC_IKS6_SE_EElS8_S8_SE_T6_) ;  /* 0xffffffb41acc7950 */ /* 0x000fea0003c3ffff */
        .weak           $__internal_118_$__cuda_sm20_div_u64
        .type           $__internal_118_$__cuda_sm20_div_u64,@function
        .size           $__internal_118_$__cuda_sm20_div_u64,(.L_x_6494 - $__internal_118_$__cuda_sm20_div_u64)
$__internal_118_$__cuda_sm20_div_u64:
        /* <DEDUP_REMOVED lines=65> */
[----:B------:R-:W-:Y:S06]  /*4ce0*/  RET.REL.NODEC R8 `(_ZN2at4cuda17kernelHistogram1DIfalLi1ELi2ELin1ELNS0_23CUDAHistogramMemoryTypeE0EZNS0_21CUDA_tensor_histogramIfaLb1EEEbNS_6TensorES4_S4_lNS_14AccumulateTypeIT0_Lb1EE4typeES8_NS0_13TensorArgTypeES9_S9_EUllE0_EEvNS0_6detail10TensorInfoIT_T1_EESF_NSC_IKS6_SE_EElS8_S8_SE_T6_) ;  /* 0xffffffb008c47950 */ /* 0x000fec0003c3ffff */
.L_x_5334:
        /* <DEDUP_REMOVED lines=9> */
.L_x_6494:


//--------------------- .text._ZN2at4cuda17kernelHistogram1DIfalLi1ELi2ELin1ELNS0_23CUDAHistogramMemoryTypeE1EZNS0_21CUDA_tensor_histogramIfaLb1EEEbNS_6TensorES4_S4_lNS_14AccumulateTypeIT0_Lb1EE4typeES8_NS0_13TensorArgTypeES9_S9_EUllE_EEvNS0_6detail10TensorInfoIT_T1_EESF_NSC_IKS6_SE_EElS8_S8_SE_T6_ --------------------------
	.section	.text._ZN2at4cuda17kernelHistogram1DIfalLi1ELi2ELin1ELNS0_23CUDAHistogramMemoryTypeE1EZNS0_21CUDA_tensor_histogramIfaLb1EEEbNS_6TensorES4_S4_lNS_14AccumulateTypeIT0_Lb1EE4typeES8_NS0_13TensorArgTypeES9_S9_EUllE_EEvNS0_6detail10TensorInfoIT_T1_EESF_NSC_IKS6_SE_EElS8_S8_SE_T6_,"ax",@progbits
	.align	128
        .global         _ZN2at4cuda17kernelHistogram1DIfalLi1ELi2ELin1ELNS0_23CUDAHistogramMemoryTypeE1EZNS0_21CUDA_tensor_histogramIfaLb1EEEbNS_6TensorES4_S4_lNS_14AccumulateTypeIT0_Lb1EE4typeES8_NS0_13TensorArgTypeES9_S9_EUllE_EEvNS0_6detail10TensorInfoIT_T1_EESF_NSC_IKS6_SE_EElS8_S8_SE_T6_
        .type           _ZN2at4cuda17kernelHistogram1DIfalLi1ELi2ELin1ELNS0_23CUDAHistogramMemoryTypeE1EZNS0_21CUDA_tensor_histogramIfaLb1EEEbNS_6TensorES4_S4_lNS_14AccumulateTypeIT0_Lb1EE4typeES8_NS0_13TensorArgTypeES9_S9_EUllE_EEvNS0_6detail10TensorInfoIT_T1_EESF_NSC_IKS6_SE_EElS8_S8_SE_T6_,@function
        .size           _ZN2at4cuda17kernelHistogram1DIfalLi1ELi2ELin1ELNS0_23CUDAHistogramMemoryTypeE1EZNS0_21CUDA_tensor_histogramIfaLb1EEEbNS_6TensorES4_S4_lNS_14AccumulateTypeIT0_Lb1EE4typeES8_NS0_13TensorArgTypeES9_S9_EUllE_EEvNS0_6detail10TensorInfoIT_T1_EESF_NSC_IKS6_SE_EElS8_S8_SE_T6_,(.L_x_6495 - _ZN2at4cuda17kernelHistogram1DIfalLi1ELi2ELin1ELNS0_23CUDAHistogramMemoryTypeE1EZNS0_21CUDA_tensor_histogramIfaLb1EEEbNS_6TensorES4_S4_lNS_14AccumulateTypeIT0_Lb1EE4typeES8_NS0_13TensorArgTypeES9_S9_EUllE_EEvNS0_6detail10TensorInfoIT_T1_EESF_NSC_IKS6_SE_EElS8_S8_SE_T6_)
        .other          _ZN2at4cuda17kernelHistogram1DIfalLi1ELi2ELin1ELNS0_23CUDAHistogramMemoryTypeE1EZNS0_21CUDA_tensor_histogramIfaLb1EEEbNS_6TensorES4_S4_lNS_14AccumulateTypeIT0_Lb1EE4typeES8_NS0_13TensorArgTypeES9_S9_EUllE_EEvNS0_6detail10TensorInfoIT_T1_EESF_NSC_IKS6_SE_EElS8_S8_SE_T6_,@"STO_CUDA_ENTRY STV_DEFAULT"
_ZN2at4cuda17kernelHistogram1DIfalLi1ELi2ELin1ELNS0_23CUDAHistogramMemoryTypeE1EZNS0_21CUDA_tensor_histogramIfaLb1EEEbNS_6TensorES4_S4_lNS_14AccumulateTypeIT0_Lb1EE4typeES8_NS0_13TensorArgTypeES9_S9_EUllE_EEvNS0_6detail10TensorInfoIT_T1_EESF_NSC_IKS6_SE_EElS8_S8_SE_T6_:
.text._ZN2at4cuda17kernelHistogram1DIfalLi1ELi2ELin1ELNS0_23CUDAHistogramMemoryTypeE1EZNS0_21CUDA_tensor_histogramIfaLb1EEEbNS_6TensorES4_S4_lNS_14AccumulateTypeIT0_Lb1EE4typeES8_NS0_13TensorArgTypeES9_S9_EUllE_EEvNS0_6detail10TensorInfoIT_T1_EESF_NSC_IKS6_SE_EElS8_S8_SE_T6_:
        /* <DEDUP_REMOVED lines=22> */
.L_x_5390:
        /* <DEDUP_REMOVED lines=24> */
.L_x_5361:
        /* <DEDUP_REMOVED lines=33> */
.L_x_5338:
[----:B------:R-:W-:Y:S01]  /*04f0*/  MOV R24, R14 ;  /* 0x0000000e00187202 */ /* 0x000fe20000000f00 */
[----:B------:R-:W-:Y:S01]  /*0500*/  IMAD.MOV.U32 R20, RZ, RZ, R9 ;  /* 0x000000ffff147224 */ /* 0x000fe200078e0009 */
[----:B------:R-:W-:Y:S01]  /*0510*/  MOV R11, R16 ;  /* 0x00000010000b7202 */ /* 0x000fe20000000f00 */
[----:B------:R-:W-:Y:S01]  /*0520*/  IMAD.MOV.U32 R10, RZ, RZ, R17 ;  /* 0x000000ffff0a7224 */ /* 0x000fe200078e0011 */
[----:B------:R-:W-:-:S07]  /*0530*/  MOV R7, 0x550 ;  /* 0x0000055000077802 */ /* 0x000fce0000000f00 */
[----:B------:R-:W-:Y:S05]  /*0540*/  CALL.REL.NOINC `($__internal_119_$__cuda_sm20_div_s64) ;  /* 0x00000038001c7944 */ /* 0x000fea0003c00000 */
        /* <DEDUP_REMOVED lines=10> */
.L_x_5339:
[----:B------:R-:W-:Y:S05]  /*05f0*/  BSYNC.RECONVERGENT B0 ;  /* 0x0000000000007941 */ /* 0x000fea0003800200 */
.L_x_5337:
        /* <DEDUP_REMOVED lines=38> */
.L_x_5341:
[----:B------:R-:W-:Y:S01]  /*0860*/  MOV R24, R30 ;  /* 0x0000001e00187202 */ /* 0x000fe20000000f00 */
[----:B------:R-:W-:Y:S01]  /*0870*/  IMAD.MOV.U32 R20, RZ, RZ, R31 ;  /* 0x000000ffff147224 */ /* 0x000fe200078e001f */
[----:B------:R-:W-:Y:S01]  /*0880*/  MOV R11, R16 ;  /* 0x00000010000b7202 */ /* 0x000fe20000000f00 */
[----:B------:R-:W-:Y:S01]  /*0890*/  IMAD.MOV.U32 R10, RZ, RZ, R17 ;  /* 0x000000ffff0a7224 */ /* 0x000fe200078e0011 */
[----:B------:R-:W-:-:S07]  /*08a0*/  MOV R7, 0x8c0 ;  /* 0x000008c000077802 */ /* 0x000fce0000000f00 */
[----:B------:R-:W-:Y:S05]  /*08b0*/  CALL.REL.NOINC `($__internal_119_$__cuda_sm20_div_s64) ;  /* 0x0000003400407944 */ /* 0x000fea0003c00000 */
        /* <DEDUP_REMOVED lines=11> */
.L_x_5342:
[----:B------:R-:W-:Y:S05]  /*0970*/  BSYNC.RECONVERGENT B0 ;  /* 0x0000000000007941 */ /* 0x000fea0003800200 */
.L_x_5340:
        /* <DEDUP_REMOVED lines=38> */
.L_x_5344:
[----:B------:R-:W-:Y:S01]  /*0be0*/  IMAD.MOV.U32 R24, RZ, RZ, R16 ;  /* 0x000000ffff187224 */ /* 0x000fe200078e0010 */
[----:B------:R-:W-:Y:S01]  /*0bf0*/  MOV R20, R17 ;  /* 0x0000001100147202 */ /* 0x000fe20000000f00 */
[----:B------:R-:W-:Y:S01]  /*0c00*/  IMAD.MOV.U32 R11, RZ, RZ, R12 ;  /* 0x000000ffff0b7224 */ /* 0x000fe200078e000c */
[----:B------:R-:W-:Y:S02]  /*0c10*/  MOV R10, R13 ;  /* 0x0000000d000a7202 */ /* 0x000fe40000000f00 */
[----:B------:R-:W-:-:S07]  /*0c20*/  MOV R7, 0xc40 ;  /* 0x00000c4000077802 */ /* 0x000fce0000000f00 */
[----:B------:R-:W-:Y:S05]  /*0c30*/  CALL.REL.NOINC `($__internal_119_$__cuda_sm20_div_s64) ;  /* 0x0000003000607944 */ /* 0x000fea0003c00000 */
        /* <DEDUP_REMOVED lines=11> */
.L_x_5345:
[----:B------:R-:W-:Y:S05]  /*0cf0*/  BSYNC.RECONVERGENT B0 ;  /* 0x0000000000007941 */ /* 0x000fea0003800200 */
.L_x_5343:
        /* <DEDUP_REMOVED lines=37> */
.L_x_5347:
        /* <DEDUP_REMOVED lines=17> */
.L_x_5348:
[----:B------:R-:W-:Y:S05]  /*1060*/  BSYNC.RECONVERGENT B0 ;  /* 0x0000000000007941 */ /* 0x000fea0003800200 */
.L_x_5346:
        /* <DEDUP_REMOVED lines=38> */
.L_x_5350:
        /* <DEDUP_REMOVED lines=17> */
.L_x_5351:
[----:B------:R-:W-:Y:S05]  /*13e0*/  BSYNC.RECONVERGENT B0 ;  /* 0x0000000000007941 */ /* 0x000fea0003800200 */
.L_x_5349:
        /* <DEDUP_REMOVED lines=38> */
.L_x_5353:
        /* <DEDUP_REMOVED lines=17> */
.L_x_5354:
[----:B------:R-:W-:Y:S05]  /*1760*/  BSYNC.RECONVERGENT B0 ;  /* 0x0000000000007941 */ /* 0x000fea0003800200 */
.L_x_5352:
        /* <DEDUP_REMOVED lines=39> */
.L_x_5356:
        /* <DEDUP_REMOVED lines=17> */
.L_x_5357:
[----:B------:R-:W-:Y:S05]  /*1af0*/  BSYNC.RECONVERGENT B0 ;  /* 0x0000000000007941 */ /* 0x000fea0003800200 */
.L_x_5355:
        /* <DEDUP_REMOVED lines=38> */
.L_x_5359:
        /* <DEDUP_REMOVED lines=17> */
.L_x_5360:
[----:B------:R-:W-:Y:S05]  /*1e70*/  BSYNC.RECONVERGENT B0 ;  /* 0x0000000000007941 */ /* 0x000fea0003800200 */
.L_x_5358:
        /* <DEDUP_REMOVED lines=11> */
.L_x_5336:
        /* <DEDUP_REMOVED lines=35> */
.L_x_5364:
        /* <DEDUP_REMOVED lines=16> */
.L_x_5365:
[----:B------:R-:W-:Y:S05]  /*2260*/  BSYNC.RECONVERGENT B0 ;  /* 0x0000000000007941 */ /* 0x000fea0003800200 */
.L_x_5363:
        /* <DEDUP_REMOVED lines=38> */
.L_x_5367:
        /* <DEDUP_REMOVED lines=17> */
.L_x_5368:
[----:B------:R-:W-:Y:S05]  /*25e0*/  BSYNC.RECONVERGENT B0 ;  /* 0x0000000000007941 */ /* 0x000fea0003800200 */
.L_x_5366:
        /* <DEDUP_REMOVED lines=38> */
.L_x_5370:
        /* <DEDUP_REMOVED lines=17> */
.L_x_5371:
[----:B------:R-:W-:Y:S05]  /*2960*/  BSYNC.RECONVERGENT B0 ;  /* 0x0000000000007941 */ /* 0x000fea0003800200 */
.L_x_5369:
        /* <DEDUP_REMOVED lines=38> */
.L_x_5373:
        /* <DEDUP_REMOVED lines=17> */
.L_x_5374:
[----:B------:R-:W-:Y:S05]  /*2ce0*/  BSYNC.RECONVERGENT B0 ;  /* 0x0000000000007941 */ /* 0x000fea0003800200 */
.L_x_5372:
        /* <DEDUP_REMOVED lines=8> */
.L_x_5362:
        /* <DEDUP_REMOVED lines=36> */
.L_x_5377:
[----:B------:R-:W-:Y:S01]  /*2fb0*/  IMAD.MOV.U32 R24, RZ, RZ, R14 ;  /* 0x000000ffff187224 */ /* 0x000fe200078e000e */
[----:B------:R-:W-:Y:S01]  /*2fc0*/  MOV R20, R9 ;  /* 0x0000000900147202 */ /* 0x000fe20000000f00 */
[----:B------:R-:W-:Y:S01]  /*2fd0*/  IMAD.MOV.U32 R11, RZ, RZ, R16 ;  /* 0x000000ffff0b7224 */ /* 0x000fe200078e0010 */
[----:B------:R-:W-:Y:S02]  /*2fe0*/  MOV R10, R17 ;  /* 0x00000011000a7202 */ /* 0x000fe40000000f00 */
[----:B------:R-:W-:-:S07]  /*2ff0*/  MOV R7, 0x3010 ;  /* 0x0000301000077802 */ /* 0x000fce0000000f00 */
[----:B------:R-:W-:Y:S05]  /*3000*/  CALL.REL.NOINC `($__internal_119_$__cuda_sm20_div_s64) ;  /* 0x0000000c006c7944 */ /* 0x000fea0003c00000 */
        /* <DEDUP_REMOVED lines=10> */
.L_x_5378:
[----:B------:R-:W-:Y:S05]  /*30b0*/  BSYNC.RECONVERGENT B0 ;  /* 0x0000000000007941 */ /* 0x000fea0003800200 */
.L_x_5376:
        /* <DEDUP_REMOVED lines=39> */
.L_x_5380:
        /* <DEDUP_REMOVED lines=17> */
.L_x_5381:
[----:B------:R-:W-:Y:S05]  /*3440*/  BSYNC.RECONVERGENT B0 ;  /* 0x0000000000007941 */ /* 0x000fea0003800200 */
.L_x_5379:
[----:B------:R0:W1:Y:S02]  /*3450*/  LDC.64 R6, c[0x0][R4+0x450] ;  /* 0x0001140004067b82 */ /* 0x0000640000000a00 */
[----:B0-----:R-:W-:Y:S02]  /*3460*/  IMAD.MOV.U32 R4, RZ, RZ, R28 ;  /* 0x000000ffff047224 */ /* 0x001fe400078e001c */
[-C--:B-1----:R-:W-:Y:S02]  /*3470*/  IMAD R7, R7, R15.reuse, RZ ;  /* 0x0000000f07077224 */ /* 0x082fe400078e02ff */
[----:B------:R-:W-:-:S04]  /*3480*/  IMAD.WIDE.U32 R10, R6, R15, R4 ;  /* 0x0000000f060a7225 */ /* 0x000fc800078e0004 */
[----:B------:R-:W-:Y:S01]  /*3490*/  IMAD R7, R6, R17, R7 ;  /* 0x0000001106077224 */ /* 0x000fe200078e0207 */
[----:B------:R-:W-:-:S03]  /*34a0*/  MOV R12, R10 ;  /* 0x0000000a000c7202 */ /* 0x000fc60000000f00 */
[----:B------:R-:W-:-:S07]  /*34b0*/  IMAD.IADD R8, R11, 0x1, R7 ;  /* 0x000000010b087824 */ /* 0x000fce00078e0207 */
.L_x_5375:
        /* <DEDUP_REMOVED lines=35> */
.L_x_5383:
        /* <DEDUP_REMOVED lines=15> */
.L_x_5384:
[----:B------:R-:W-:Y:S05]  /*37e0*/  BSYNC.RECONVERGENT B0 ;  /* 0x0000000000007941 */ /* 0x000fea0003800200 */
.L_x_5382:
[----:B------:R-:W0:Y:S01]  /*37f0*/  LDC.64 R4, c[0x0][R4+0x450] ;  /* 0x0001140004047b82 */ /* 0x000e220000000a00 */
[----:B------:R-:W-:Y:S02]  /*3800*/  IMAD.MOV.U32 R13, RZ, RZ, R8 ;  /* 0x000000ffff0d7224 */ /* 0x000fe400078e0008 */
[-C--:B0-----:R-:W-:Y:S02]  /*3810*/  IMAD R5, R5, R6.reuse, RZ ;  /* 0x0000000605057224 */ /* 0x081fe400078e02ff */
[----:B------:R-:W-:-:S04]  /*3820*/  IMAD.WIDE.U32 R12, R4, R6, R12 ;  /* 0x00000006040c7225 */ /* 0x000fc800078e000c */
[----:B------:R-:W-:-:S05]  /*3830*/  IMAD R5, R4, R15, R5 ;  /* 0x0000000f04057224 */ /* 0x000fca00078e0205 */
[----:B------:R-:W-:-:S07]  /*3840*/  IADD3 R8, PT, PT, R13, R5, RZ ;  /* 0x000000050d087210 */ /* 0x000fce0007ffe0ff */
.L_x_5335:
        /* <DEDUP_REMOVED lines=49> */
.L_x_5388:
[----:B------:R-:W-:Y:S01]  /*3b60*/  MOV R11, UR6 ;  /* 0x00000006000b7c02 */ /* 0x000fe20008000f00 */
[----:B------:R-:W-:Y:S01]  /*3b70*/  IMAD.U32 R10, RZ, RZ, UR7 ;  /* 0x00000007ff0a7e24 */ /* 0x000fe2000f8e00ff */
[----:B------:R-:W-:-:S07]  /*3b80*/  MOV R7, 0x3ba0 ;  /* 0x00003ba000077802 */ /* 0x000fce0000000f00 */
[----:B------:R-:W-:Y:S05]  /*3b90*/  CALL.REL.NOINC `($__internal_119_$__cuda_sm20_div_s64) ;  /* 0x0000000000887944 */ /* 0x000fea0003c00000 */
.L_x_5389:
[----:B------:R-:W-:Y:S05]  /*3ba0*/  BSYNC.RECONVERGENT B1 ;  /* 0x0000000000017941 */ /* 0x000fea0003800200 */
.L_x_5387:
        /* <DEDUP_REMOVED lines=17> */
[----:B------:R-:W-:-:S04]  /*3cc0*/  IMAD.X R4, R4, 0x1, R5, P0 ;  /* 0x0000000104047824 */ /* 0x000fc800000e0605 */
[----:B0-----:R-:W-:Y:S02]  /*3cd0*/  IMAD R11, R4, UR14, RZ ;  /* 0x0000000e040b7c24 */ /* 0x001fe4000f8e02ff */
[----:B------:R-:W-:-:S04]  /*3ce0*/  IMAD.WIDE.U32 R4, R10, UR14, RZ ;  /* 0x0000000e0a047c25 */ /* 0x000fc8000f8e00ff */
[----:B------:R-:W-:Y:S01]  /*3cf0*/  IMAD R11, R10, UR15, R11 ;  /* 0x0000000f0a0b7c24 */ /* 0x000fe2000f8e020b */
[----:B--2---:R-:W-:-:S04]  /*3d00*/  LEA R6, P0, R4, UR16, 0x2 ;  /* 0x0000001004067c11 */ /* 0x004fc8000f8010ff */
[----:B------:R-:W-:-:S04]  /*3d10*/  IADD3 R5, PT, PT, R5, R11, RZ ;  /* 0x0000000b05057210 */ /* 0x000fc80007ffe0ff */
[----:B------:R-:W-:-:S05]  /*3d20*/  LEA.HI.X R7, R4, UR17, R5, 0x2, P0 ;  /* 0x0000001104077c11 */ /* 0x000fca00080f1405 */
[----:B---3--:R0:W-:Y:S02]  /*3d30*/  REDG.E.ADD.F32.FTZ.RN.STRONG.GPU desc[UR10][R6.64], R9 ;  /* 0x00000009060079a6 */ /* 0x0081e4000c12f30a */
.L_x_5386:
[----:B------:R-:W-:Y:S05]  /*3d40*/  BSYNC.RECONVERGENT B0 ;  /* 0x0000000000007941 */ /* 0x000fea0003800200 */
.L_x_5385:
[----:B------:R-:W1:Y:S01]  /*3d50*/  LDCU.64 UR14, c[0x0][0x878] ;  /* 0x00010f00ff0e77ac */ /* 0x000e620008000a00 */
[----:B------:R-:W-:-:S05]  /*3d60*/  IADD3 R0, P0, PT, R3, R0, RZ ;  /* 0x0000000003007210 */ /* 0x000fca0007f1e0ff */
[----:B------:R-:W-:Y:S01]  /*3d70*/  IMAD.X R2, RZ, RZ, R2, P0 ;  /* 0x000000ffff027224 */ /* 0x000fe200000e0602 */
[----:B-1----:R-:W-:-:S04]  /*3d80*/  ISETP.GE.U32.AND P0, PT, R0, UR14, PT ;  /* 0x0000000e00007c0c */ /* 0x002fc8000bf06070 */
[----:B------:R-:W-:-:S13]  /*3d90*/  ISETP.GE.AND.EX P0, PT, R2, UR15, PT, P0 ;  /* 0x0000000f02007c0c */ /* 0x000fda000bf06300 */
[----:B------:R-:W-:Y:S05]  /*3da0*/  @!P0 BRA `(.L_x_5390) ;  /* 0xffffffc000ec8947 */ /* 0x000fea000383ffff */
[----:B------:R-:W-:Y:S05]  /*3db0*/  EXIT ;  /* 0x000000000000794d */ /* 0x000fea0003800000 */
        .weak           $__internal_119_$__cuda_sm20_div_s64
        .type           $__internal_119_$__cuda_sm20_div_s64,@function
        .size           $__internal_119_$__cuda_sm20_div_s64,(.L_x_6495 - $__internal_119_$__cuda_sm20_div_s64)
$__internal_119_$__cuda_sm20_div_s64:
        /* <DEDUP_REMOVED lines=83> */
[----:B------:R-:W-:Y:S05]  /*42f0*/  RET.REL.NODEC R6 `(_ZN2at4cuda17kernelHistogram1DIfalLi1ELi2ELin1ELNS0_23CUDAHistogramMemoryTypeE1EZNS0_21CUDA_tensor_histogramIfaLb1EEEbNS_6TensorES4_S4_lNS_14AccumulateTypeIT0_Lb1EE4typeES8_NS0_13TensorArgTypeES9_S9_EUllE_EEvNS0_6detail10TensorInfoIT_T1_EESF_NSC_IKS6_SE_EElS8_S8_SE_T6_) ;  /* 0xffffffbc06407950 */ /* 0x000fea0003c3ffff */
.L_x_5391:
        /* <DEDUP_REMOVED lines=16> */
.L_x_6495:


//--------------------- .text._ZN2at4cuda17kernelHistogram1DIfalLi1ELi2ELin1ELNS0_23CUDAHistogramMemoryTypeE0EZNS0_21CUDA_tensor_histogramIfaLb1EEEbNS_6TensorES4_S4_lNS_14AccumulateTypeIT0_Lb1EE4typeES8_NS0_13TensorArgTypeES9_S9_EUllE_EEvNS0_6detail10TensorInfoIT_T1_EESF_NSC_IKS6_SE_EElS8_S8_SE_T6_ --------------------------
	.section	.text._ZN2at4cuda17kernelHistogram1DIfalLi1ELi2ELin1ELNS0_23CUDAHistogramMemoryTypeE0EZNS0_21CUDA_tensor_histogramIfaLb1EEEbNS_6TensorES4_S4_lNS_14AccumulateTypeIT0_Lb1EE4typeES8_NS0_13TensorArgTypeES9_S9_EUllE_EEvNS0_6detail10TensorInfoIT_T1_EESF_NSC_IKS6_SE_EElS8_S8_SE_T6_,"ax",@progbits
	.align	128
        .global         _ZN2at4cuda17kernelHistogram1DIfalLi1ELi2ELin1ELNS0_23CUDAHistogramMemoryTypeE0EZNS0_21CUDA_tensor_histogramIfaLb1EEEbNS_6TensorES4_S4_lNS_14AccumulateTypeIT0_Lb1EE4typeES8_NS0_13TensorArgTypeES9_S9_EUllE_EEvNS0_6detail10TensorInfoIT_T1_EESF_NSC_IKS6_SE_EElS8_S8_SE_T6_
        .type           _ZN2at4cuda17kernelHistogram1DIfalLi1ELi2ELin1ELNS0_23CUDAHistogramMemoryTypeE0EZNS0_21CUDA_tensor_histogramIfaLb1EEEbNS_6TensorES4_S4_lNS_14AccumulateTypeIT0_Lb1EE4typeES8_NS0_13TensorArgTypeES9_S9_EUllE_EEvNS0_6detail10TensorInfoIT_T1_EESF_NSC_IKS6_SE_EElS8_S8_SE_T6_,@function
        .size           _ZN2at4cuda17kernelHistogram1DIfalLi1ELi2ELin1ELNS0_23CUDAHistogramMemoryTypeE0EZNS0_21CUDA_tensor_histogramIfaLb1EEEbNS_6TensorES4_S4_lNS_14AccumulateTypeIT0_Lb1EE4typeES8_NS0_13TensorArgTypeES9_S9_EUllE_EEvNS0_6detail10TensorInfoIT_T1_EESF_NSC_IKS6_SE_EElS8_S8_SE_T6_,(.L_x_6497 - _ZN2at4cuda17kernelHistogram1DIfalLi1ELi2ELin1ELNS0_23CUDAHistogramMemoryTypeE0EZNS0_21CUDA_tensor_histogramIfaLb1EEEbNS_6TensorES4_S4_lNS_14AccumulateTypeIT0_Lb1EE4typeES8_NS0_13TensorArgTypeES9_S9_EUllE_EEvNS0_6detail10TensorInfoIT_T1_EESF_NSC_IKS6_SE_EElS8_S8_SE_T6_)
        .other          _ZN2at4cuda17kernelHistogram1DIfalLi1ELi2ELin1ELNS0_23CUDAHistogramMemoryTypeE0EZNS0_21CUDA_tensor_histogramIfaLb1EEEbNS_6TensorES4_S4_lNS_14AccumulateTypeIT0_Lb1EE4typeES8_NS0_13TensorArgTypeES9_S9_EUllE_EEvNS0_6detail10TensorInfoIT_T1_EESF_NSC_IKS6_SE_EElS8_S8_SE_T6_,@"STO_CUDA_ENTRY STV_DEFAULT"
_ZN2at4cuda17kernelHistogram1DIfalLi1ELi2ELin1ELNS0_23CUDAHistogramMemoryTypeE0EZNS0_21CUDA_tensor_histogramIfaLb1EEEbNS_6TensorES4_S4_lNS_14AccumulateTypeIT0_Lb1EE4typeES8_NS0_13TensorArgTypeES9_S9_EUllE_EEvNS0_6detail10TensorInfoIT_T1_EESF_NSC_IKS6_SE_EElS8_S8_SE_T6_:
.text._ZN2at4cuda17kernelHistogram1DIfalLi1ELi2ELin1ELNS0_23CUDAHistogramMemoryTypeE0EZNS0_21CUDA_tensor_histogramIfaLb1EEEbNS_6TensorES4_S4_lNS_14AccumulateTypeIT0_Lb1EE4typeES8_NS0_13TensorArgTypeES9_S9_EUllE_EEvNS0_6detail10TensorInfoIT_T1_EESF_NSC_IKS6_SE_EElS8_S8_SE_T6_:
        /* <DEDUP_REMOVED lines=45> */
.L_x_5395:
[----:B------:R-:W-:-:S07]  /*02d0*/  MOV R8, 0x2f0 ;  /* 0x000002f000087802 */ /* 0x000fce0000000f00 */
[----:B------:R-:W-:Y:S05]  /*02e0*/  CALL.REL.NOINC `($__internal_121_$__cuda_sm20_div_u64) ;  /* 0x00000044009c7944 */ /* 0x000fea0003c00000 */
.L_x_5396:
[----:B------:R-:W-:Y:S05]  /*02f0*/  BSYNC.RECONVERGENT B1 ;  /* 0x0000000000017941 */ /* 0x000fea0003800200 */
.L_x_5394:
        /* <DEDUP_REMOVED lines=19> */
.L_x_5399:
        /* <DEDUP_REMOVED lines=9> */
.L_x_5398:
[----:B------:R-:W-:Y:S05]  /*04c0*/  BSYNC.RECONVERGENT B1 ;  /* 0x0000000000017941 */ /* 0x000fea0003800200 */
.L_x_5397:
[----:B------:R-:W-:Y:S05]  /*04d0*/  @!P1 BRA `(.L_x_5393) ;  /* 0x0000000000409947 */ /* 0x000fea0003800000 */
[----:B------:R-:W0:Y:S01]  /*04e0*/  S2R R5, SR_CgaCtaId ;  /* 0x0000000000057919 */ /* 0x000e220000008800 */
[----:B------:R-:W-:-:S04]  /*04f0*/  MOV R4, 0x400 ;  /* 0x0000040000047802 */ /* 0x000fc80000000f00 */
[----:B0-----:R-:W-:-:S07]  /*0500*/  LEA R7, R5, R4, 0x18 ;  /* 0x0000000405077211 */ /* 0x001fce00078ec0ff */
.L_x_5400:
        /* <DEDUP_REMOVED lines=13> */
.L_x_5393:
[----:B------:R-:W-:Y:S05]  /*05e0*/  BSYNC.RECONVERGENT B0 ;  /* 0x0000000000007941 */ /* 0x000fea0003800200 */
.L_x_5392:
        /* <DEDUP_REMOVED lines=19> */
.L_x_5458:
        /* <DEDUP_REMOVED lines=23> */
.L_x_5428:
        /* <DEDUP_REMOVED lines=33> */
.L_x_5405:
[----:B------:R-:W-:Y:S01]  /*0aa0*/  IMAD.MOV.U32 R33, RZ, RZ, R20 ;  /* 0x000000ffff217224 */ /* 0x000fe200078e0014 */
[----:B------:R-:W-:Y:S01]  /*0ab0*/  MOV R26, R34 ;  /* 0x00000022001a7202 */ /* 0x000fe20000000f00 */
[----:B------:R-:W-:Y:S01]  /*0ac0*/  IMAD.MOV.U32 R27, RZ, RZ, R16 ;  /* 0x000000ffff1b7224 */ /* 0x000fe200078e0010 */
[----:B------:R-:W-:Y:S01]  /*0ad0*/  MOV R14, 0xb00 ;  /* 0x00000b00000e7802 */ /* 0x000fe20000000f00 */
[----:B------:R-:W-:-:S07]  /*0ae0*/  IMAD.MOV.U32 R25, RZ, RZ, R35 ;  /* 0x000000ffff197224 */ /* 0x000fce00078e0023 */
[----:B------:R-:W-:Y:S05]  /*0af0*/  CALL.REL.NOINC `($__internal_120_$__cuda_sm20_div_s64) ;  /* 0x0000003800487944 */ /* 0x000fea0003c00000 */
        /* <DEDUP_REMOVED lines=10> */
.L_x_5406:
[----:B------:R-:W-:Y:S05]  /*0ba0*/  BSYNC.RECONVERGENT B0 ;  /* 0x0000000000007941 */ /* 0x000fea0003800200 */
.L_x_5404:
        /* <DEDUP_REMOVED lines=38> */
.L_x_5408:
[----:B------:R-:W-:Y:S01]  /*0e10*/  IMAD.MOV.U32 R33, RZ, RZ, R36 ;  /* 0x000000ffff217224 */ /* 0x000fe200078e0024 */
[----:B------:R-:W-:Y:S01]  /*0e20*/  MOV R26, R20 ;  /* 0x00000014001a7202 */ /* 0x000fe20000000f00 */
[----:B------:R-:W-:Y:S01]  /*0e30*/  IMAD.MOV.U32 R27, RZ, RZ, R37 ;  /* 0x000000ffff1b7224 */ /* 0x000fe200078e0025 */
[----:B------:R-:W-:Y:S01]  /*0e40*/  MOV R14, 0xe70 ;  /* 0x00000e70000e7802 */ /* 0x000fe20000000f00 */
[----:B------:R-:W-:-:S07]  /*0e50*/  IMAD.MOV.U32 R25, RZ, RZ, R21 ;  /* 0x000000ffff197224 */ /* 0x000fce00078e0015 */
[----:B------:R-:W-:Y:S05]  /*0e60*/  CALL.REL.NOINC `($__internal_120_$__cuda_sm20_div_s64) ;  /* 0x00000034006c7944 */ /* 0x000fea0003c00000 */
        /* <DEDUP_REMOVED lines=11> */
.L_x_5409:
[----:B------:R-:W-:Y:S05]  /*0f20*/  BSYNC.RECONVERGENT B0 ;  /* 0x0000000000007941 */ /* 0x000fea0003800200 */
.L_x_5407:
        /* <DEDUP_REMOVED lines=38> */
.L_x_5411:
[----:B------:R-:W-:Y:S01]  /*1190*/  IMAD.MOV.U32 R33, RZ, RZ, R20 ;  /* 0x000000ffff217224 */ /* 0x000fe200078e0014 */
[----:B------:R-:W-:Y:S01]  /*11a0*/  MOV R27, R21 ;  /* 0x00000015001b7202 */ /* 0x000fe20000000f00 */
[----:B------:R-:W-:Y:S01]  /*11b0*/  IMAD.MOV.U32 R26, RZ, RZ, R18 ;  /* 0x000000ffff1a7224 */ /* 0x000fe200078e0012 */
[----:B------:R-:W-:Y:S01]  /*11c0*/  MOV R14, 0x11f0 ;  /* 0x000011f0000e7802 */ /* 0x000fe20000000f00 */
[----:B------:R-:W-:-:S07]  /*11d0*/  IMAD.MOV.U32 R25, RZ, RZ, R19 ;  /* 0x000000ffff197224 */ /* 0x000fce00078e0013 */
[----:B------:R-:W-:Y:S05]  /*11e0*/  CALL.REL.NOINC `($__internal_120_$__cuda_sm20_div_s64) ;  /* 0x00000030008c7944 */ /* 0x000fea0003c00000 */
        /* <DEDUP_REMOVED lines=9> */
.L_x_5412:
[----:B------:R-:W-:Y:S05]  /*1280*/  BSYNC.RECONVERGENT B0 ;  /* 0x0000000000007941 */ /* 0x000fea0003800200 */
.L_x_5410:
        /* <DEDUP_REMOVED lines=37> */
.L_x_5414:
[----:B------:R-:W-:Y:S01]  /*14e0*/  MOV R33, R20 ;  /* 0x0000001400217202 */ /* 0x000fe20000000f00 */
[----:B------:R-:W-:Y:S01]  /*14f0*/  IMAD.MOV.U32 R27, RZ, RZ, R21 ;  /* 0x000000ffff1b7224 */ /* 0x000fe200078e0015 */
[----:B------:R-:W-:Y:S01]  /*1500*/  MOV R25, R19 ;  /* 0x0000001300197202 */ /* 0x000fe20000000f00 */
[----:B------:R-:W-:Y:S01]  /*1510*/  IMAD.MOV.U32 R26, RZ, RZ, R18 ;  /* 0x000000ffff1a7224 */ /* 0x000fe200078e0012 */
[----:B------:R-:W-:-:S07]  /*1520*/  MOV R14, 0x1540 ;  /* 0x00001540000e7802 */ /* 0x000fce0000000f00 */
[----:B------:R-:W-:Y:S05]  /*1530*/  CALL.REL.NOINC `($__internal_120_$__cuda_sm20_div_s64) ;  /* 0x0000002c00b87944 */ /* 0x000fea0003c00000 */
        /* <DEDUP_REMOVED lines=9> */
.L_x_5415:
[----:B------:R-:W-:Y:S05]  /*15d0*/  BSYNC.RECONVERGENT B0 ;  /* 0x0000000000007941 */ /* 0x000fea0003800200 */
.L_x_5413:
        /* <DEDUP_REMOVED lines=38> */
.L_x_5417:
[----:B------:R-:W-:Y:S01]  /*1840*/  IMAD.MOV.U32 R33, RZ, RZ, R20 ;  /* 0x000000ffff217224 */ /* 0x000fe200078e0014 */
[----:B------:R-:W-:Y:S01]  /*1850*/  MOV R27, R21 ;  /* 0x00000015001b7202 */ /* 0x000fe20000000f00 */
[----:B------:R-:W-:Y:S01]  /*1860*/  IMAD.MOV.U32 R26, RZ, RZ, R18 ;  /* 0x000000ffff1a7224 */ /* 0x000fe200078e0012 */
[----:B------:R-:W-:Y:S02]  /*1870*/  MOV R25, R19 ;  /* 0x0000001300197202 */ /* 0x000fe40000000f00 */
[----:B------:R-:W-:-:S07]  /*1880*/  MOV R14, 0x18a0 ;  /* 0x000018a0000e7802 */ /* 0x000fce0000000f00 */
[----:B------:R-:W-:Y:S05]  /*1890*/  CALL.REL.NOINC `($__internal_120_$__cuda_sm20_div_s64) ;  /* 0x0000002800e07944 */ /* 0x000fea0003c00000 */
        /* <DEDUP_REMOVED lines=9> */
.L_x_5418:
[----:B------:R-:W-:Y:S05]  /*1930*/  BSYNC.RECONVERGENT B0 ;  /* 0x0000000000007941 */ /* 0x000fea0003800200 */
.L_x_5416:
        /* <DEDUP_REMOVED lines=38> */
.L_x_5420:
[----:B------:R-:W-:Y:S01]  /*1ba0*/  MOV R33, R20 ;  /* 0x0000001400217202 */ /* 0x000fe20000000f00 */
[----:B------:R-:W-:Y:S01]  /*1bb0*/  IMAD.MOV.U32 R27, RZ, RZ, R21 ;  /* 0x000000ffff1b7224 */ /* 0x000fe200078e0015 */
[----:B------:R-:W-:Y:S01]  /*1bc0*/  MOV R26, R18 ;  /* 0x00000012001a7202 */ /* 0x000fe20000000f00 */
[----:B------:R-:W-:Y:S01]  /*1bd0*/  IMAD.MOV.U32 R25, RZ, RZ, R19 ;  /* 0x000000ffff197224 */ /* 0x000fe200078e0013 */
[----:B------:R-:W-:-:S07]  /*1be0*/  MOV R14, 0x1c00 ;  /* 0x00001c00000e7802 */ /* 0x000fce0000000f00 */
[----:B------:R-:W-:Y:S05]  /*1bf0*/  CALL.REL.NOINC `($__internal_120_$__cuda_sm20_div_s64) ;  /* 0x0000002800087944 */ /* 0x000fea0003c00000 */
        /* <DEDUP_REMOVED lines=11> */
.L_x_5421:
[----:B------:R-:W-:Y:S05]  /*1cb0*/  BSYNC.RECONVERGENT B0 ;  /* 0x0000000000007941 */ /* 0x000fea0003800200 */
.L_x_5419:
        /* <DEDUP_REMOVED lines=39> */
.L_x_5423:
[----:B------:R-:W-:Y:S01]  /*1f30*/  MOV R33, R20 ;  /* 0x0000001400217202 */ /* 0x000fe20000000f00 */
[----:B------:R-:W-:Y:S01]  /*1f40*/  IMAD.MOV.U32 R27, RZ, RZ, R21 ;  /* 0x000000ffff1b7224 */ /* 0x000fe200078e0015 */
[----:B------:R-:W-:Y:S01]  /*1f50*/  MOV R26, R18 ;  /* 0x00000012001a7202 */ /* 0x000fe20000000f00 */
[----:B------:R-:W-:Y:S01]  /*1f60*/  IMAD.MOV.U32 R25, RZ, RZ, R19 ;  /* 0x000000ffff197224 */ /* 0x000fe200078e0013 */
[----:B------:R-:W-:-:S07]  /*1f70*/  MOV R14, 0x1f90 ;  /* 0x00001f90000e7802 */ /* 0x000fce0000000f00 */
[----:B------:R-:W-:Y:S05]  /*1f80*/  CALL.REL.NOINC `($__internal_120_$__cuda_sm20_div_s64) ;  /* 0x0000002400247944 */ /* 0x000fea0003c00000 */
        /* <DEDUP_REMOVED lines=9> */
.L_x_5424:
[----:B------:R-:W-:Y:S05]  /*2020*/  BSYNC.RECONVERGENT B0 ;  /* 0x0000000000007941 */ /* 0x000fea0003800200 */
.L_x_5422:
        /* <DEDUP_REMOVED lines=39> */
.L_x_5426:
[----:B------:R-:W-:Y:S01]  /*22a0*/  MOV R33, R18 ;  /* 0x0000001200217202 */ /* 0x000fe20000000f00 */
[----:B------:R-:W-:Y:S01]  /*22b0*/  IMAD.MOV.U32 R27, RZ, RZ, R19 ;  /* 0x000000ffff1b7224 */ /* 0x000fe200078e0013 */
[----:B------:R-:W-:Y:S01]  /*22c0*/  MOV R26, R20 ;  /* 0x00000014001a7202 */ /* 0x000fe20000000f00 */
[----:B------:R-:W-:Y:S01]  /*22d0*/  IMAD.MOV.U32 R25, RZ, RZ, R21 ;  /* 0x000000ffff197224 */ /* 0x000fe200078e0015 */
[----:B------:R-:W-:-:S07]  /*22e0*/  MOV R14, 0x2300 ;  /* 0x00002300000e7802 */ /* 0x000fce0000000f00 */
[----:B------:R-:W-:Y:S05]  /*22f0*/  CALL.REL.NOINC `($__internal_120_$__cuda_sm20_div_s64) ;  /* 0x0000002000487944 */ /* 0x000fea0003c00000 */
        /* <DEDUP_REMOVED lines=9> */
.L_x_5427:
[----:B------:R-:W-:Y:S05]  /*2390*/  BSYNC.RECONVERGENT B0 ;  /* 0x0000000000007941 */ /* 0x000fea0003800200 */
.L_x_5425:
        /* <DEDUP_REMOVED lines=10> */
.L_x_5403:
        /* <DEDUP_REMOVED lines=35> */
.L_x_5431:
[----:B------:R-:W-:Y:S01]  /*2670*/  IMAD.MOV.U32 R33, RZ, RZ, R20 ;  /* 0x000000ffff217224 */ /* 0x000fe200078e0014 */
[----:B------:R-:W-:Y:S01]  /*2680*/  MOV R27, R16 ;  /* 0x00000010001b7202 */ /* 0x000fe20000000f00 */
[----:B------:R-:W-:Y:S01]  /*2690*/  IMAD.MOV.U32 R26, RZ, RZ, R34 ;  /* 0x000000ffff1a7224 */ /* 0x000fe200078e0022 */
[----:B------:R-:W-:Y:S02]  /*26a0*/  MOV R25, R35 ;  /* 0x0000002300197202 */ /* 0x000fe40000000f00 */
[----:B------:R-:W-:-:S07]  /*26b0*/  MOV R14, 0x26d0 ;  /* 0x000026d0000e7802 */ /* 0x000fce0000000f00 */
[----:B------:R-:W-:Y:S05]  /*26c0*/  CALL.REL.NOINC `($__internal_120_$__cuda_sm20_div_s64) ;  /* 0x0000001c00547944 */ /* 0x000fea0003c00000 */
        /* <DEDUP_REMOVED lines=10> */
.L_x_5432:
[----:B------:R-:W-:Y:S05]  /*2770*/  BSYNC.RECONVERGENT B0 ;  /* 0x0000000000007941 */ /* 0x000fea0003800200 */
.L_x_5430:
        /* <DEDUP_REMOVED lines=38> */
.L_x_5434:
        /* <DEDUP_REMOVED lines=17> */
.L_x_5435:
[----:B------:R-:W-:Y:S05]  /*2af0*/  BSYNC.RECONVERGENT B0 ;  /* 0x0000000000007941 */ /* 0x000fea0003800200 */
.L_x_5433:
        /* <DEDUP_REMOVED lines=38> */
.L_x_5437:
        /* <DEDUP_REMOVED lines=15> */
.L_x_5438:
[----:B------:R-:W-:Y:S05]  /*2e50*/  BSYNC.RECONVERGENT B0 ;  /* 0x0000000000007941 */ /* 0x000fea0003800200 */
.L_x_5436:
        /* <DEDUP_REMOVED lines=38> */
.L_x_5440:
        /* <DEDUP_REMOVED lines=17> */
.L_x_5441:
[----:B------:R-:W-:Y:S05]  /*31d0*/  BSYNC.RECONVERGENT B0 ;  /* 0x0000000000007941 */ /* 0x000fea0003800200 */
.L_x_5439:
[----:B------:R0:W1:Y:S02]  /*31e0*/  LDC.64 R14, c[0x0][R13+0x450] ;  /* 0x000114000d0e7b82 */ /* 0x0000640000000a00 */
[----:B0-----:R-:W-:Y:S01]  /*31f0*/  MOV R13, R12 ;  /* 0x0000000c000d7202 */ /* 0x001fe20000000f00 */
[----:B------:R-:W-:Y:S02]  /*3200*/  IMAD.MOV.U32 R12, RZ, RZ, R34 ;  /* 0x000000ffff0c7224 */ /* 0x000fe400078e0022 */
[-C--:B-1----:R-:W-:Y:S02]  /*3210*/  IMAD R15, R15, R19.reuse, RZ ;  /* 0x000000130f0f7224 */ /* 0x082fe400078e02ff */
[----:B------:R-:W-:-:S04]  /*3220*/  IMAD.WIDE.U32 R18, R14, R19, R12 ;  /* 0x000000130e127225 */ /* 0x000fc800078e000c */
[----:B------:R-:W-:-:S05]  /*3230*/  IMAD R15, R14, R21, R15 ;  /* 0x000000150e0f7224 */ /* 0x000fca00078e020f */
[----:B------:R-:W-:-:S07]  /*3240*/  IADD3 R15, PT, PT, R19, R15, RZ ;  /* 0x0000000f130f7210 */ /* 0x000fce0007ffe0ff */
.L_x_5429:
        /* <DEDUP_REMOVED lines=36> */
.L_x_5444:
[----:B------:R-:W-:Y:S01]  /*3490*/  IMAD.MOV.U32 R33, RZ, RZ, R20 ;  /* 0x000000ffff217224 */ /* 0x000fe200078e0014 */
[----:B------:R-:W-:Y:S01]  /*34a0*/  MOV R27, R16 ;  /* 0x00000010001b7202 */ /* 0x000fe20000000f00 */
[----:B------:R-:W-:Y:S01]  /*34b0*/  IMAD.MOV.U32 R26, RZ, RZ, R34 ;  /* 0x000000ffff1a7224 */ /* 0x000fe200078e0022 */
[----:B------:R-:W-:Y:S02]  /*34c0*/  MOV R25, R35 ;  /* 0x0000002300197202 */ /* 0x000fe40000000f00 */
[----:B------:R-:W-:-:S07]  /*34d0*/  MOV R14, 0x34f0 ;  /* 0x000034f0000e7802 */ /* 0x000fce0000000f00 */
[----:B------:R-:W-:Y:S05]  /*34e0*/  CALL.REL.NOINC `($__internal_120_$__cuda_sm20_div_s64) ;  /* 0x0000000c00cc7944 */ /* 0x000fea0003c00000 */
        /* <DEDUP_REMOVED lines=10> */
.L_x_5445:
[----:B------:R-:W-:Y:S05]  /*3590*/  BSYNC.RECONVERGENT B0 ;  /* 0x0000000000007941 */ /* 0x000fea0003800200 */
.L_x_5443:
        /* <DEDUP_REMOVED lines=38> */
.L_x_5447:
        /* <DEDUP_REMOVED lines=17> */
.L_x_5448:
[----:B------:R-:W-:Y:S05]  /*3910*/  BSYNC.RECONVERGENT B0 ;  /* 0x0000000000007941 */ /* 0x000fea0003800200 */
.L_x_5446:
[----:B------:R0:W1:Y:S02]  /*3920*/  LDC.64 R14, c[0x0][R12+0x450] ;  /* 0x000114000c0e7b82 */ /* 0x0000640000000a00 */
[----:B0-----:R-:W-:Y:S01]  /*3930*/  MOV R12, R18 ;  /* 0x00000012000c7202 */ /* 0x001fe20000000f00 */
[----:B-1----:R-:W-:-:S04]  /*3940*/  IMAD R15, R15, R21, RZ ;  /* 0x000000150f0f7224 */ /* 0x002fc800078e02ff */
[----:B------:R-:W-:-:S04]  /*3950*/  IMAD.WIDE.U32 R18, R14, R21, R12 ;  /* 0x000000150e127225 */ /* 0x000fc800078e000c */
[----:B------:R-:W-:-:S04]  /*3960*/  IMAD R15, R14, R25, R15 ;  /* 0x000000190e0f7224 */ /* 0x000fc800078e020f */
[----:B------:R-:W-:-:S07]  /*3970*/  IMAD.IADD R15, R19, 0x1, R15 ;  /* 0x00000001130f7824 */ /* 0x000fce00078e020f */
.L_x_5442:
        /* <DEDUP_REMOVED lines=34> */
.L_x_5450:
        /* <DEDUP_REMOVED lines=16> */
.L_x_5451:
[----:B------:R-:W-:Y:S05]  /*3ca0*/  BSYNC.RECONVERGENT B0 ;  /* 0x0000000000007941 */ /* 0x000fea0003800200 */
.L_x_5449:
[----:B------:R-:W0:Y:S01]  /*3cb0*/  LDC.64 R12, c[0x0][R12+0x450] ;  /* 0x000114000c0c7b82 */ /* 0x000e220000000a00 */
[----:B------:R-:W-:Y:S02]  /*3cc0*/  IMAD.MOV.U32 R19, RZ, RZ, R15 ;  /* 0x000000ffff137224 */ /* 0x000fe400078e000f */
[-C--:B0-----:R-:W-:Y:S02]  /*3cd0*/  IMAD R13, R13, R35.reuse, RZ ;  /* 0x000000230d0d7224 */ /* 0x081fe400078e02ff */
[----:B------:R-:W-:-:S04]  /*3ce0*/  IMAD.WIDE.U32 R18, R12, R35, R18 ;  /* 0x000000230c127225 */ /* 0x000fc800078e0012 */
[----:B------:R-:W-:-:S05]  /*3cf0*/  IMAD R13, R12, R21, R13 ;  /* 0x000000150c0d7224 */ /* 0x000fca00078e020d */
[----:B------:R-:W-:-:S07]  /*3d00*/  IADD3 R15, PT, PT, R19, R13, RZ ;  /* 0x0000000d130f7210 */ /* 0x000fce0007ffe0ff */
.L_x_5402:
        /* <DEDUP_REMOVED lines=49> */
.L_x_5455:
[----:B------:R-:W-:Y:S01]  /*4020*/  MOV R33, R12 ;  /* 0x0000000c00217202 */ /* 0x000fe20000000f00 */
[----:B------:R-:W-:Y:S01]  /*4030*/  IMAD.MOV.U32 R26, RZ, RZ, R4 ;  /* 0x000000ffff1a7224 */ /* 0x000fe200078e0004 */
[----:B------:R-:W-:Y:S02]  /*4040*/  MOV R25, R7 ;  /* 0x0000000700197202 */ /* 0x000fe40000000f00 */
[----:B------:R-:W-:-:S07]  /*4050*/  MOV R14, 0x4070 ;  /* 0x00004070000e7802 */ /* 0x000fce0000000f00 */
[----:B------:R-:W-:Y:S05]  /*4060*/  CALL.REL.NOINC `($__internal_120_$__cuda_sm20_div_s64) ;  /* 0x0000000000ec7944 */ /* 0x000fea0003c00000 */
.L_x_5456:
[----:B------:R-:W-:Y:S05]  /*4070*/  BSYNC.RECONVERGENT B1 ;  /* 0x0000000000017941 */ /* 0x000fea0003800200 */
.L_x_5454:
        /* <DEDUP_REMOVED lines=19> */
.L_x_5457:
[----:B------:R-:W0:Y:S02]  /*41b0*/  LDS R12, [R22] ;  /* 0x00000000160c7984 */ /* 0x000e240000000800 */
[----:B0----5:R-:W-:-:S05]  /*41c0*/  FADD R13, R15, R12 ;  /* 0x0000000c0f0d7221 */ /* 0x021fca0000000000 */
[----:B------:R-:W0:Y:S02]  /*41d0*/  ATOMS.CAST.SPIN P0, [R22], R12, R13 ;  /* 0x0000000c1600758d */ /* 0x000e24000180000d */
[----:B0-----:R-:W-:Y:S05]  /*41e0*/  @!P0 BRA `(.L_x_5457) ;  /* 0xfffffffc00f08947 */ /* 0x001fea000383ffff */
.L_x_5453:
[----:B------:R-:W-:Y:S05]  /*41f0*/  BSYNC.RECONVERGENT B0 ;  /* 0x0000000000007941 */ /* 0x000fea0003800200 */
.L_x_5452:
        /* <DEDUP_REMOVED lines=8> */
.L_x_5401:
        /* <DEDUP_REMOVED lines=11> */
.L_x_5459:
        /* <DEDUP_REMOVED lines=15> */
        .weak           $__internal_120_$__cuda_sm20_div_s64
        .type           $__internal_120_$__cuda_sm20_div_s64,@function
        .size           $__internal_120_$__cuda_sm20_div_s64,($__internal_121_$__cuda_sm20_div_u64 - $__internal_120_$__cuda_sm20_div_s64)
$__internal_120_$__cuda_sm20_div_s64:
        /* <DEDUP_REMOVED lines=83> */
[----:B------:R-:W-:Y:S05]  /*4950*/  RET.REL.NODEC R26 `(_ZN2at4cuda17kernelHistogram1DIfalLi1ELi2ELin1ELNS0_23CUDAHistogramMemoryTypeE0EZNS0_21CUDA_tensor_histogramIfaLb1EEEbNS_6TensorES4_S4_lNS_14AccumulateTypeIT0_Lb1EE4typeES8_NS0_13TensorArgTypeES9_S9_EUllE_EEvNS0_6detail10TensorInfoIT_T1_EESF_NSC_IKS6_SE_EElS8_S8_SE_T6_) ;  /* 0xffffffb41aa87950 */ /* 0x000fea0003c3ffff */
        .weak           $__internal_121_$__cuda_sm20_div_u64
        .type           $__internal_121_$__cuda_sm20_div_u64,@function
        .size           $__internal_121_$__cuda_sm20_div_u64,(.L_x_6497 - $__internal_121_$__cuda_sm20_div_u64)
$__internal_121_$__cuda_sm20_div_u64:
        /* <DEDUP_REMOVED lines=65> */
[----:B------:R-:W-:Y:S06]  /*4d70*/  RET.REL.NODEC R8 `(_ZN2at4cuda17kernelHistogram1DIfalLi1ELi2ELin1ELNS0_23CUDAHistogramMemoryTypeE0EZNS0_21CUDA_tensor_histogramIfaLb1EEEbNS_6TensorES4_S4_lNS_14AccumulateTypeIT0_Lb1EE4typeES8_NS0_13TensorArgTypeES9_S9_EUllE_EEvNS0_6detail10TensorInfoIT_T1_EESF_NSC_IKS6_SE_EElS8_S8_SE_T6_) ;  /* 0xffffffb008a07950 */ /* 0x000fec0003c3ffff */
.L_x_5460:
        /* <DEDUP_REMOVED lines=16> */
.L_x_6497:


//--------------------- .text._ZN2at4cuda17kernelHistogram1DIdhlLi1ELi2ELin1ELNS0_23CUDAHistogramMemoryTypeE1EZNS0_21CUDA_tensor_histogramIdhLb1EEEbNS_6TensorES4_S4_lNS_14AccumulateTypeIT0_Lb1EE4typeES8_NS0_13TensorArgTypeES9_S9_EUllE0_EEvNS0_6detail10TensorInfoIT_T1_EESF_NSC_IKS6_SE_EElS8_S8_SE_T6_ --------------------------
	.section	.text._ZN2at4cuda17kernelHistogram1DIdhlLi1ELi2ELin1ELNS0_23CUDAHistogramMemoryTypeE1EZNS0_21CUDA_tensor_histogramIdhLb1EEEbNS_6TensorES4_S4_lNS_14AccumulateTypeIT0_Lb1EE4typeES8_NS0_13TensorArgTypeES9_S9_EUllE0_EEvNS0_6detail10TensorInfoIT_T1_EESF_NSC_IKS6_SE_EElS8_S8_SE_T6_,"ax",@progbits
	.align	128
        .global         _ZN2at4cuda17kernelHistogram1DIdhlLi1ELi2ELin1ELNS0_23CUDAHistogramMemoryTypeE1EZNS0_21CUDA_tensor_histogramIdhLb1EEEbNS_6TensorES4_S4_lNS_14AccumulateTypeIT0_Lb1EE4typeES8_NS0_13TensorArgTypeES9_S9_EUllE0_EEvNS0_6detail10TensorInfoIT_T1_EESF_NSC_IKS6_SE_EElS8_S8_SE_T6_
        .type           _ZN2at4cuda17kernelHistogram1DIdhlLi1ELi2ELin1ELNS0_23CUDAHistogramMemoryTypeE1EZNS0_21CUDA_tensor_histogramIdhLb1EEEbNS_6TensorES4_S4_lNS_14AccumulateTypeIT0_Lb1EE4typeES8_NS0_13TensorArgTypeES9_S9_EUllE0_EEvNS0_6detail10TensorInfoIT_T1_EESF_NSC_IKS6_SE_EElS8_S8_SE_T6_,@function
        .size           _ZN2at4cuda17kernelHistogram1DIdhlLi1ELi2ELin1ELNS0_23CUDAHistogramMemoryTypeE1EZNS0_21CUDA_tensor_histogramIdhLb1EEEbNS_6TensorES4_S4_lNS_14AccumulateTypeIT0_Lb1EE4typeES8_NS0_13TensorArgTypeES9_S9_EUllE0_EEvNS0_6detail10TensorInfoIT_T1_EESF_NSC_IKS6_SE_EElS8_S8_SE_T6_,(.L_x_6498 - _ZN2at4cuda17kernelHistogram1DIdhlLi1ELi2ELin1ELNS0_23CUDAHistogramMemoryTypeE1EZNS0_21CUDA_tensor_histogramIdhLb1EEEbNS_6TensorES4_S4_lNS_14AccumulateTypeIT0_Lb1EE4typeES8_NS0_13TensorArgTypeES9_S9_EUllE0_EEvNS0_6detail10TensorInfoIT_T1_EESF_NSC_IKS6_SE_EElS8_S8_SE_T6_)
        .other          _ZN2at4cuda17kernelHistogram1DIdhlLi1ELi2ELin1ELNS0_23CUDAHistogramMemoryTypeE1EZNS0_21CUDA_tensor_histogramIdhLb1EEEbNS_6TensorES4_S4_lNS_14AccumulateTypeIT0_Lb1EE4typeES8_NS0_13TensorArgTypeES9_S9_EUllE0_EEvNS0_6detail10TensorInfoIT_T1_EESF_NSC_IKS6_SE_EElS8_S8_SE_T6_,@"STO_CUDA_ENTRY STV_DEFAULT"
_ZN2at4cuda17kernelHistogram1DIdhlLi1ELi2ELin1ELNS0_23CUDAHistogramMemoryTypeE1EZNS0_21CUDA_tensor_histogramIdhLb1EEEbNS_6TensorES4_S4_lNS_14AccumulateTypeIT0_Lb1EE4typeES8_NS0_13TensorArgTypeES9_S9_EUllE0_EEvNS0_6detail10TensorInfoIT_T1_EESF_NSC_IKS6_SE_EElS8_S8_SE_T6_:
.text._ZN2at4cuda17kernelHistogram1DIdhlLi1ELi2ELin1ELNS0_23CUDAHistogramMemoryTypeE1EZNS0_21CUDA_tensor_histogramIdhLb1EEEbNS_6TensorES4_S4_lNS_14AccumulateTypeIT0_Lb1EE4typeES8_NS0_13TensorArgTypeES9_S9_EUllE0_EEvNS0_6detail10TensorInfoIT_T1_EESF_NSC_IKS6_SE_EElS8_S8_SE_T6_:
        /* <DEDUP_REMOVED lines=22> */
.L_x_5516:
        /* <DEDUP_REMOVED lines=24> */
.L_x_5487:
        /* <DEDUP_REMOVED lines=33> */
.L_x_5464:
[----:B------:R-:W-:Y:S01]  /*04f0*/  MOV R24, R14 ;  /* 0x0000000e00187202 */ /* 0x000fe20000000f00 */
[----:B------:R-:W-:Y:S01]  /*0500*/  IMAD.MOV.U32 R20, RZ, RZ, R9 ;  /* 0x000000ffff147224 */ /* 0x000fe200078e0009 */
[----:B------:R-:W-:Y:S01]  /*0510*/  MOV R11, R16 ;  /* 0x00000010000b7202 */ /* 0x000fe20000000f00 */
[----:B------:R-:W-:Y:S01]  /*0520*/  IMAD.MOV.U32 R10, RZ, RZ, R17 ;  /* 0x000000ffff0a7224 */ /* 0x000fe200078e0011 */
[----:B------:R-:W-:-:S07]  /*0530*/  MOV R7, 0x550 ;  /* 0x0000055000077802 */ /* 0x000fce0000000f00 */
[----:B------:R-:W-:Y:S05]  /*0540*/  CALL.REL.NOINC `($__internal_122_$__cuda_sm20_div_s64) ;  /* 0x0000003400fc7944 */ /* 0x000fea0003c00000 */
        /* <DEDUP_REMOVED lines=10> */
.L_x_5465:
[----:B------:R-:W-:Y:S05]  /*05f0*/  BSYNC.RECONVERGENT B0 ;  /* 0x0000000000007941 */ /* 0x000fea0003800200 */
.L_x_5463:
        /* <DEDUP_REMOVED lines=38> */
.L_x_5467:
[----:B------:R-:W-:Y:S01]  /*0860*/  MOV R24, R30 ;  /* 0x0000001e00187202 */ /* 0x000fe20000000f00 */
[----:B------:R-:W-:Y:S01]  /*0870*/  IMAD.MOV.U32 R20, RZ, RZ, R31 ;  /* 0x000000ffff147224 */ /* 0x000fe200078e001f */
[----:B------:R-:W-:Y:S01]  /*0880*/  MOV R11, R16 ;  /* 0x00000010000b7202 */ /* 0x000fe20000000f00 */
[----:B------:R-:W-:Y:S01]  /*0890*/  IMAD.MOV.U32 R10, RZ, RZ, R17 ;  /* 0x000000ffff0a7224 */ /* 0x000fe200078e0011 */
[----:B------:R-:W-:-:S07]  /*08a0*/  MOV R7, 0x8c0 ;  /* 0x000008c000077802 */ /* 0x000fce0000000f00 */
[----:B------:R-:W-:Y:S05]  /*08b0*/  CALL.REL.NOINC `($__internal_122_$__cuda_sm20_div_s64) ;  /* 0x0000003400207944 */ /* 0x000fea0003c00000 */
        /* <DEDUP_REMOVED lines=11> */
.L_x_5468:
[----:B------:R-:W-:Y:S05]  /*0970*/  BSYNC.RECONVERGENT B0 ;  /* 0x0000000000007941 */ /* 0x000fea0003800200 */
.L_x_5466:
        /* <DEDUP_REMOVED lines=38> */
.L_x_5470:
[----:B------:R-:W-:Y:S01]  /*0be0*/  IMAD.MOV.U32 R24, RZ, RZ, R16 ;  /* 0x000000ffff187224 */ /* 0x000fe200078e0010 */
[----:B------:R-:W-:Y:S01]  /*0bf0*/  MOV R20, R17 ;  /* 0x0000001100147202 */ /* 0x000fe20000000f00 */
[----:B------:R-:W-:Y:S01]  /*0c00*/  IMAD.MOV.U32 R11, RZ, RZ, R12 ;  /* 0x000000ffff0b7224 */ /* 0x000fe200078e000c */
[----:B------:R-:W-:Y:S02]  /*0c10*/  MOV R10, R13 ;  /* 0x0000000d000a7202 */ /* 0x000fe40000000f00 */
[----:B------:R-:W-:-:S07]  /*0c20*/  MOV R7, 0xc40 ;  /* 0x00000c4000077802 */ /* 0x000fce0000000f00 */
[----:B------:R-:W-:Y:S05]  /*0c30*/  CALL.REL.NOINC `($__internal_122_$__cuda_sm20_div_s64) ;  /* 0x0000003000407944 */ /* 0x000fea0003c00000 */
        /* <DEDUP_REMOVED lines=11> */
.L_x_5471:
[----:B------:R-:W-:Y:S05]  /*0cf0*/  BSYNC.RECONVERGENT B0 ;  /* 0x0000000000007941 */ /* 0x000fea0003800200 */
.L_x_5469:
        /* <DEDUP_REMOVED lines=37> */
.L_x_5473:
        /* <DEDUP_REMOVED lines=17> */
.L_x_5474:
[----:B------:R-:W-:Y:S05]  /*1060*/  BSYNC.RECONVERGENT B0 ;  /* 0x0000000000007941 */ /* 0x000fea0003800200 */
.L_x_5472:
        /* <DEDUP_REMOVED lines=38> */
.L_x_5476:
        /* <DEDUP_REMOVED lines=17> */
.L_x_5477:
[----:B------:R-:W-:Y:S05]  /*13e0*/  BSYNC.RECONVERGENT B0 ;  /* 0x0000000000007941 */ /* 0x000fea0003800200 */
.L_x_5475:
        /* <DEDUP_REMOVED lines=38> */
.L_x_5479:
        /* <DEDUP_REMOVED lines=17> */
.L_x_5480:
[----:B------:R-:W-:Y:S05]  /*1760*/  BSYNC.RECONVERGENT B0 ;  /* 0x0000000000007941 */ /* 0x000fea0003800200 */
.L_x_5478:
        /* <DEDUP_REMOVED lines=39> */
.L_x_5482:
        /* <DEDUP_REMOVED lines=17> */
.L_x_5483:
[----:B------:R-:W-:Y:S05]  /*1af0*/  BSYNC.RECONVERGENT B0 ;  /* 0x0000000000007941 */ /* 0x000fea0003800200 */
.L_x_5481:
        /* <DEDUP_REMOVED lines=38> */
.L_x_5485:
        /* <DEDUP_REMOVED lines=17> */
.L_x_5486:
[----:B------:R-:W-:Y:S05]  /*1e70*/  BSYNC.RECONVERGENT B0 ;  /* 0x0000000000007941 */ /* 0x000fea0003800200 */
.L_x_5484:
        /* <DEDUP_REMOVED lines=11> */
.L_x_5462:
        /* <DEDUP_REMOVED lines=35> */
.L_x_5490:
        /* <DEDUP_REMOVED lines=16> */
.L_x_5491:
[----:B------:R-:W-:Y:S05]  /*2260*/  BSYNC.RECONVERGENT B0 ;  /* 0x0000000000007941 */ /* 0x000fea0003800200 */
.L_x_5489:
        /* <DEDUP_REMOVED lines=38> */
.L_x_5493:
        /* <DEDUP_REMOVED lines=17> */
.L_x_5494:
[----:B------:R-:W-:Y:S05]  /*25e0*/  BSYNC.RECONVERGENT B0 ;  /* 0x0000000000007941 */ /* 0x000fea0003800200 */
.L_x_5492:
        /* <DEDUP_REMOVED lines=38> */
.L_x_5496:
        /* <DEDUP_REMOVED lines=17> */
.L_x_5497:
[----:B------:R-:W-:Y:S05]  /*2960*/  BSYNC.RECONVERGENT B0 ;  /* 0x0000000000007941 */ /* 0x000fea0003800200 */
.L_x_5495:
        /* <DEDUP_REMOVED lines=38> */
.L_x_5499:
        /* <DEDUP_REMOVED lines=17> */
.L_x_5500:
[----:B------:R-:W-:Y:S05]  /*2ce0*/  BSYNC.RECONVERGENT B0 ;  /* 0x0000000000007941 */ /* 0x000fea0003800200 */
.L_x_5498:
        /* <DEDUP_REMOVED lines=8> */
.L_x_5488:
        /* <DEDUP_REMOVED lines=36> */
.L_x_5503:
[----:B------:R-:W-:Y:S01]  /*2fb0*/  IMAD.MOV.U32 R24, RZ, RZ, R14 ;  /* 0x000000ffff187224 */ /* 0x000fe200078e000e */
[----:B------:R-:W-:Y:S01]  /*2fc0*/  MOV R20, R9 ;  /* 0x0000000900147202 */ /* 0x000fe20000000f00 */
[----:B------:R-:W-:Y:S01]  /*2fd0*/  IMAD.MOV.U32 R11, RZ, RZ, R16 ;  /* 0x000000ffff0b7224 */ /* 0x000fe200078e0010 */
[----:B------:R-:W-:Y:S02]  /*2fe0*/  MOV R10, R17 ;  /* 0x00000011000a7202 */ /* 0x000fe40000000f00 */
[----:B------:R-:W-:-:S07]  /*2ff0*/  MOV R7, 0x3010 ;  /* 0x0000301000077802 */ /* 0x000fce0000000f00 */
[----:B------:R-:W-:Y:S05]  /*3000*/  CALL.REL.NOINC `($__internal_122_$__cuda_sm20_div_s64) ;  /* 0x0000000c004c7944 */ /* 0x000fea0003c00000 */
        /* <DEDUP_REMOVED lines=10> */
.L_x_5504:
[----:B------:R-:W-:Y:S05]  /*30b0*/  BSYNC.RECONVERGENT B0 ;  /* 0x0000000000007941 */ /* 0x000fea0003800200 */
.L_x_5502:
        /* <DEDUP_REMOVED lines=39> */
.L_x_5506:
        /* <DEDUP_REMOVED lines=17> */
.L_x_5507:
[----:B------:R-:W-:Y:S05]  /*3440*/  BSYNC.RECONVERGENT B0 ;  /* 0x0000000000007941 */ /* 0x000fea0003800200 */
.L_x_5505:
[----:B------:R0:W1:Y:S02]  /*3450*/  LDC.64 R6, c[0x0][R4+0x450] ;  /* 0x0001140004067b82 */ /* 0x0000640000000a00 */
[----:B0-----:R-:W-:Y:S02]  /*3460*/  IMAD.MOV.U32 R4, RZ, RZ, R28 ;  /* 0x000000ffff047224 */ /* 0x001fe400078e001c */
[-C--:B-1----:R-:W-:Y:S02]  /*3470*/  IMAD R7, R7, R15.reuse, RZ ;  /* 0x0000000f07077224 */ /* 0x082fe400078e02ff */
[----:B------:R-:W-:-:S04]  /*3480*/  IMAD.WIDE.U32 R10, R6, R15, R4 ;  /* 0x0000000f060a7225 */ /* 0x000fc800078e0004 */
[----:B------:R-:W-:Y:S01]  /*3490*/  IMAD R7, R6, R17, R7 ;  /* 0x0000001106077224 */ /* 0x000fe200078e0207 */
[----:B------:R-:W-:-:S03]  /*34a0*/  MOV R12, R10 ;  /* 0x0000000a000c7202 */ /* 0x000fc60000000f00 */
[----:B------:R-:W-:-:S07]  /*34b0*/  IMAD.IADD R8, R11, 0x1, R7 ;  /* 0x000000010b087824 */ /* 0x000fce00078e0207 */
.L_x_5501:
        /* <DEDUP_REMOVED lines=35> */
.L_x_5509:
        /* <DEDUP_REMOVED lines=15> */
.L_x_5510:
[----:B------:R-:W-:Y:S05]  /*37e0*/  BSYNC.RECONVERGENT B0 ;  /* 0x0000000000007941 */ /* 0x000fea0003800200 */
.L_x_5508:
[----:B------:R-:W0:Y:S01]  /*37f0*/  LDC.64 R4, c[0x0][R4+0x450] ;  /* 0x0001140004047b82 */ /* 0x000e220000000a00 */
[----:B------:R-:W-:Y:S02]  /*3800*/  IMAD.MOV.U32 R13, RZ, RZ, R8 ;  /* 0x000000ffff0d7224 */ /* 0x000fe400078e0008 */
[-C--:B0-----:R-:W-:Y:S02]  /*3810*/  IMAD R5, R5, R6.reuse, RZ ;  /* 0x0000000605057224 */ /* 0x081fe400078e02ff */
[----:B------:R-:W-:-:S04]  /*3820*/  IMAD.WIDE.U32 R12, R4, R6, R12 ;  /* 0x00000006040c7225 */ /* 0x000fc800078e000c */
[----:B------:R-:W-:-:S05]  /*3830*/  IMAD R5, R4, R15, R5 ;  /* 0x0000000f04057224 */ /* 0x000fca00078e0205 */
[----:B------:R-:W-:-:S07]  /*3840*/  IADD3 R8, PT, PT, R13, R5, RZ ;  /* 0x000000050d087210 */ /* 0x000fce0007ffe0ff */
.L_x_5461:
        /* <DEDUP_REMOVED lines=10> */
[----:B------:R-:W0:Y:S01]  /*38f0*/  LDG.E.U8 R5, desc[UR10][R4.64] ;  /* 0x0000000a04057981 */ /* 0x000e22000c1e1100 */
[----:B------:R-:W-:Y:S01]  /*3900*/  BSSY.RECONVERGENT B0, `(.L_x_5511) ;  /* 0x000003c000007945 */ /* 0x000fe20003800200 */
        /* <DEDUP_REMOVED lines=35> */
.L_x_5514:
[----:B------:R-:W-:Y:S01]  /*3b40*/  IMAD.U32 R11, RZ, RZ, UR6 ;  /* 0x00000006ff0b7e24 */ /* 0x000fe2000f8e00ff */
[----:B------:R-:W-:Y:S02]  /*3b50*/  MOV R10, UR7 ;  /* 0x00000007000a7c02 */ /* 0x000fe40008000f00 */
[----:B------:R-:W-:-:S07]  /*3b60*/  MOV R7, 0x3b80 ;  /* 0x00003b8000077802 */ /* 0x000fce0000000f00 */
[----:B------:R-:W-:Y:S05]  /*3b70*/  CALL.REL.NOINC `($__internal_122_$__cuda_sm20_div_s64) ;  /* 0x0000000000707944 */ /* 0x000fea0003c00000 */
[----:B------:R-:W-:-:S07]  /*3b80*/  IMAD.MOV.U32 R5, RZ, RZ, R10 ;  /* 0x000000ffff057224 */ /* 0x000fce00078e000a */
.L_x_5515:
[----:B------:R-:W-:Y:S05]  /*3b90*/  BSYNC.RECONVERGENT B1 ;  /* 0x0000000000017941 */ /* 0x000fea0003800200 */
.L_x_5513:
        /* <DEDUP_REMOVED lines=18> */
.L_x_5512:
[----:B------:R-:W-:Y:S05]  /*3cc0*/  BSYNC.RECONVERGENT B0 ;  /* 0x0000000000007941 */ /* 0x000fea0003800200 */
.L_x_5511:
[----:B------:R-:W1:Y:S01]  /*3cd0*/  LDCU.64 UR14, c[0x0][0x878] ;  /* 0x00010f00ff0e77ac */ /* 0x000e620008000a00 */
[----:B------:R-:W-:-:S04]  /*3ce0*/  IADD3 R0, P0, PT, R3, R0, RZ ;  /* 0x0000000003007210 */ /* 0x000fc80007f1e0ff */
[----:B------:R-:W-:Y:S02]  /*3cf0*/  IADD3.X R2, PT, PT, RZ, R2, RZ, P0, !PT ;  /* 0x00000002ff027210 */ /* 0x000fe400007fe4ff */
[----:B-1----:R-:W-:-:S04]  /*3d00*/  ISETP.GE.U32.AND P0, PT, R0, UR14, PT ;  /* 0x0000000e00007c0c */ /* 0x002fc8000bf06070 */
[----:B------:R-:W-:-:S13]  /*3d10*/  ISETP.GE.AND.EX P0, PT, R2, UR15, PT, P0 ;  /* 0x0000000f02007c0c */ /* 0x000fda000bf06300 */
[----:B------:R-:W-:Y:S05]  /*3d20*/  @!P0 BRA `(.L_x_5516) ;  /* 0xffffffc4000c8947 */ /* 0x000fea000383ffff */
[----:B------:R-:W-:Y:S05]  /*3d30*/  EXIT ;  /* 0x000000000000794d */ /* 0x000fea0003800000 */
        .weak           $__internal_122_$__cuda_sm20_div_s64
        .type           $__internal_122_$__cuda_sm20_div_s64,@function
        .size           $__internal_122_$__cuda_sm20_div_s64,(.L_x_6498 - $__internal_122_$__cuda_sm20_div_s64)
$__internal_122_$__cuda_sm20_div_s64:
        /* <DEDUP_REMOVED lines=83> */
[----:B------:R-:W-:Y:S05]  /*4270*/  RET.REL.NODEC R6 `(_ZN2at4cuda17kernelHistogram1DIdhlLi1ELi2ELin1ELNS0_23CUDAHistogramMemoryTypeE1EZNS0_21CUDA_tensor_histogramIdhLb1EEEbNS_6TensorES4_S4_lNS_14AccumulateTypeIT0_Lb1EE4typeES8_NS0_13TensorArgTypeES9_S9_EUllE0_EEvNS0_6detail10TensorInfoIT_T1_EESF_NSC_IKS6_SE_EElS8_S8_SE_T6_) ;  /* 0xffffffbc06607950 */ /* 0x000fea0003c3ffff */
.L_x_5517:
        /* <DEDUP_REMOVED lines=16> */
.L_x_6498:


//--------------------- .text._ZN2at4cuda17kernelHistogram1DIdhlLi1ELi2ELin1ELNS0_23CUDAHistogramMemoryTypeE0EZNS0_21CUDA_tensor_histogramIdhLb1EEEbNS_6TensorES4_S4_lNS_14AccumulateTypeIT0_Lb1EE4typeES8_NS0_13TensorArgTypeES9_S9_EUllE0_EEvNS0_6detail10TensorInfoIT_T1_EESF_NSC_IKS6_SE_EElS8_S8_SE_T6_ --------------------------
	.section	.text._ZN2at4cuda17kernelHistogram1DIdhlLi1ELi2ELin1ELNS0_23CUDAHistogramMemoryTypeE0EZNS0_21CUDA_tensor_histogramIdhLb1EEEbNS_6TensorES4_S4_lNS_14AccumulateTypeIT0_Lb1EE4typeES8_NS0_13TensorArgTypeES9_S9_EUllE0_EEvNS0_6detail10TensorInfoIT_T1_EESF_NSC_IKS6_SE_EElS8_S8_SE_T6_,"ax",@progbits
	.align	128
        .global         _ZN2at4cuda17kernelHistogram1DIdhlLi1ELi2ELin1ELNS0_23CUDAHistogramMemoryTypeE0EZNS0_21CUDA_tensor_histogramIdhLb1EEEbNS_6TensorES4_S4_lNS_14AccumulateTypeIT0_Lb1EE4typeES8_NS0_13TensorArgTypeES9_S9_EUllE0_EEvNS0_6detail10TensorInfoIT_T1_EESF_NSC_IKS6_SE_EElS8_S8_SE_T6_
        .type           _ZN2at4cuda17kernelHistogram1DIdhlLi1ELi2ELin1ELNS0_23CUDAHistogramMemoryTypeE0EZNS0_21CUDA_tensor_histogramIdhLb1EEEbNS_6TensorES4_S4_lNS_14AccumulateTypeIT0_Lb1EE4typeES8_NS0_13TensorArgTypeES9_S9_EUllE0_EEvNS0_6detail10TensorInfoIT_T1_EESF_NSC_IKS6_SE_EElS8_S8_SE_T6_,@function
        .size           _ZN2at4cuda17kernelHistogram1DIdhlLi1ELi2ELin1ELNS0_23CUDAHistogramMemoryTypeE0EZNS0_21CUDA_tensor_histogramIdhLb1EEEbNS_6TensorES4_S4_lNS_14AccumulateTypeIT0_Lb1EE4typeES8_NS0_13TensorArgTypeES9_S9_EUllE0_EEvNS0_6detail10TensorInfoIT_T1_EESF_NSC_IKS6_SE_EElS8_S8_SE_T6_,(.L_x_6500 - _ZN2at4cuda17kernelHistogram1DIdhlLi1ELi2ELin1ELNS0_23CUDAHistogramMemoryTypeE0EZNS0_21CUDA_tensor_histogramIdhLb1EEEbNS_6TensorES4_S4_lNS_14AccumulateTypeIT0_Lb1EE4typeES8_NS0_13TensorArgTypeES9_S9_EUllE0_EEvNS0_6detail10TensorInfoIT_T1_EESF_NSC_IKS6_SE_EElS8_S8_SE_T6_)
        .other          _ZN2at4cuda17kernelHistogram1DIdhlLi1ELi2ELin1ELNS0_23CUDAHistogramMemoryTypeE0EZNS0_21CUDA_tensor_histogramIdhLb1EEEbNS_6TensorES4_S4_lNS_14AccumulateTypeIT0_Lb1EE4typeES8_NS0_13TensorArgTypeES9_S9_EUllE0_EEvNS0_6detail10TensorInfoIT_T1_EESF_NSC_IKS6_SE_EElS8_S8_SE_T6_,@"STO_CUDA_ENTRY STV_DEFAULT"
_ZN2at4cuda17kernelHistogram1DIdhlLi1ELi2ELin1ELNS0_23CUDAHistogramMemoryTypeE0EZNS0_21CUDA_tensor_histogramIdhLb1EEEbNS_6TensorES4_S4_lNS_14AccumulateTypeIT0_Lb1EE4typeES8_NS0_13TensorArgTypeES9_S9_EUllE0_EEvNS0_6detail10TensorInfoIT_T1_EESF_NSC_IKS6_SE_EElS8_S8_SE_T6_:
.text._ZN2at4cuda17kernelHistogram1DIdhlLi1ELi2ELin1ELNS0_23CUDAHistogramMemoryTypeE0EZNS0_21CUDA_tensor_histogramIdhLb1EEEbNS_6TensorES4_S4_lNS_14AccumulateTypeIT0_Lb1EE4typeES8_NS0_13TensorArgTypeES9_S9_EUllE0_EEvNS0_6detail10TensorInfoIT_T1_EESF_NSC_IKS6_SE_EElS8_S8_SE_T6_:
        /* <DEDUP_REMOVED lines=45> */
.L_x_5521:
[----:B------:R-:W-:-:S07]  /*02d0*/  MOV R8, 0x2f0 ;  /* 0x000002f000087802 */ /* 0x000fce0000000f00 */
[----:B------:R-:W-:Y:S05]  /*02e0*/  CALL.REL.NOINC `($__internal_124_$__cuda_sm20_div_u64) ;  /* 0x0000004400747944 */ /* 0x000fea0003c00000 */
.L_x_5522:
[----:B------:R-:W-:Y:S05]  /*02f0*/  BSYNC.RECONVERGENT B1 ;  /* 0x0000000000017941 */ /* 0x000fea0003800200 */
.L_x_5520:
        /* <DEDUP_REMOVED lines=19> */
.L_x_5525:
        /* <DEDUP_REMOVED lines=9> */
.L_x_5524:
[----:B------:R-:W-:Y:S05]  /*04c0*/  BSYNC.RECONVERGENT B1 ;  /* 0x0000000000017941 */ /* 0x000fea0003800200 */
.L_x_5523:
[----:B------:R-:W-:Y:S05]  /*04d0*/  @!P1 BRA `(.L_x_5519) ;  /* 0x0000000000409947 */ /* 0x000fea0003800000 */
[----:B------:R-:W0:Y:S01]  /*04e0*/  S2R R5, SR_CgaCtaId ;  /* 0x0000000000057919 */ /* 0x000e220000008800 */
[----:B------:R-:W-:-:S04]  /*04f0*/  MOV R4, 0x400 ;  /* 0x0000040000047802 */ /* 0x000fc80000000f00 */
[----:B0-----:R-:W-:-:S07]  /*0500*/  LEA R7, R5, R4, 0x18 ;  /* 0x0000000405077211 */ /* 0x001fce00078ec0ff */
.L_x_5526:
        /* <DEDUP_REMOVED lines=13> */
.L_x_5519:
[----:B------:R-:W-:Y:S05]  /*05e0*/  BSYNC.RECONVERGENT B0 ;  /* 0x0000000000007941 */ /* 0x000fea0003800200 */
.L_x_5518:
        /* <DEDUP_REMOVED lines=19> */
.L_x_5584:
        /* <DEDUP_REMOVED lines=23> */
.L_x_5554:
        /* <DEDUP_REMOVED lines=33> */
.L_x_5531:
[----:B------:R-:W-:Y:S01]  /*0aa0*/  IMAD.MOV.U32 R33, RZ, RZ, R20 ;  /* 0x000000ffff217224 */ /* 0x000fe200078e0014 */
[----:B------:R-:W-:Y:S01]  /*0ab0*/  MOV R26, R34 ;  /* 0x00000022001a7202 */ /* 0x000fe20000000f00 */
[----:B------:R-:W-:Y:S01]  /*0ac0*/  IMAD.MOV.U32 R27, RZ, RZ, R16 ;  /* 0x000000ffff1b7224 */ /* 0x000fe200078e0010 */
[----:B------:R-:W-:Y:S01]  /*0ad0*/  MOV R10, 0xb00 ;  /* 0x00000b00000a7802 */ /* 0x000fe20000000f00 */
[----:B------:R-:W-:-:S07]  /*0ae0*/  IMAD.MOV.U32 R25, RZ, RZ, R35 ;  /* 0x000000ffff197224 */ /* 0x000fce00078e0023 */
[----:B------:R-:W-:Y:S05]  /*0af0*/  CALL.REL.NOINC `($__internal_123_$__cuda_sm20_div_s64) ;  /* 0x0000003800207944 */ /* 0x000fea0003c00000 */
        /* <DEDUP_REMOVED lines=10> */
.L_x_5532:
[----:B------:R-:W-:Y:S05]  /*0ba0*/  BSYNC.RECONVERGENT B0 ;  /* 0x0000000000007941 */ /* 0x000fea0003800200 */
.L_x_5530:
        /* <DEDUP_REMOVED lines=38> */
.L_x_5534:
[----:B------:R-:W-:Y:S01]  /*0e10*/  IMAD.MOV.U32 R33, RZ, RZ, R36 ;  /* 0x000000ffff217224 */ /* 0x000fe200078e0024 */
[----:B------:R-:W-:Y:S01]  /*0e20*/  MOV R26, R20 ;  /* 0x00000014001a7202 */ /* 0x000fe20000000f00 */
[----:B------:R-:W-:Y:S01]  /*0e30*/  IMAD.MOV.U32 R27, RZ, RZ, R37 ;  /* 0x000000ffff1b7224 */ /* 0x000fe200078e0025 */
[----:B------:R-:W-:Y:S01]  /*0e40*/  MOV R10, 0xe70 ;  /* 0x00000e70000a7802 */ /* 0x000fe20000000f00 */
[----:B------:R-:W-:-:S07]  /*0e50*/  IMAD.MOV.U32 R25, RZ, RZ, R21 ;  /* 0x000000ffff197224 */ /* 0x000fce00078e0015 */
[----:B------:R-:W-:Y:S05]  /*0e60*/  CALL.REL.NOINC `($__internal_123_$__cuda_sm20_div_s64) ;  /* 0x0000003400447944 */ /* 0x000fea0003c00000 */
        /* <DEDUP_REMOVED lines=11> */
.L_x_5535:
[----:B------:R-:W-:Y:S05]  /*0f20*/  BSYNC.RECONVERGENT B0 ;  /* 0x0000000000007941 */ /* 0x000fea0003800200 */
.L_x_5533:
        /* <DEDUP_REMOVED lines=38> */
.L_x_5537:
[----:B------:R-:W-:Y:S01]  /*1190*/  IMAD.MOV.U32 R33, RZ, RZ, R20 ;  /* 0x000000ffff217224 */ /* 0x000fe200078e0014 */
[----:B------:R-:W-:Y:S01]  /*11a0*/  MOV R27, R21 ;  /* 0x00000015001b7202 */ /* 0x000fe20000000f00 */
[----:B------:R-:W-:Y:S01]  /*11b0*/  IMAD.MOV.U32 R26, RZ, RZ, R18 ;  /* 0x000000ffff1a7224 */ /* 0x000fe200078e0012 */
[----:B------:R-:W-:Y:S01]  /*11c0*/  MOV R10, 0x11f0 ;  /* 0x000011f0000a7802 */ /* 0x000fe20000000f00 */
[----:B------:R-:W-:-:S07]  /*11d0*/  IMAD.MOV.U32 R25, RZ, RZ, R19 ;  /* 0x000000ffff197224 */ /* 0x000fce00078e0013 */
[----:B------:R-:W-:Y:S05]  /*11e0*/  CALL.REL.NOINC `($__internal_123_$__cuda_sm20_div_s64) ;  /* 0x0000003000647944 */ /* 0x000fea0003c00000 */
        /* <DEDUP_REMOVED lines=9> */
.L_x_5538:
[----:B------:R-:W-:Y:S05]  /*1280*/  BSYNC.RECONVERGENT B0 ;  /* 0x0000000000007941 */ /* 0x000fea0003800200 */
.L_x_5536:
        /* <DEDUP_REMOVED lines=37> */
.L_x_5540:
[----:B------:R-:W-:Y:S01]  /*14e0*/  MOV R33, R20 ;  /* 0x0000001400217202 */ /* 0x000fe20000000f00 */
[----:B------:R-:W-:Y:S01]  /*14f0*/  IMAD.MOV.U32 R27, RZ, RZ, R21 ;  /* 0x000000ffff1b7224 */ /* 0x000fe200078e0015 */
[----:B------:R-:W-:Y:S01]  /*1500*/  MOV R25, R19 ;  /* 0x0000001300197202 */ /* 0x000fe20000000f00 */
[----:B------:R-:W-:Y:S01]  /*1510*/  IMAD.MOV.U32 R26, RZ, RZ, R18 ;  /* 0x000000ffff1a7224 */ /* 0x000fe200078e0012 */
[----:B------:R-:W-:-:S07]  /*1520*/  MOV R10, 0x1540 ;  /* 0x00001540000a7802 */ /* 0x000fce0000000f00 */
[----:B------:R-:W-:Y:S05]  /*1530*/  CALL.REL.NOINC `($__internal_123_$__cuda_sm20_div_s64) ;  /* 0x0000002c00907944 */ /* 0x000fea0003c00000 */
        /* <DEDUP_REMOVED lines=9> */
.L_x_5541:
[----:B------:R-:W-:Y:S05]  /*15d0*/  BSYNC.RECONVERGENT B0 ;  /* 0x0000000000007941 */ /* 0x000fea0003800200 */
.L_x_5539:
        /* <DEDUP_REMOVED lines=38> */
.L_x_5543:
        /* <DEDUP_REMOVED lines=15> */
.L_x_5544:
[----:B------:R-:W-:Y:S05]  /*1930*/  BSYNC.RECONVERGENT B0 ;  /* 0x0000000000007941 */ /* 0x000fea0003800200 */
.L_x_5542:
        /* <DEDUP_REMOVED lines=38> */
.L_x_5546:
[----:B------:R-:W-:Y:S01]  /*1ba0*/  IMAD.MOV.U32 R33, RZ, RZ, R20 ;  /* 0x000000ffff217224 */ /* 0x000fe200078e0014 */
[----:B------:R-:W-:Y:S01]  /*1bb0*/  MOV R27, R21 ;  /* 0x00000015001b7202 */ /* 0x000fe20000000f00 */
[----:B------:R-:W-:Y:S01]  /*1bc0*/  IMAD.MOV.U32 R26, RZ, RZ, R18 ;  /* 0x000000ffff1a7224 */ /* 0x000fe200078e0012 */
[----:B------:R-:W-:Y:S02]  /*1bd0*/  MOV R25, R19 ;  /* 0x0000001300197202 */ /* 0x000fe40000000f00 */
[----:B------:R-:W-:-:S07]  /*1be0*/  MOV R10, 0x1c00 ;  /* 0x00001c00000a7802 */ /* 0x000fce0000000f00 */
[----:B------:R-:W-:Y:S05]  /*1bf0*/  CALL.REL.NOINC `($__internal_123_$__cuda_sm20_div_s64) ;  /* 0x0000002400e07944 */ /* 0x000fea0003c00000 */
        /* <DEDUP_REMOVED lines=11> */
.L_x_5547:
[----:B------:R-:W-:Y:S05]  /*1cb0*/  BSYNC.RECONVERGENT B0 ;  /* 0x0000000000007941 */ /* 0x000fea0003800200 */
.L_x_5545:
        /* <DEDUP_REMOVED lines=39> */
.L_x_5549:
[----:B------:R-:W-:Y:S01]  /*1f30*/  IMAD.MOV.U32 R33, RZ, RZ, R20 ;  /* 0x000000ffff217224 */ /* 0x000fe200078e0014 */
[----:B------:R-:W-:Y:S01]  /*1f40*/  MOV R27, R21 ;  /* 0x00000015001b7202 */ /* 0x000fe20000000f00 */
[----:B------:R-:W-:Y:S01]  /*1f50*/  IMAD.MOV.U32 R26, RZ, RZ, R18 ;  /* 0x000000ffff1a7224 */ /* 0x000fe200078e0012 */
[----:B------:R-:W-:Y:S02]  /*1f60*/  MOV R25, R19 ;  /* 0x0000001300197202 */ /* 0x000fe40000000f00 */
[----:B------:R-:W-:-:S07]  /*1f70*/  MOV R10, 0x1f90 ;  /* 0x00001f90000a7802 */ /* 0x000fce0000000f00 */
[----:B------:R-:W-:Y:S05]  /*1f80*/  CALL.REL.NOINC `($__internal_123_$__cuda_sm20_div_s64) ;  /* 0x0000002000fc7944 */ /* 0x000fea0003c00000 */
        /* <DEDUP_REMOVED lines=9> */
.L_x_5550:
[----:B------:R-:W-:Y:S05]  /*2020*/  BSYNC.RECONVERGENT B0 ;  /* 0x0000000000007941 */ /* 0x000fea0003800200 */
.L_x_5548:
        /* <DEDUP_REMOVED lines=39> */
.L_x_5552:
[----:B------:R-:W-:Y:S01]  /*22a0*/  IMAD.MOV.U32 R33, RZ, RZ, R18 ;  /* 0x000000ffff217224 */ /* 0x000fe200078e0012 */
[----:B------:R-:W-:Y:S01]  /*22b0*/  MOV R27, R19 ;  /* 0x00000013001b7202 */ /* 0x000fe20000000f00 */
[----:B------:R-:W-:Y:S01]  /*22c0*/  IMAD.MOV.U32 R26, RZ, RZ, R20 ;  /* 0x000000ffff1a7224 */ /* 0x000fe200078e0014 */
[----:B------:R-:W-:Y:S02]  /*22d0*/  MOV R25, R21 ;  /* 0x0000001500197202 */ /* 0x000fe40000000f00 */
[----:B------:R-:W-:-:S07]  /*22e0*/  MOV R10, 0x2300 ;  /* 0x00002300000a7802 */ /* 0x000fce0000000f00 */
[----:B------:R-:W-:Y:S05]  /*22f0*/  CALL.REL.NOINC `($__internal_123_$__cuda_sm20_div_s64) ;  /* 0x0000002000207944 */ /* 0x000fea0003c00000 */
        /* <DEDUP_REMOVED lines=9> */
.L_x_5553:
[----:B------:R-:W-:Y:S05]  /*2390*/  BSYNC.RECONVERGENT B0 ;  /* 0x0000000000007941 */ /* 0x000fea0003800200 */
.L_x_5551:
        /* <DEDUP_REMOVED lines=10> */
.L_x_5529:
        /* <DEDUP_REMOVED lines=35> */
.L_x_5557:
[----:B------:R-:W-:Y:S01]  /*2670*/  MOV R33, R20 ;  /* 0x0000001400217202 */ /* 0x000fe20000000f00 */
[----:B------:R-:W-:Y:S01]  /*2680*/  IMAD.MOV.U32 R27, RZ, RZ, R16 ;  /* 0x000000ffff1b7224 */ /* 0x000fe200078e0010 */
[----:B------:R-:W-:Y:S01]  /*2690*/  MOV R26, R34 ;  /* 0x00000022001a7202 */ /* 0x000fe20000000f00 */
[----:B------:R-:W-:Y:S01]  /*26a0*/  IMAD.MOV.U32 R25, RZ, RZ, R35 ;  /* 0x000000ffff197224 */ /* 0x000fe200078e0023 */
[----:B------:R-:W-:-:S07]  /*26b0*/  MOV R10, 0x26d0 ;  /* 0x000026d0000a7802 */ /* 0x000fce0000000f00 */
[----:B------:R-:W-:Y:S05]  /*26c0*/  CALL.REL.NOINC `($__internal_123_$__cuda_sm20_div_s64) ;  /* 0x0000001c002c7944 */ /* 0x000fea0003c00000 */
        /* <DEDUP_REMOVED lines=10> */
.L_x_5558:
[----:B------:R-:W-:Y:S05]  /*2770*/  BSYNC.RECONVERGENT B0 ;  /* 0x0000000000007941 */ /* 0x000fea0003800200 */
.L_x_5556:
        /* <DEDUP_REMOVED lines=38> */
.L_x_5560:
[----:B------:R-:W-:Y:S01]  /*29e0*/  MOV R33, R36 ;  /* 0x0000002400217202 */ /* 0x000fe20000000f00 */
[----:B------:R-:W-:Y:S01]  /*29f0*/  IMAD.MOV.U32 R27, RZ, RZ, R37 ;  /* 0x000000ffff1b7224 */ /* 0x000fe200078e0025 */
[----:B------:R-:W-:Y:S01]  /*2a00*/  MOV R26, R20 ;  /* 0x00000014001a7202 */ /* 0x000fe20000000f00 */
[----:B------:R-:W-:Y:S01]  /*2a10*/  IMAD.MOV.U32 R25, RZ, RZ, R21 ;  /* 0x000000ffff197224 */ /* 0x000fe200078e0015 */
[----:B------:R-:W-:-:S07]  /*2a20*/  MOV R10, 0x2a40 ;  /* 0x00002a40000a7802 */ /* 0x000fce0000000f00 */
[----:B------:R-:W-:Y:S05]  /*2a30*/  CALL.REL.NOINC `($__internal_123_$__cuda_sm20_div_s64) ;  /* 0x0000001800507944 */ /* 0x000fea0003c00000 */
        /* <DEDUP_REMOVED lines=11> */
.L_x_5561:
[----:B------:R-:W-:Y:S05]  /*2af0*/  BSYNC.RECONVERGENT B0 ;  /* 0x0000000000007941 */ /* 0x000fea0003800200 */
.L_x_5559:
        /* <DEDUP_REMOVED lines=38> */
.L_x_5563:
        /* <DEDUP_REMOVED lines=15> */
.L_x_5564:
[----:B------:R-:W-:Y:S05]  /*2e50*/  BSYNC.RECONVERGENT B0 ;  /* 0x0000000000007941 */ /* 0x000fea0003800200 */
.L_x_5562:
        /* <DEDUP_REMOVED lines=38> */
.L_x_5566:
        /* <DEDUP_REMOVED lines=17> */
.L_x_5567:
[----:B------:R-:W-:Y:S05]  /*31d0*/  BSYNC.RECONVERGENT B0 ;  /* 0x0000000000007941 */ /* 0x000fea0003800200 */
.L_x_5565:
[----:B------:R0:W1:Y:S02]  /*31e0*/  LDC.64 R10, c[0x0][R9+0x450] ;  /* 0x00011400090a7b82 */ /* 0x0000640000000a00 */
[----:B0-----:R-:W-:Y:S01]  /*31f0*/  IMAD.MOV.U32 R9, RZ, RZ, R8 ;  /* 0x000000ffff097224 */ /* 0x001fe200078e0008 */
[----:B------:R-:W-:Y:S01]  /*3200*/  MOV R8, R34 ;  /* 0x0000002200087202 */ /* 0x000fe20000000f00 */
[----:B-1----:R-:W-:-:S04]  /*3210*/  IMAD R11, R11, R19, RZ ;  /* 0x000000130b0b7224 */ /* 0x002fc800078e02ff */
[----:B------:R-:W-:-:S04]  /*3220*/  IMAD.WIDE.U32 R18, R10, R19, R8 ;  /* 0x000000130a127225 */ /* 0x000fc800078e0008 */
[----:B------:R-:W-:-:S04]  /*3230*/  IMAD R11, R10, R21, R11 ;  /* 0x000000150a0b7224 */ /* 0x000fc800078e020b */
[----:B------:R-:W-:-:S07]  /*3240*/  IMAD.IADD R11, R19, 0x1, R11 ;  /* 0x00000001130b7824 */ /* 0x000fce00078e020b */
.L_x_5555:
        /* <DEDUP_REMOVED lines=36> */
.L_x_5570:
[----:B------:R-:W-:Y:S01]  /*3490*/  MOV R33, R20 ;  /* 0x0000001400217202 */ /* 0x000fe20000000f00 */
[----:B------:R-:W-:Y:S01]  /*34a0*/  IMAD.MOV.U32 R27, RZ, RZ, R16 ;  /* 0x000000ffff1b7224 */ /* 0x000fe200078e0010 */
[----:B------:R-:W-:Y:S01]  /*34b0*/  MOV R26, R34 ;  /* 0x00000022001a7202 */ /* 0x000fe20000000f00 */
[----:B------:R-:W-:Y:S01]  /*34c0*/  IMAD.MOV.U32 R25, RZ, RZ, R35 ;  /* 0x000000ffff197224 */ /* 0x000fe200078e0023 */
[----:B------:R-:W-:-:S07]  /*34d0*/  MOV R10, 0x34f0 ;  /* 0x000034f0000a7802 */ /* 0x000fce0000000f00 */
[----:B------:R-:W-:Y:S05]  /*34e0*/  CALL.REL.NOINC `($__internal_123_$__cuda_sm20_div_s64) ;  /* 0x0000000c00a47944 */ /* 0x000fea0003c00000 */
        /* <DEDUP_REMOVED lines=10> */
.L_x_5571:
[----:B------:R-:W-:Y:S05]  /*3590*/  BSYNC.RECONVERGENT B0 ;  /* 0x0000000000007941 */ /* 0x000fea0003800200 */
.L_x_5569:
        /* <DEDUP_REMOVED lines=38> */
.L_x_5573:
        /* <DEDUP_REMOVED lines=17> */
.L_x_5574:
[----:B------:R-:W-:Y:S05]  /*3910*/  BSYNC.RECONVERGENT B0 ;  /* 0x0000000000007941 */ /* 0x000fea0003800200 */
.L_x_5572:
[----:B------:R0:W1:Y:S02]  /*3920*/  LDC.64 R10, c[0x0][R8+0x450] ;  /* 0x00011400080a7b82 */ /* 0x0000640000000a00 */
[----:B0-----:R-:W-:Y:S02]  /*3930*/  IMAD.MOV.U32 R8, RZ, RZ, R18 ;  /* 0x000000ffff087224 */ /* 0x001fe400078e0012 */
[-C--:B-1----:R-:W-:Y:S02]  /*3940*/  IMAD R11, R11, R21.reuse, RZ ;  /* 0x000000150b0b7224 */ /* 0x082fe400078e02ff */
[----:B------:R-:W-:-:S04]  /*3950*/  IMAD.WIDE.U32 R18, R10, R21, R8 ;  /* 0x000000150a127225 */ /* 0x000fc800078e0008 */
[----:B------:R-:W-:-:S05]  /*3960*/  IMAD R11, R10, R25, R11 ;  /* 0x000000190a0b7224 */ /* 0x000fca00078e020b */
[----:B------:R-:W-:-:S07]  /*3970*/  IADD3 R11, PT, PT, R19, R11, RZ ;  /* 0x0000000b130b7210 */ /* 0x000fce0007ffe0ff */
.L_x_5568:
        /* <DEDUP_REMOVED lines=34> */
.L_x_5576:
        /* <DEDUP_REMOVED lines=16> */
.L_x_5577:
[----:B------:R-:W-:Y:S05]  /*3ca0*/  BSYNC.RECONVERGENT B0 ;  /* 0x0000000000007941 */ /* 0x000fea0003800200 */
.L_x_5575:
[----:B------:R-:W0:Y:S01]  /*3cb0*/  LDC.64 R8, c[0x0][R8+0x450] ;  /* 0x0001140008087b82 */ /* 0x000e220000000a00 */
[----:B------:R-:W-:Y:S01]  /*3cc0*/  MOV R19, R11 ;  /* 0x0000000b00137202 */ /* 0x000fe20000000f00 */
[-C--:B0-----:R-:W-:Y:S02]  /*3cd0*/  IMAD R9, R9, R35.reuse, RZ ;  /* 0x0000002309097224 */ /* 0x081fe400078e02ff */
[----:B------:R-:W-:-:S04]  /*3ce0*/  IMAD.WIDE.U32 R18, R8, R35, R18 ;  /* 0x0000002308127225 */ /* 0x000fc800078e0012 */
[----:B------:R-:W-:-:S04]  /*3cf0*/  IMAD R9, R8, R21, R9 ;  /* 0x0000001508097224 */ /* 0x000fc800078e0209 */
[----:B------:R-:W-:-:S07]  /*3d00*/  IMAD.IADD R11, R19, 0x1, R9 ;  /* 0x00000001130b7824 */ /* 0x000fce00078e0209 */
.L_x_5528:
        /* <DEDUP_REMOVED lines=47> */
.L_x_5581:
[----:B------:R-:W-:Y:S01]  /*4000*/  MOV R33, R8 ;  /* 0x0000000800217202 */ /* 0x000fe20000000f00 */
[----:B------:R-:W-:Y:S01]  /*4010*/  IMAD.MOV.U32 R26, RZ, RZ, R4 ;  /* 0x000000ffff1a7224 */ /* 0x000fe200078e0004 */
[----:B------:R-:W-:Y:S02]  /*4020*/  MOV R25, R7 ;  /* 0x0000000700197202 */ /* 0x000fe40000000f00 */
[----:B------:R-:W-:-:S07]  /*4030*/  MOV R10, 0x4050 ;  /* 0x00004050000a7802 */ /* 0x000fce0000000f00 */
[----:B------:R-:W-:Y:S05]  /*4040*/  CALL.REL.NOINC `($__internal_123_$__cuda_sm20_div_s64) ;  /* 0x0000000000cc7944 */ /* 0x000fea0003c00000 */
[----:B------:R-:W-:-:S07]  /*4050*/  IMAD.MOV.U32 R11, RZ, RZ, R22 ;  /* 0x000000ffff0b7224 */ /* 0x000fce00078e0016 */
.L_x_5582:
[----:B------:R-:W-:Y:S05]  /*4060*/  BSYNC.RECONVERGENT B1 ;  /* 0x0000000000017941 */ /* 0x000fea0003800200 */
.L_x_5580:
        /* <DEDUP_REMOVED lines=10> */
.L_x_5583:
[----:B------:R-:W0:Y:S02]  /*4110*/  LDS.64 R8, [R17] ;  /* 0x0000000011087984 */ /* 0x000e240000000a00 */
[----:B0-----:R-:W-:-:S07]  /*4120*/  DADD R10, R8, 1 ;  /* 0x3ff00000080a7429 */ /* 0x001fce0000000000 */
[----:B------:R-:W0:Y:S02]  /*4130*/  ATOMS.CAST.SPIN.64 P0, [R17], R8, R10 ;  /* 0x000000081100758d */ /* 0x000e24000180040a */
[----:B0-----:R-:W-:Y:S05]  /*4140*/  @!P0 BRA `(.L_x_5583) ;  /* 0xfffffffc00f08947 */ /* 0x001fea000383ffff */
.L_x_5579:
[----:B------:R-:W-:Y:S05]  /*4150*/  BSYNC.RECONVERGENT B0 ;  /* 0x0000000000007941 */ /* 0x000fea0003800200 */
.L_x_5578:
        /* <DEDUP_REMOVED lines=8> */
.L_x_5527:
        /* <DEDUP_REMOVED lines=11> */
.L_x_5585:
        /* <DEDUP_REMOVED lines=15> */
        .weak           $__internal_123_$__cuda_sm20_div_s64
        .type           $__internal_123_$__cuda_sm20_div_s64,@function
        .size           $__internal_123_$__cuda_sm20_div_s64,($__internal_124_$__cuda_sm20_div_u64 - $__internal_123_$__cuda_sm20_div_s64)
$__internal_123_$__cuda_sm20_div_s64:
        /* <DEDUP_REMOVED lines=83> */
[----:B------:R-:W-:Y:S05]  /*48b0*/  RET.REL.NODEC R26 `(_ZN2at4cuda17kernelHistogram1DIdhlLi1ELi2ELin1ELNS0_23CUDAHistogramMemoryTypeE0EZNS0_21CUDA_tensor_histogramIdhLb1EEEbNS_6TensorES4_S4_lNS_14AccumulateTypeIT0_Lb1EE4typeES8_NS0_13TensorArgTypeES9_S9_EUllE0_EEvNS0_6detail10TensorInfoIT_T1_EESF_NSC_IKS6_SE_EElS8_S8_SE_T6_) ;  /* 0xffffffb41ad07950 */ /* 0x000fea0003c3ffff */
        .weak           $__internal_124_$__cuda_sm20_div_u64
        .type           $__internal_124_$__cuda_sm20_div_u64,@function
        .size           $__internal_124_$__cuda_sm20_div_u64,(.L_x_6500 - $__internal_124_$__cuda_sm20_div_u64)
$__internal_124_$__cuda_sm20_div_u64:
        /* <DEDUP_REMOVED lines=65> */
[----:B------:R-:W-:Y:S06]  /*4cd0*/  RET.REL.NODEC R8 `(_ZN2at4cuda17kernelHistogram1DIdhlLi1ELi2ELin1ELNS0_23CUDAHistogramMemoryTypeE0EZNS0_21CUDA_tensor_histogramIdhLb1EEEbNS_6TensorES4_S4_lNS_14AccumulateTypeIT0_Lb1EE4typeES8_NS0_13TensorArgTypeES9_S9_EUllE0_EEvNS0_6detail10TensorInfoIT_T1_EESF_NSC_IKS6_SE_EElS8_S8_SE_T6_) ;  /* 0xffffffb008c87950 */ /* 0x000fec0003c3ffff */
.L_x_5586:
        /* <DEDUP_REMOVED lines=10> */
.L_x_6500:


//--------------------- .text._ZN2at4cuda17kernelHistogram1DIdhlLi1ELi2ELin1ELNS0_23CUDAHistogramMemoryTypeE1EZNS0_21CUDA_tensor_histogramIdhLb1EEEbNS_6TensorES4_S4_lNS_14AccumulateTypeIT0_Lb1EE4typeES8_NS0_13TensorArgTypeES9_S9_EUllE_EEvNS0_6detail10TensorInfoIT_T1_EESF_NSC_IKS6_SE_EElS8_S8_SE_T6_ --------------------------
	.section	.text._ZN2at4cuda17kernelHistogram1DIdhlLi1ELi2ELin1ELNS0_23CUDAHistogramMemoryTypeE1EZNS0_21CUDA_tensor_histogramIdhLb1EEEbNS_6TensorES4_S4_lNS_14AccumulateTypeIT0_Lb1EE4typeES8_NS0_13TensorArgTypeES9_S9_EUllE_EEvNS0_6detail10TensorInfoIT_T1_EESF_NSC_IKS6_SE_EElS8_S8_SE_T6_,"ax",@progbits
	.align	128
        .global         _ZN2at4cuda17kernelHistogram1DIdhlLi1ELi2ELin1ELNS0_23CUDAHistogramMemoryTypeE1EZNS0_21CUDA_tensor_histogramIdhLb1EEEbNS_6TensorES4_S4_lNS_14AccumulateTypeIT0_Lb1EE4typeES8_NS0_13TensorArgTypeES9_S9_EUllE_EEvNS0_6detail10TensorInfoIT_T1_EESF_NSC_IKS6_SE_EElS8_S8_SE_T6_
        .type           _ZN2at4cuda17kernelHistogram1DIdhlLi1ELi2ELin1ELNS0_23CUDAHistogramMemoryTypeE1EZNS0_21CUDA_tensor_histogramIdhLb1EEEbNS_6TensorES4_S4_lNS_14AccumulateTypeIT0_Lb1EE4typeES8_NS0_13TensorArgTypeES9_S9_EUllE_EEvNS0_6detail10TensorInfoIT_T1_EESF_NSC_IKS6_SE_EElS8_S8_SE_T6_,@function
        .size           _ZN2at4cuda17kernelHistogram1DIdhlLi1ELi2ELin1ELNS0_23CUDAHistogramMemoryTypeE1EZNS0_21CUDA_tensor_histogramIdhLb1EEEbNS_6TensorES4_S4_lNS_14AccumulateTypeIT0_Lb1EE4typeES8_NS0_13TensorArgTypeES9_S9_EUllE_EEvNS0_6detail10TensorInfoIT_T1_EESF_NSC_IKS6_SE_EElS8_S8_SE_T6_,(.L_x_6501 - _ZN2at4cuda17kernelHistogram1DIdhlLi1ELi2ELin1ELNS0_23CUDAHistogramMemoryTypeE1EZNS0_21CUDA_tensor_histogramIdhLb1EEEbNS_6TensorES4_S4_lNS_14AccumulateTypeIT0_Lb1EE4typeES8_NS0_13TensorArgTypeES9_S9_EUllE_EEvNS0_6detail10TensorInfoIT_T1_EESF_NSC_IKS6_SE_EElS8_S8_SE_T6_)
        .other          _ZN2at4cuda17kernelHistogram1DIdhlLi1ELi2ELin1ELNS0_23CUDAHistogramMemoryTypeE1EZNS0_21CUDA_tensor_histogramIdhLb1EEEbNS_6TensorES4_S4_lNS_14AccumulateTypeIT0_Lb1EE4typeES8_NS0_13TensorArgTypeES9_S9_EUllE_EEvNS0_6detail10TensorInfoIT_T1_EESF_NSC_IKS6_SE_EElS8_S8_SE_T6_,@"STO_CUDA_ENTRY STV_DEFAULT"
_ZN2at4cuda17kernelHistogram1DIdhlLi1ELi2ELin1ELNS0_23CUDAHistogramMemoryTypeE1EZNS0_21CUDA_tensor_histogramIdhLb1EEEbNS_6TensorES4_S4_lNS_14AccumulateTypeIT0_Lb1EE4typeES8_NS0_13TensorArgTypeES9_S9_EUllE_EEvNS0_6detail10TensorInfoIT_T1_EESF_NSC_IKS6_SE_EElS8_S8_SE_T6_:
.text._ZN2at4cuda17kernelHistogram1DIdhlLi1ELi2ELin1ELNS0_23CUDAHistogramMemoryTypeE1EZNS0_21CUDA_tensor_histogramIdhLb1EEEbNS_6TensorES4_S4_lNS_14AccumulateTypeIT0_Lb1EE4typeES8_NS0_13TensorArgTypeES9_S9_EUllE_EEvNS0_6detail10TensorInfoIT_T1_EESF_NSC_IKS6_SE_EElS8_S8_SE_T6_:
        /* <DEDUP_REMOVED lines=22> */
.L_x_5642:
        /* <DEDUP_REMOVED lines=24> */
.L_x_5613:
        /* <DEDUP_REMOVED lines=33> */
.L_x_5590:
[----:B------:R-:W-:Y:S01]  /*04f0*/  MOV R24, R14 ;  /* 0x0000000e00187202 */ /* 0x000fe20000000f00 */
[----:B------:R-:W-:Y:S01]  /*0500*/  IMAD.MOV.U32 R20, RZ, RZ, R9 ;  /* 0x000000ffff147224 */ /* 0x000fe200078e0009 */
[----:B------:R-:W-:Y:S01]  /*0510*/  MOV R11, R16 ;  /* 0x00000010000b7202 */ /* 0x000fe20000000f00 */
[----:B------:R-:W-:Y:S01]  /*0520*/  IMAD.MOV.U32 R10, RZ, RZ, R17 ;  /* 0x000000ffff0a7224 */ /* 0x000fe200078e0011 */
[----:B------:R-:W-:-:S07]  /*0530*/  MOV R7, 0x550 ;  /* 0x0000055000077802 */ /* 0x000fce0000000f00 */
[----:B------:R-:W-:Y:S05]  /*0540*/  CALL.REL.NOINC `($__internal_125_$__cuda_sm20_div_s64) ;  /* 0x0000003800187944 */ /* 0x000fea0003c00000 */
        /* <DEDUP_REMOVED lines=10> */
.L_x_5591:
[----:B------:R-:W-:Y:S05]  /*05f0*/  BSYNC.RECONVERGENT B0 ;  /* 0x0000000000007941 */ /* 0x000fea0003800200 */
.L_x_5589:
        /* <DEDUP_REMOVED lines=38> */
.L_x_5593:
[----:B------:R-:W-:Y:S01]  /*0860*/  MOV R24, R30 ;  /* 0x0000001e00187202 */ /* 0x000fe20000000f00 */
[----:B------:R-:W-:Y:S01]  /*0870*/  IMAD.MOV.U32 R20, RZ, RZ, R31 ;  /* 0x000000ffff147224 */ /* 0x000fe200078e001f */
[----:B------:R-:W-:Y:S01]  /*0880*/  MOV R11, R16 ;  /* 0x00000010000b7202 */ /* 0x000fe20000000f00 */
[----:B------:R-:W-:Y:S01]  /*0890*/  IMAD.MOV.U32 R10, RZ, RZ, R17 ;  /* 0x000000ffff0a7224 */ /* 0x000fe200078e0011 */
[----:B------:R-:W-:-:S07]  /*08a0*/  MOV R7, 0x8c0 ;  /* 0x000008c000077802 */ /* 0x000fce0000000f00 */
[----:B------:R-:W-:Y:S05]  /*08b0*/  CALL.REL.NOINC `($__internal_125_$__cuda_sm20_div_s64) ;  /* 0x00000034003c7944 */ /* 0x000fea0003c00000 */
        /* <DEDUP_REMOVED lines=11> */
.L_x_5594:
[----:B------:R-:W-:Y:S05]  /*0970*/  BSYNC.RECONVERGENT B0 ;  /* 0x0000000000007941 */ /* 0x000fea0003800200 */
.L_x_5592:
        /* <DEDUP_REMOVED lines=38> */
.L_x_5596:
[----:B------:R-:W-:Y:S01]  /*0be0*/  IMAD.MOV.U32 R24, RZ, RZ, R16 ;  /* 0x000000ffff187224 */ /* 0x000fe200078e0010 */
[----:B------:R-:W-:Y:S01]  /*0bf0*/  MOV R20, R17 ;  /* 0x0000001100147202 */ /* 0x000fe20000000f00 */
[----:B------:R-:W-:Y:S01]  /*0c00*/  IMAD.MOV.U32 R11, RZ, RZ, R12 ;  /* 0x000000ffff0b7224 */ /* 0x000fe200078e000c */
[----:B------:R-:W-:Y:S02]  /*0c10*/  MOV R10, R13 ;  /* 0x0000000d000a7202 */ /* 0x000fe40000000f00 */
[----:B------:R-:W-:-:S07]  /*0c20*/  MOV R7, 0xc40 ;  /* 0x00000c4000077802 */ /* 0x000fce0000000f00 */
[----:B------:R-:W-:Y:S05]  /*0c30*/  CALL.REL.NOINC `($__internal_125_$__cuda_sm20_div_s64) ;  /* 0x00000030005c7944 */ /* 0x000fea0003c00000 */
        /* <DEDUP_REMOVED lines=11> */
.L_x_5597:
[----:B------:R-:W-:Y:S05]  /*0cf0*/  BSYNC.RECONVERGENT B0 ;  /* 0x0000000000007941 */ /* 0x000fea0003800200 */
.L_x_5595:
        /* <DEDUP_REMOVED lines=37> */
.L_x_5599:
        /* <DEDUP_REMOVED lines=17> */
.L_x_5600:
[----:B------:R-:W-:Y:S05]  /*1060*/  BSYNC.RECONVERGENT B0 ;  /* 0x0000000000007941 */ /* 0x000fea0003800200 */
.L_x_5598:
        /* <DEDUP_REMOVED lines=38> */
.L_x_5602:
        /* <DEDUP_REMOVED lines=17> */
.L_x_5603:
[----:B------:R-:W-:Y:S05]  /*13e0*/  BSYNC.RECONVERGENT B0 ;  /* 0x0000000000007941 */ /* 0x000fea0003800200 */
.L_x_5601:
        /* <DEDUP_REMOVED lines=38> */
.L_x_5605:
        /* <DEDUP_REMOVED lines=17> */
.L_x_5606:
[----:B------:R-:W-:Y:S05]  /*1760*/  BSYNC.RECONVERGENT B0 ;  /* 0x0000000000007941 */ /* 0x000fea0003800200 */
.L_x_5604:
        /* <DEDUP_REMOVED lines=39> */
.L_x_5608:
        /* <DEDUP_REMOVED lines=17> */
.L_x_5609:
[----:B------:R-:W-:Y:S05]  /*1af0*/  BSYNC.RECONVERGENT B0 ;  /* 0x0000000000007941 */ /* 0x000fea0003800200 */
.L_x_5607:
        /* <DEDUP_REMOVED lines=38> */
.L_x_5611:
        /* <DEDUP_REMOVED lines=17> */
.L_x_5612:
[----:B------:R-:W-:Y:S05]  /*1e70*/  BSYNC.RECONVERGENT B0 ;  /* 0x0000000000007941 */ /* 0x000fea0003800200 */
.L_x_5610:
        /* <DEDUP_REMOVED lines=11> */
.L_x_5588:
        /* <DEDUP_REMOVED lines=35> */
.L_x_5616:
        /* <DEDUP_REMOVED lines=16> */
.L_x_5617:
[----:B------:R-:W-:Y:S05]  /*2260*/  BSYNC.RECONVERGENT B0 ;  /* 0x0000000000007941 */ /* 0x000fea0003800200 */
.L_x_5615:
        /* <DEDUP_REMOVED lines=38> */
.L_x_5619:
        /* <DEDUP_REMOVED lines=17> */
.L_x_5620:
[----:B------:R-:W-:Y:S05]  /*25e0*/  BSYNC.RECONVERGENT B0 ;  /* 0x0000000000007941 */ /* 0x000fea0003800200 */
.L_x_5618:
        /* <DEDUP_REMOVED lines=38> */
.L_x_5622:
        /* <DEDUP_REMOVED lines=17> */
.L_x_5623:
[----:B------:R-:W-:Y:S05]  /*2960*/  BSYNC.RECONVERGENT B0 ;  /* 0x0000000000007941 */ /* 0x000fea0003800200 */
.L_x_5621:
        /* <DEDUP_REMOVED lines=38> */
.L_x_5625:
        /* <DEDUP_REMOVED lines=17> */
.L_x_5626:
[----:B------:R-:W-:Y:S05]  /*2ce0*/  BSYNC.RECONVERGENT B0 ;  /* 0x0000000000007941 */ /* 0x000fea0003800200 */
.L_x_5624:
        /* <DEDUP_REMOVED lines=8> */
.L_x_5614:
        /* <DEDUP_REMOVED lines=36> */
.L_x_5629:
[----:B------:R-:W-:Y:S01]  /*2fb0*/  IMAD.MOV.U32 R24, RZ, RZ, R14 ;  /* 0x000000ffff187224 */ /* 0x000fe200078e000e */
[----:B------:R-:W-:Y:S01]  /*2fc0*/  MOV R20, R9 ;  /* 0x0000000900147202 */ /* 0x000fe20000000f00 */
[----:B------:R-:W-:Y:S01]  /*2fd0*/  IMAD.MOV.U32 R11, RZ, RZ, R16 ;  /* 0x000000ffff0b7224 */ /* 0x000fe200078e0010 */
[----:B------:R-:W-:Y:S02]  /*2fe0*/  MOV R10, R17 ;  /* 0x00000011000a7202 */ /* 0x000fe40000000f00 */
[----:B------:R-:W-:-:S07]  /*2ff0*/  MOV R7, 0x3010 ;  /* 0x0000301000077802 */ /* 0x000fce0000000f00 */
[----:B------:R-:W-:Y:S05]  /*3000*/  CALL.REL.NOINC `($__internal_125_$__cuda_sm20_div_s64) ;  /* 0x0000000c00687944 */ /* 0x000fea0003c00000 */
        /* <DEDUP_REMOVED lines=10> */
.L_x_5630:
[----:B------:R-:W-:Y:S05]  /*30b0*/  BSYNC.RECONVERGENT B0 ;  /* 0x0000000000007941 */ /* 0x000fea0003800200 */
.L_x_5628:
        /* <DEDUP_REMOVED lines=39> */
.L_x_5632:
        /* <DEDUP_REMOVED lines=17> */
.L_x_5633:
[----:B------:R-:W-:Y:S05]  /*3440*/  BSYNC.RECONVERGENT B0 ;  /* 0x0000000000007941 */ /* 0x000fea0003800200 */
.L_x_5631:
[----:B------:R0:W1:Y:S02]  /*3450*/  LDC.64 R6, c[0x0][R4+0x450] ;  /* 0x0001140004067b82 */ /* 0x0000640000000a00 */
[----:B0-----:R-:W-:Y:S02]  /*3460*/  IMAD.MOV.U32 R4, RZ, RZ, R28 ;  /* 0x000000ffff047224 */ /* 0x001fe400078e001c */
[-C--:B-1----:R-:W-:Y:S02]  /*3470*/  IMAD R7, R7, R15.reuse, RZ ;  /* 0x0000000f07077224 */ /* 0x082fe400078e02ff */
[----:B------:R-:W-:-:S04]  /*3480*/  IMAD.WIDE.U32 R10, R6, R15, R4 ;  /* 0x0000000f060a7225 */ /* 0x000fc800078e0004 */
[----:B------:R-:W-:Y:S01]  /*3490*/  IMAD R7, R6, R17, R7 ;  /* 0x0000001106077224 */ /* 0x000fe200078e0207 */
[----:B------:R-:W-:-:S03]  /*34a0*/  MOV R12, R10 ;  /* 0x0000000a000c7202 */ /* 0x000fc60000000f00 */
[----:B------:R-:W-:-:S07]  /*34b0*/  IMAD.IADD R8, R11, 0x1, R7 ;  /* 0x000000010b087824 */ /* 0x000fce00078e0207 */
.L_x_5627:
        /* <DEDUP_REMOVED lines=35> */
.L_x_5635:
        /* <DEDUP_REMOVED lines=15> */
.L_x_5636:
[----:B------:R-:W-:Y:S05]  /*37e0*/  BSYNC.RECONVERGENT B0 ;  /* 0x0000000000007941 */ /* 0x000fea0003800200 */
.L_x_5634:
[----:B------:R-:W0:Y:S01]  /*37f0*/  LDC.64 R4, c[0x0][R4+0x450] ;  /* 0x0001140004047b82 */ /* 0x000e220000000a00 */
[----:B------:R-:W-:Y:S02]  /*3800*/  IMAD.MOV.U32 R13, RZ, RZ, R8 ;  /* 0x000000ffff0d7224 */ /* 0x000fe400078e0008 */
[-C--:B0-----:R-:W-:Y:S02]  /*3810*/  IMAD R5, R5, R6.reuse, RZ ;  /* 0x0000000605057224 */ /* 0x081fe400078e02ff */
[----:B------:R-:W-:-:S04]  /*3820*/  IMAD.WIDE.U32 R12, R4, R6, R12 ;  /* 0x00000006040c7225 */ /* 0x000fc800078e000c */
[----:B------:R-:W-:-:S05]  /*3830*/  IMAD R5, R4, R15, R5 ;  /* 0x0000000f04057224 */ /* 0x000fca00078e0205 */
[----:B------:R-:W-:-:S07]  /*3840*/  IADD3 R8, PT, PT, R13, R5, RZ ;  /* 0x000000050d087210 */ /* 0x000fce0007ffe0ff */
.L_x_5587:
        /* <DEDUP_REMOVED lines=48> */
.L_x_5640:
[----:B------:R-:W-:Y:S01]  /*3b50*/  MOV R11, UR6 ;  /* 0x00000006000b7c02 */ /* 0x000fe20008000f00 */
[----:B------:R-:W-:Y:S01]  /*3b60*/  IMAD.U32 R10, RZ, RZ, UR7 ;  /* 0x00000007ff0a7e24 */ /* 0x000fe2000f8e00ff */
[----:B------:R-:W-:-:S07]  /*3b70*/  MOV R7, 0x3b90 ;  /* 0x00003b9000077802 */ /* 0x000fce0000000f00 */
[----:B------:R-:W-:Y:S05]  /*3b80*/  CALL.REL.NOINC `($__internal_125_$__cuda_sm20_div_s64) ;  /* 0x0000000000887944 */ /* 0x000fea0003c00000 */
.L_x_5641:
[----:B------:R-:W-:Y:S05]  /*3b90*/  BSYNC.RECONVERGENT B1 ;  /* 0x0000000000017941 */ /* 0x000fea0003800200 */
.L_x_5639:
        /* <DEDUP_REMOVED lines=25> */
.L_x_5638:
[----:B------:R-:W-:Y:S05]  /*3d30*/  BSYNC.RECONVERGENT B0 ;  /* 0x0000000000007941 */ /* 0x000fea0003800200 */
.L_x_5637:
[----:B------:R-:W1:Y:S01]  /*3d40*/  LDCU.64 UR14, c[0x0][0x878] ;  /* 0x00010f00ff0e77ac */ /* 0x000e620008000a00 */
[----:B------:R-:W-:-:S05]  /*3d50*/  IADD3 R0, P0, PT, R3, R0, RZ ;  /* 0x0000000003007210 */ /* 0x000fca0007f1e0ff */
[----:B------:R-:W-:Y:S01]  /*3d60*/  IMAD.X R2, RZ, RZ, R2, P0 ;  /* 0x000000ffff027224 */ /* 0x000fe200000e0602 */
[----:B-1----:R-:W-:-:S04]  /*3d70*/  ISETP.GE.U32.AND P0, PT, R0, UR14, PT ;  /* 0x0000000e00007c0c */ /* 0x002fc8000bf06070 */
[----:B------:R-:W-:-:S13]  /*3d80*/  ISETP.GE.AND.EX P0, PT, R2, UR15, PT, P0 ;  /* 0x0000000f02007c0c */ /* 0x000fda000bf06300 */
[----:B------:R-:W-:Y:S05]  /*3d90*/  @!P0 BRA `(.L_x_5642) ;  /* 0xffffffc000f08947 */ /* 0x000fea000383ffff */
[----:B------:R-:W-:Y:S05]  /*3da0*/  EXIT ;  /* 0x000000000000794d */ /* 0x000fea0003800000 */
        .weak           $__internal_125_$__cuda_sm20_div_s64
        .type           $__internal_125_$__cuda_sm20_div_s64,@function
        .size           $__internal_125_$__cuda_sm20_div_s64,(.L_x_6501 - $__internal_125_$__cuda_sm20_div_s64)
$__internal_125_$__cuda_sm20_div_s64:
        /* <DEDUP_REMOVED lines=83> */
[----:B------:R-:W-:Y:S05]  /*42e0*/  RET.REL.NODEC R6 `(_ZN2at4cuda17kernelHistogram1DIdhlLi1ELi2ELin1ELNS0_23CUDAHistogramMemoryTypeE1EZNS0_21CUDA_tensor_histogramIdhLb1EEEbNS_6TensorES4_S4_lNS_14AccumulateTypeIT0_Lb1EE4typeES8_NS0_13TensorArgTypeES9_S9_EUllE_EEvNS0_6detail10TensorInfoIT_T1_EESF_NSC_IKS6_SE_EElS8_S8_SE_T6_) ;  /* 0xffffffbc06447950 */ /* 0x000fea0003c3ffff */
.L_x_5643:
        /* <DEDUP_REMOVED lines=9> */
.L_x_6501:


//--------------------- .text._ZN2at4cuda17kernelHistogram1DIdhlLi1ELi2ELin1ELNS0_23CUDAHistogramMemoryTypeE0EZNS0_21CUDA_tensor_histogramIdhLb1EEEbNS_6TensorES4_S4_lNS_14AccumulateTypeIT0_Lb1EE4typeES8_NS0_13TensorArgTypeES9_S9_EUllE_EEvNS0_6detail10TensorInfoIT_T1_EESF_NSC_IKS6_SE_EElS8_S8_SE_T6_ --------------------------
	.section	.text._ZN2at4cuda17kernelHistogram1DIdhlLi1ELi2ELin1ELNS0_23CUDAHistogramMemoryTypeE0EZNS0_21CUDA_tensor_histogramIdhLb1EEEbNS_6TensorES4_S4_lNS_14AccumulateTypeIT0_Lb1EE4typeES8_NS0_13TensorArgTypeES9_S9_EUllE_EEvNS0_6detail10TensorInfoIT_T1_EESF_NSC_IKS6_SE_EElS8_S8_SE_T6_,"ax",@progbits
	.align	128
        .global         _ZN2at4cuda17kernelHistogram1DIdhlLi1ELi2ELin1ELNS0_23CUDAHistogramMemoryTypeE0EZNS0_21CUDA_tensor_histogramIdhLb1EEEbNS_6TensorES4_S4_lNS_14AccumulateTypeIT0_Lb1EE4typeES8_NS0_13TensorArgTypeES9_S9_EUllE_EEvNS0_6detail10TensorInfoIT_T1_EESF_NSC_IKS6_SE_EElS8_S8_SE_T6_
        .type           _ZN2at4cuda17kernelHistogram1DIdhlLi1ELi2ELin1ELNS0_23CUDAHistogramMemoryTypeE0EZNS0_21CUDA_tensor_histogramIdhLb1EEEbNS_6TensorES4_S4_lNS_14AccumulateTypeIT0_Lb1EE4typeES8_NS0_13TensorArgTypeES9_S9_EUllE_EEvNS0_6detail10TensorInfoIT_T1_EESF_NSC_IKS6_SE_EElS8_S8_SE_T6_,@function
        .size           _ZN2at4cuda17kernelHistogram1DIdhlLi1ELi2ELin1ELNS0_23CUDAHistogramMemoryTypeE0EZNS0_21CUDA_tensor_histogramIdhLb1EEEbNS_6TensorES4_S4_lNS_14AccumulateTypeIT0_Lb1EE4typeES8_NS0_13TensorArgTypeES9_S9_EUllE_EEvNS0_6detail10TensorInfoIT_T1_EESF_NSC_IKS6_SE_EElS8_S8_SE_T6_,(.L_x_6503 - _ZN2at4cuda17kernelHistogram1DIdhlLi1ELi2ELin1ELNS0_23CUDAHistogramMemoryTypeE0EZNS0_21CUDA_tensor_histogramIdhLb1EEEbNS_6TensorES4_S4_lNS_14AccumulateTypeIT0_Lb1EE4typeES8_NS0_13TensorArgTypeES9_S9_EUllE_EEvNS0_6detail10TensorInfoIT_T1_EESF_NSC_IKS6_SE_EElS8_S8_SE_T6_)
        .other          _ZN2at4cuda17kernelHistogram1DIdhlLi1ELi2ELin1ELNS0_23CUDAHistogramMemoryTypeE0EZNS0_21CUDA_tensor_histogramIdhLb1EEEbNS_6TensorES4_S4_lNS_14AccumulateTypeIT0_Lb1EE4typeES8_NS0_13TensorArgTypeES9_S9_EUllE_EEvNS0_6detail10TensorInfoIT_T1_EESF_NSC_IKS6_SE_EElS8_S8_SE_T6_,@"STO_CUDA_ENTRY STV_DEFAULT"
_ZN2at4cuda17kernelHistogram1DIdhlLi1ELi2ELin1ELNS0_23CUDAHistogramMemoryTypeE0EZNS0_21CUDA_tensor_histogramIdhLb1EEEbNS_6TensorES4_S4_lNS_14AccumulateTypeIT0_Lb1EE4typeES8_NS0_13TensorArgTypeES9_S9_EUllE_EEvNS0_6detail10TensorInfoIT_T1_EESF_NSC_IKS6_SE_EElS8_S8_SE_T6_:
.text._ZN2at4cuda17kernelHistogram1DIdhlLi1ELi2ELin1ELNS0_23CUDAHistogramMemoryTypeE0EZNS0_21CUDA_tensor_histogramIdhLb1EEEbNS_6TensorES4_S4_lNS_14AccumulateTypeIT0_Lb1EE4typeES8_NS0_13TensorArgTypeES9_S9_EUllE_EEvNS0_6detail10TensorInfoIT_T1_EESF_NSC_IKS6_SE_EElS8_S8_SE_T6_:
        /* <DEDUP_REMOVED lines=45> */
.L_x_5647:
[----:B------:R-:W-:-:S07]  /*02d0*/  MOV R8, 0x2f0 ;  /* 0x000002f000087802 */ /* 0x000fce0000000f00 */
[----:B------:R-:W-:Y:S05]  /*02e0*/  CALL.REL.NOINC `($__internal_127_$__cuda_sm20_div_u64) ;  /* 0x0000004400987944 */ /* 0x000fea0003c00000 */
.L_x_5648:
[----:B------:R-:W-:Y:S05]  /*02f0*/  BSYNC.RECONVERGENT B1 ;  /* 0x0000000000017941 */ /* 0x000fea0003800200 */
.L_x_5646:
        /* <DEDUP_REMOVED lines=19> */
.L_x_5651:
        /* <DEDUP_REMOVED lines=9> */
.L_x_5650:
[----:B------:R-:W-:Y:S05]  /*04c0*/  BSYNC.RECONVERGENT B1 ;  /* 0x0000000000017941 */ /* 0x000fea0003800200 */
.L_x_5649:
[----:B------:R-:W-:Y:S05]  /*04d0*/  @!P1 BRA `(.L_x_5645) ;  /* 0x0000000000409947 */ /* 0x000fea0003800000 */
[----:B------:R-:W0:Y:S01]  /*04e0*/  S2R R5, SR_CgaCtaId ;  /* 0x0000000000057919 */ /* 0x000e220000008800 */
[----:B------:R-:W-:-:S04]  /*04f0*/  MOV R4, 0x400 ;  /* 0x0000040000047802 */ /* 0x000fc80000000f00 */
[----:B0-----:R-:W-:-:S07]  /*0500*/  LEA R7, R5, R4, 0x18 ;  /* 0x0000000405077211 */ /* 0x001fce00078ec0ff */
.L_x_5652:
        /* <DEDUP_REMOVED lines=13> */
.L_x_5645:
[----:B------:R-:W-:Y:S05]  /*05e0*/  BSYNC.RECONVERGENT B0 ;  /* 0x0000000000007941 */ /* 0x000fea0003800200 */
.L_x_5644:
        /* <DEDUP_REMOVED lines=19> */
.L_x_5710:
        /* <DEDUP_REMOVED lines=23> */
.L_x_5680:
        /* <DEDUP_REMOVED lines=33> */
.L_x_5657:
[----:B------:R-:W-:Y:S01]  /*0aa0*/  IMAD.MOV.U32 R33, RZ, RZ, R20 ;  /* 0x000000ffff217224 */ /* 0x000fe200078e0014 */
[----:B------:R-:W-:Y:S01]  /*0ab0*/  MOV R26, R34 ;  /* 0x00000022001a7202 */ /* 0x000fe20000000f00 */
[----:B------:R-:W-:Y:S01]  /*0ac0*/  IMAD.MOV.U32 R27, RZ, RZ, R16 ;  /* 0x000000ffff1b7224 */ /* 0x000fe200078e0010 */
[----:B------:R-:W-:Y:S01]  /*0ad0*/  MOV R10, 0xb00 ;  /* 0x00000b00000a7802 */ /* 0x000fe20000000f00 */
[----:B------:R-:W-:-:S07]  /*0ae0*/  IMAD.MOV.U32 R25, RZ, RZ, R35 ;  /* 0x000000ffff197224 */ /* 0x000fce00078e0023 */
[----:B------:R-:W-:Y:S05]  /*0af0*/  CALL.REL.NOINC `($__internal_126_$__cuda_sm20_div_s64) ;  /* 0x0000003800447944 */ /* 0x000fea0003c00000 */
        /* <DEDUP_REMOVED lines=10> */
.L_x_5658:
[----:B------:R-:W-:Y:S05]  /*0ba0*/  BSYNC.RECONVERGENT B0 ;  /* 0x0000000000007941 */ /* 0x000fea0003800200 */
.L_x_5656:
        /* <DEDUP_REMOVED lines=38> */
.L_x_5660:
[----:B------:R-:W-:Y:S01]  /*0e10*/  IMAD.MOV.U32 R33, RZ, RZ, R36 ;  /* 0x000000ffff217224 */ /* 0x000fe200078e0024 */
[----:B------:R-:W-:Y:S01]  /*0e20*/  MOV R26, R20 ;  /* 0x00000014001a7202 */ /* 0x000fe20000000f00 */
[----:B------:R-:W-:Y:S01]  /*0e30*/  IMAD.MOV.U32 R27, RZ, RZ, R37 ;  /* 0x000000ffff1b7224 */ /* 0x000fe200078e0025 */
[----:B------:R-:W-:Y:S01]  /*0e40*/  MOV R10, 0xe70 ;  /* 0x00000e70000a7802 */ /* 0x000fe20000000f00 */
[----:B------:R-:W-:-:S07]  /*0e50*/  IMAD.MOV.U32 R25, RZ, RZ, R21 ;  /* 0x000000ffff197224 */ /* 0x000fce00078e0015 */
[----:B------:R-:W-:Y:S05]  /*0e60*/  CALL.REL.NOINC `($__internal_126_$__cuda_sm20_div_s64) ;  /* 0x0000003400687944 */ /* 0x000fea0003c00000 */
        /* <DEDUP_REMOVED lines=11> */
.L_x_5661:
[----:B------:R-:W-:Y:S05]  /*0f20*/  BSYNC.RECONVERGENT B0 ;  /* 0x0000000000007941 */ /* 0x000fea0003800200 */
.L_x_5659:
        /* <DEDUP_REMOVED lines=38> */
.L_x_5663:
[----:B------:R-:W-:Y:S01]  /*1190*/  IMAD.MOV.U32 R33, RZ, RZ, R20 ;  /* 0x000000ffff217224 */ /* 0x000fe200078e0014 */
[----:B------:R-:W-:Y:S01]  /*11a0*/  MOV R27, R21 ;  /* 0x00000015001b7202 */ /* 0x000fe20000000f00 */
[----:B------:R-:W-:Y:S01]  /*11b0*/  IMAD.MOV.U32 R26, RZ, RZ, R18 ;  /* 0x000000ffff1a7224 */ /* 0x000fe200078e0012 */
[----:B------:R-:W-:Y:S01]  /*11c0*/  MOV R10, 0x11f0 ;  /* 0x000011f0000a7802 */ /* 0x000fe20000000f00 */
[----:B------:R-:W-:-:S07]  /*11d0*/  IMAD.MOV.U32 R25, RZ, RZ, R19 ;  /* 0x000000ffff197224 */ /* 0x000fce00078e0013 */
[----:B------:R-:W-:Y:S05]  /*11e0*/  CALL.REL.NOINC `($__internal_126_$__cuda_sm20_div_s64) ;  /* 0x0000003000887944 */ /* 0x000fea0003c00000 */
        /* <DEDUP_REMOVED lines=9> */
.L_x_5664:
[----:B------:R-:W-:Y:S05]  /*1280*/  BSYNC.RECONVERGENT B0 ;  /* 0x0000000000007941 */ /* 0x000fea0003800200 */
.L_x_5662:
        /* <DEDUP_REMOVED lines=37> */
.L_x_5666:
[----:B------:R-:W-:Y:S01]  /*14e0*/  MOV R33, R20 ;  /* 0x0000001400217202 */ /* 0x000fe20000000f00 */
[----:B------:R-:W-:Y:S01]  /*14f0*/  IMAD.MOV.U32 R27, RZ, RZ, R21 ;  /* 0x000000ffff1b7224 */ /* 0x000fe200078e0015 */
[----:B------:R-:W-:Y:S01]  /*1500*/  MOV R25, R19 ;  /* 0x0000001300197202 */ /* 0x000fe20000000f00 */
[----:B------:R-:W-:Y:S01]  /*1510*/  IMAD.MOV.U32 R26, RZ, RZ, R18 ;  /* 0x000000ffff1a7224 */ /* 0x000fe200078e0012 */
[----:B------:R-:W-:-:S07]  /*1520*/  MOV R10, 0x1540 ;  /* 0x00001540000a7802 */ /* 0x000fce0000000f00 */
[----:B------:R-:W-:Y:S05]  /*1530*/  CALL.REL.NOINC `($__internal_126_$__cuda_sm20_div_s64) ;  /* 0x0000002c00b47944 */ /* 0x000fea0003c00000 */
        /* <DEDUP_REMOVED lines=9> */
.L_x_5667:
[----:B------:R-:W-:Y:S05]  /*15d0*/  BSYNC.RECONVERGENT B0 ;  /* 0x0000000000007941 */ /* 0x000fea0003800200 */
.L_x_5665:
        /* <DEDUP_REMOVED lines=38> */
.L_x_5669:
[----:B------:R-:W-:Y:S01]  /*1840*/  IMAD.MOV.U32 R33, RZ, RZ, R20 ;  /* 0x000000ffff217224 */ /* 0x000fe200078e0014 */
[----:B------:R-:W-:Y:S01]  /*1850*/  MOV R27, R21 ;  /* 0x00000015001b7202 */ /* 0x000fe20000000f00 */
[----:B------:R-:W-:Y:S01]  /*1860*/  IMAD.MOV.U32 R26, RZ, RZ, R18 ;  /* 0x000000ffff1a7224 */ /* 0x000fe200078e0012 */
[----:B------:R-:W-:Y:S02]  /*1870*/  MOV R25, R19 ;  /* 0x0000001300197202 */ /* 0x000fe40000000f00 */
[----:B------:R-:W-:-:S07]  /*1880*/  MOV R10, 0x18a0 ;  /* 0x000018a0000a7802 */ /* 0x000fce0000000f00 */
[----:B------:R-:W-:Y:S05]  /*1890*/  CALL.REL.NOINC `($__internal_126_$__cuda_sm20_div_s64) ;  /* 0x0000002800dc7944 */ /* 0x000fea0003c00000 */
        /* <DEDUP_REMOVED lines=9> */
.L_x_5670:
[----:B------:R-:W-:Y:S05]  /*1930*/  BSYNC.RECONVERGENT B0 ;  /* 0x0000000000007941 */ /* 0x000fea0003800200 */
.L_x_5668:
        /* <DEDUP_REMOVED lines=38> */
.L_x_5672:
[----:B------:R-:W-:Y:S01]  /*1ba0*/  MOV R33, R20 ;  /* 0x0000001400217202 */ /* 0x000fe20000000f00 */
[----:B------:R-:W-:Y:S01]  /*1bb0*/  IMAD.MOV.U32 R27, RZ, RZ, R21 ;  /* 0x000000ffff1b7224 */ /* 0x000fe200078e0015 */
[----:B------:R-:W-:Y:S01]  /*1bc0*/  MOV R26, R18 ;  /* 0x00000012001a7202 */ /* 0x000fe20000000f00 */
[----:B------:R-:W-:Y:S01]  /*1bd0*/  IMAD.MOV.U32 R25, RZ, RZ, R19 ;  /* 0x000000ffff197224 */ /* 0x000fe200078e0013 */
[----:B------:R-:W-:-:S07]  /*1be0*/  MOV R10, 0x1c00 ;  /* 0x00001c00000a7802 */ /* 0x000fce0000000f00 */
[----:B------:R-:W-:Y:S05]  /*1bf0*/  CALL.REL.NOINC `($__internal_126_$__cuda_sm20_div_s64) ;  /* 0x0000002800047944 */ /* 0x000fea0003c00000 */
        /* <DEDUP_REMOVED lines=11> */
.L_x_5673:
[----:B------:R-:W-:Y:S05]  /*1cb0*/  BSYNC.RECONVERGENT B0 ;  /* 0x0000000000007941 */ /* 0x000fea0003800200 */
.L_x_5671:
        /* <DEDUP_REMOVED lines=39> */
.L_x_5675:
[----:B------:R-:W-:Y:S01]  /*1f30*/  MOV R33, R20 ;  /* 0x0000001400217202 */ /* 0x000fe20000000f00 */
[----:B------:R-:W-:Y:S01]  /*1f40*/  IMAD.MOV.U32 R27, RZ, RZ, R21 ;  /* 0x000000ffff1b7224 */ /* 0x000fe200078e0015 */
[----:B------:R-:W-:Y:S01]  /*1f50*/  MOV R26, R18 ;  /* 0x00000012001a7202 */ /* 0x000fe20000000f00 */
[----:B------:R-:W-:Y:S01]  /*1f60*/  IMAD.MOV.U32 R25, RZ, RZ, R19 ;  /* 0x000000ffff197224 */ /* 0x000fe200078e0013 */
[----:B------:R-:W-:-:S07]  /*1f70*/  MOV R10, 0x1f90 ;  /* 0x00001f90000a7802 */ /* 0x000fce0000000f00 */
[----:B------:R-:W-:Y:S05]  /*1f80*/  CALL.REL.NOINC `($__internal_126_$__cuda_sm20_div_s64) ;  /* 0x0000002400207944 */ /* 0x000fea0003c00000 */
        /* <DEDUP_REMOVED lines=9> */
.L_x_5676:
[----:B------:R-:W-:Y:S05]  /*2020*/  BSYNC.RECONVERGENT B0 ;  /* 0x0000000000007941 */ /* 0x000fea0003800200 */
.L_x_5674:
        /* <DEDUP_REMOVED lines=39> */
.L_x_5678:
[----:B------:R-:W-:Y:S01]  /*22a0*/  MOV R33, R18 ;  /* 0x0000001200217202 */ /* 0x000fe20000000f00 */
[----:B------:R-:W-:Y:S01]  /*22b0*/  IMAD.MOV.U32 R27, RZ, RZ, R19 ;  /* 0x000000ffff1b7224 */ /* 0x000fe200078e0013 */
[----:B------:R-:W-:Y:S01]  /*22c0*/  MOV R26, R20 ;  /* 0x00000014001a7202 */ /* 0x000fe20000000f00 */
[----:B------:R-:W-:Y:S01]  /*22d0*/  IMAD.MOV.U32 R25, RZ, RZ, R21 ;  /* 0x000000ffff197224 */ /* 0x000fe200078e0015 */
[----:B------:R-:W-:-:S07]  /*22e0*/  MOV R10, 0x2300 ;  /* 0x00002300000a7802 */ /* 0x000fce0000000f00 */
[----:B------:R-:W-:Y:S05]  /*22f0*/  CALL.REL.NOINC `($__internal_126_$__cuda_sm20_div_s64) ;  /* 0x0000002000447944 */ /* 0x000fea0003c00000 */
        /* <DEDUP_REMOVED lines=9> */
.L_x_5679:
[----:B------:R-:W-:Y:S05]  /*2390*/  BSYNC.RECONVERGENT B0 ;  /* 0x0000000000007941 */ /* 0x000fea0003800200 */
.L_x_5677:
        /* <DEDUP_REMOVED lines=10> */
.L_x_5655:
        /* <DEDUP_REMOVED lines=35> */
.L_x_5683:
[----:B------:R-:W-:Y:S01]  /*2670*/  IMAD.MOV.U32 R33, RZ, RZ, R20 ;  /* 0x000000ffff217224 */ /* 0x000fe200078e0014 */
[----:B------:R-:W-:Y:S01]  /*2680*/  MOV R27, R16 ;  /* 0x00000010001b7202 */ /* 0x000fe20000000f00 */
[----:B------:R-:W-:Y:S01]  /*2690*/  IMAD.MOV.U32 R26, RZ, RZ, R34 ;  /* 0x000000ffff1a7224 */ /* 0x000fe200078e0022 */
[----:B------:R-:W-:Y:S02]  /*26a0*/  MOV R25, R35 ;  /* 0x0000002300197202 */ /* 0x000fe40000000f00 */
[----:B------:R-:W-:-:S07]  /*26b0*/  MOV R10, 0x26d0 ;  /* 0x000026d0000a7802 */ /* 0x000fce0000000f00 */
[----:B------:R-:W-:Y:S05]  /*26c0*/  CALL.REL.NOINC `($__internal_126_$__cuda_sm20_div_s64) ;  /* 0x0000001c00507944 */ /* 0x000fea0003c00000 */
        /* <DEDUP_REMOVED lines=10> */
.L_x_5684:
[----:B------:R-:W-:Y:S05]  /*2770*/  BSYNC.RECONVERGENT B0 ;  /* 0x0000000000007941 */ /* 0x000fea0003800200 */
.L_x_5682:
        /* <DEDUP_REMOVED lines=38> */
.L_x_5686:
        /* <DEDUP_REMOVED lines=17> */
.L_x_5687:
[----:B------:R-:W-:Y:S05]  /*2af0*/  BSYNC.RECONVERGENT B0 ;  /* 0x0000000000007941 */ /* 0x000fea0003800200 */
.L_x_5685:
        /* <DEDUP_REMOVED lines=38> */
.L_x_5689:
        /* <DEDUP_REMOVED lines=15> */
.L_x_5690:
[----:B------:R-:W-:Y:S05]  /*2e50*/  BSYNC.RECONVERGENT B0 ;  /* 0x0000000000007941 */ /* 0x000fea0003800200 */
.L_x_5688:
        /* <DEDUP_REMOVED lines=38> */
.L_x_5692:
        /* <DEDUP_REMOVED lines=17> */
.L_x_5693:
[----:B------:R-:W-:Y:S05]  /*31d0*/  BSYNC.RECONVERGENT B0 ;  /* 0x0000000000007941 */ /* 0x000fea0003800200 */
.L_x_5691:
[----:B------:R0:W1:Y:S02]  /*31e0*/  LDC.64 R10, c[0x0][R9+0x450] ;  /* 0x00011400090a7b82 */ /* 0x0000640000000a00 */
[----:B0-----:R-:W-:Y:S01]  /*31f0*/  MOV R9, R8 ;  /* 0x0000000800097202 */ /* 0x001fe20000000f00 */
[----:B------:R-:W-:Y:S02]  /*3200*/  IMAD.MOV.U32 R8, RZ, RZ, R34 ;  /* 0x000000ffff087224 */ /* 0x000fe400078e0022 */
[-C--:B-1----:R-:W-:Y:S02]  /*3210*/  IMAD R11, R11, R19.reuse, RZ ;  /* 0x000000130b0b7224 */ /* 0x082fe400078e02ff */
[----:B------:R-:W-:-:S04]  /*3220*/  IMAD.WIDE.U32 R18, R10, R19, R8 ;  /* 0x000000130a127225 */ /* 0x000fc800078e0008 */
[----:B------:R-:W-:-:S05]  /*3230*/  IMAD R11, R10, R21, R11 ;  /* 0x000000150a0b7224 */ /* 0x000fca00078e020b */
[----:B------:R-:W-:-:S07]  /*3240*/  IADD3 R11, PT, PT, R19, R11, RZ ;  /* 0x0000000b130b7210 */ /* 0x000fce0007ffe0ff */
.L_x_5681:
        /* <DEDUP_REMOVED lines=36> */
.L_x_5696:
[----:B------:R-:W-:Y:S01]  /*3490*/  IMAD.MOV.U32 R33, RZ, RZ, R20 ;  /* 0x000000ffff217224 */ /* 0x000fe200078e0014 */
[----:B------:R-:W-:Y:S01]  /*34a0*/  MOV R27, R16 ;  /* 0x00000010001b7202 */ /* 0x000fe20000000f00 */
[----:B------:R-:W-:Y:S01]  /*34b0*/  IMAD.MOV.U32 R26, RZ, RZ, R34 ;  /* 0x000000ffff1a7224 */ /* 0x000fe200078e0022 */
[----:B------:R-:W-:Y:S02]  /*34c0*/  MOV R25, R35 ;  /* 0x0000002300197202 */ /* 0x000fe40000000f00 */
[----:B------:R-:W-:-:S07]  /*34d0*/  MOV R10, 0x34f0 ;  /* 0x000034f0000a7802 */ /* 0x000fce0000000f00 */
[----:B------:R-:W-:Y:S05]  /*34e0*/  CALL.REL.NOINC `($__internal_126_$__cuda_sm20_div_s64) ;  /* 0x0000000c00c87944 */ /* 0x000fea0003c00000 */
        /* <DEDUP_REMOVED lines=10> */
.L_x_5697:
[----:B------:R-:W-:Y:S05]  /*3590*/  BSYNC.RECONVERGENT B0 ;  /* 0x0000000000007941 */ /* 0x000fea0003800200 */
.L_x_5695:
        /* <DEDUP_REMOVED lines=38> */
.L_x_5699:
        /* <DEDUP_REMOVED lines=17> */
.L_x_5700:
[----:B------:R-:W-:Y:S05]  /*3910*/  BSYNC.RECONVERGENT B0 ;  /* 0x0000000000007941 */ /* 0x000fea0003800200 */
.L_x_5698:
[----:B------:R0:W1:Y:S02]  /*3920*/  LDC.64 R10, c[0x0][R8+0x450] ;  /* 0x00011400080a7b82 */ /* 0x0000640000000a00 */
[----:B0-----:R-:W-:Y:S01]  /*3930*/  MOV R8, R18 ;  /* 0x0000001200087202 */ /* 0x001fe20000000f00 */
[----:B-1----:R-:W-:-:S04]  /*3940*/  IMAD R11, R11, R21, RZ ;  /* 0x000000150b0b7224 */ /* 0x002fc800078e02ff */
[----:B------:R-:W-:-:S04]  /*3950*/  IMAD.WIDE.U32 R18, R10, R21, R8 ;  /* 0x000000150a127225 */ /* 0x000fc800078e0008 */
[----:B------:R-:W-:-:S04]  /*3960*/  IMAD R11, R10, R25, R11 ;  /* 0x000000190a0b7224 */ /* 0x000fc800078e020b */
[----:B------:R-:W-:-:S07]  /*3970*/  IMAD.IADD R11, R19, 0x1, R11 ;  /* 0x00000001130b7824 */ /* 0x000fce00078e020b */
.L_x_5694:
        /* <DEDUP_REMOVED lines=34> */
.L_x_5702:
        /* <DEDUP_REMOVED lines=16> */
.L_x_5703:
[----:B------:R-:W-:Y:S05]  /*3ca0*/  BSYNC.RECONVERGENT B0 ;  /* 0x0000000000007941 */ /* 0x000fea0003800200 */
.L_x_5701:
[----:B------:R-:W0:Y:S01]  /*3cb0*/  LDC.64 R8, c[0x0][R8+0x450] ;  /* 0x0001140008087b82 */ /* 0x000e220000000a00 */
[----:B------:R-:W-:Y:S02]  /*3cc0*/  IMAD.MOV.U32 R19, RZ, RZ, R11 ;  /* 0x000000ffff137224 */ /* 0x000fe400078e000b */
[-C--:B0-----:R-:W-:Y:S02]  /*3cd0*/  IMAD R9, R9, R35.reuse, RZ ;  /* 0x0000002309097224 */ /* 0x081fe400078e02ff */
[----:B------:R-:W-:-:S04]  /*3ce0*/  IMAD.WIDE.U32 R18, R8, R35, R18 ;  /* 0x0000002308127225 */ /* 0x000fc800078e0012 */
[----:B------:R-:W-:-:S05]  /*3cf0*/  IMAD R9, R8, R21, R9 ;  /* 0x0000001508097224 */ /* 0x000fca00078e0209 */
[----:B------:R-:W-:-:S07]  /*3d00*/  IADD3 R11, PT, PT, R19, R9, RZ ;  /* 0x00000009130b7210 */ /* 0x000fce0007ffe0ff */
.L_x_5654:
        /* <DEDUP_REMOVED lines=47> */
.L_x_5707:
[----:B------:R-:W-:Y:S01]  /*4000*/  IMAD.MOV.U32 R33, RZ, RZ, R8 ;  /* 0x000000ffff217224 */ /* 0x000fe200078e0008 */
[----:B------:R-:W-:Y:S01]  /*4010*/  MOV R26, R4 ;  /* 0x00000004001a7202 */ /* 0x000fe20000000f00 */
[----:B------:R-:W-:Y:S01]  /*4020*/  IMAD.MOV.U32 R25, RZ, RZ, R7 ;  /* 0x000000ffff197224 */ /* 0x000fe200078e0007 */
[----:B------:R-:W-:-:S07]  /*4030*/  MOV R10, 0x4050 ;  /* 0x00004050000a7802 */ /* 0x000fce0000000f00 */
[----:B------:R-:W-:Y:S05]  /*4040*/  CALL.REL.NOINC `($__internal_126_$__cuda_sm20_div_s64) ;  /* 0x0000000000f07944 */ /* 0x000fea0003c00000 */
[----:B------:R-:W-:-:S07]  /*4050*/  MOV R11, R22 ;  /* 0x00000016000b7202 */ /* 0x000fce0000000f00 */
.L_x_5708:
[----:B------:R-:W-:Y:S05]  /*4060*/  BSYNC.RECONVERGENT B1 ;  /* 0x0000000000017941 */ /* 0x000fea0003800200 */
.L_x_5706:
        /* <DEDUP_REMOVED lines=19> */
.L_x_5709:
[----:B------:R-:W0:Y:S02]  /*41a0*/  LDS.64 R8, [R19] ;  /* 0x0000000013087984 */ /* 0x000e240000000a00 */
[----:B0----5:R-:W-:-:S07]  /*41b0*/  DADD R10, R16, R8 ;  /* 0x00000000100a7229 */ /* 0x021fce0000000008 */
[----:B------:R-:W0:Y:S02]  /*41c0*/  ATOMS.CAST.SPIN.64 P0, [R19], R8, R10 ;  /* 0x000000081300758d */ /* 0x000e24000180040a */
[----:B0-----:R-:W-:Y:S05]  /*41d0*/  @!P0 BRA `(.L_x_5709) ;  /* 0xfffffffc00f08947 */ /* 0x001fea000383ffff */
.L_x_5705:
[----:B------:R-:W-:Y:S05]  /*41e0*/  BSYNC.RECONVERGENT B0 ;  /* 0x0000000000007941 */ /* 0x000fea0003800200 */
.L_x_5704:
        /* <DEDUP_REMOVED lines=8> */
.L_x_5653:
        /* <DEDUP_REMOVED lines=11> */
.L_x_5711:
        /* <DEDUP_REMOVED lines=15> */
        .weak           $__internal_126_$__cuda_sm20_div_s64
        .type           $__internal_126_$__cuda_sm20_div_s64,@function
        .size           $__internal_126_$__cuda_sm20_div_s64,($__internal_127_$__cuda_sm20_div_u64 - $__internal_126_$__cuda_sm20_div_s64)
$__internal_126_$__cuda_sm20_div_s64:
        /* <DEDUP_REMOVED lines=83> */
[----:B------:R-:W-:Y:S05]  /*4940*/  RET.REL.NODEC R26 `(_ZN2at4cuda17kernelHistogram1DIdhlLi1ELi2ELin1ELNS0_23CUDAHistogramMemoryTypeE0EZNS0_21CUDA_tensor_histogramIdhLb1EEEbNS_6TensorES4_S4_lNS_14AccumulateTypeIT0_Lb1EE4typeES8_NS0_13TensorArgTypeES9_S9_EUllE_EEvNS0_6detail10TensorInfoIT_T1_EESF_NSC_IKS6_SE_EElS8_S8_SE_T6_) ;  /* 0xffffffb41aac7950 */ /* 0x000fea0003c3ffff */
        .weak           $__internal_127_$__cuda_sm20_div_u64
        .type           $__internal_127_$__cuda_sm20_div_u64,@function
        .size           $__internal_127_$__cuda_sm20_div_u64,(.L_x_6503 - $__internal_127_$__cuda_sm20_div_u64)
$__internal_127_$__cuda_sm20_div_u64:
        /* <DEDUP_REMOVED lines=65> */
[----:B------:R-:W-:Y:S06]  /*4d60*/  RET.REL.NODEC R8 `(_ZN2at4cuda17kernelHistogram1DIdhlLi1ELi2ELin1ELNS0_23CUDAHistogramMemoryTypeE0EZNS0_21CUDA_tensor_histogramIdhLb1EEEbNS_6TensorES4_S4_lNS_14AccumulateTypeIT0_Lb1EE4typeES8_NS0_13TensorArgTypeES9_S9_EUllE_EEvNS0_6detail10TensorInfoIT_T1_EESF_NSC_IKS6_SE_EElS8_S8_SE_T6_) ;  /* 0xffffffb008a47950 */ /* 0x000fec0003c3ffff */
.L_x_5712:
        /* <DEDUP_REMOVED lines=9> */
.L_x_6503:


//--------------------- .text._ZN2at4cuda17kernelHistogram1DIlhlLi1ELi2ELin1ELNS0_23CUDAHistogramMemoryTypeE1EZNS0_21CUDA_tensor_histogramIlhLb0EEEbNS_6TensorES4_S4_lNS_14AccumulateTypeIT0_Lb1EE4typeES8_NS0_13TensorArgTypeES9_S9_EUllE0_EEvNS0_6detail10TensorInfoIT_T1_EESF_NSC_IKS6_SE_EElS8_S8_SE_T6_ --------------------------
	.section	.text._ZN2at4cuda17kernelHistogram1DIlhlLi1ELi2ELin1ELNS0_23CUDAHistogramMemoryTypeE1EZNS0_21CUDA_tensor_histogramIlhLb0EEEbNS_6TensorES4_S4_lNS_14AccumulateTypeIT0_Lb1EE4typeES8_NS0_13TensorArgTypeES9_S9_EUllE0_EEvNS0_6detail10TensorInfoIT_T1_EESF_NSC_IKS6_SE_EElS8_S8_SE_T6_,"ax",@progbits
	.align	128
        .global         _ZN2at4cuda17kernelHistogram1DIlhlLi1ELi2ELin1ELNS0_23CUDAHistogramMemoryTypeE1EZNS0_21CUDA_tensor_histogramIlhLb0EEEbNS_6TensorES4_S4_lNS_14AccumulateTypeIT0_Lb1EE4typeES8_NS0_13TensorArgTypeES9_S9_EUllE0_EEvNS0_6detail10TensorInfoIT_T1_EESF_NSC_IKS6_SE_EElS8_S8_SE_T6_
        .type           _ZN2at4cuda17kernelHistogram1DIlhlLi1ELi2ELin1ELNS0_23CUDAHistogramMemoryTypeE1EZNS0_21CUDA_tensor_histogramIlhLb0EEEbNS_6TensorES4_S4_lNS_14AccumulateTypeIT0_Lb1EE4typeES8_NS0_13TensorArgTypeES9_S9_EUllE0_EEvNS0_6detail10TensorInfoIT_T1_EESF_NSC_IKS6_SE_EElS8_S8_SE_T6_,@function
        .size           _ZN2at4cuda17kernelHistogram1DIlhlLi1ELi2ELin1ELNS0_23CUDAHistogramMemoryTypeE1EZNS0_21CUDA_tensor_histogramIlhLb0EEEbNS_6TensorES4_S4_lNS_14AccumulateTypeIT0_Lb1EE4typeES8_NS0_13TensorArgTypeES9_S9_EUllE0_EEvNS0_6detail10TensorInfoIT_T1_EESF_NSC_IKS6_SE_EElS8_S8_SE_T6_,(.L_x_6505 - _ZN2at4cuda17kernelHistogram1DIlhlLi1ELi2ELin1ELNS0_23CUDAHistogramMemoryTypeE1EZNS0_21CUDA_tensor_histogramIlhLb0EEEbNS_6TensorES4_S4_lNS_14AccumulateTypeIT0_Lb1EE4typeES8_NS0_13TensorArgTypeES9_S9_EUllE0_EEvNS0_6detail10TensorInfoIT_T1_EESF_NSC_IKS6_SE_EElS8_S8_SE_T6_)
        .other          _ZN2at4cuda17kernelHistogram1DIlhlLi1ELi2ELin1ELNS0_23CUDAHistogramMemoryTypeE1EZNS0_21CUDA_tensor_histogramIlhLb0EEEbNS_6TensorES4_S4_lNS_14AccumulateTypeIT0_Lb1EE4typeES8_NS0_13TensorArgTypeES9_S9_EUllE0_EEvNS0_6detail10TensorInfoIT_T1_EESF_NSC_IKS6_SE_EElS8_S8_SE_T6_,@"STO_CUDA_ENTRY STV_DEFAULT"
_ZN2at4cuda17kernelHistogram1DIlhlLi1ELi2ELin1ELNS0_23CUDAHistogramMemoryTypeE1EZNS0_21CUDA_tensor_histogramIlhLb0EEEbNS_6TensorES4_S4_lNS_14AccumulateTypeIT0_Lb1EE4typeES8_NS0_13TensorArgTypeES9_S9_EUllE0_EEvNS0_6detail10TensorInfoIT_T1_EESF_NSC_IKS6_SE_EElS8_S8_SE_T6_:
.text._ZN2at4cuda17kernelHistogram1DIlhlLi1ELi2ELin1ELNS0_23CUDAHistogramMemoryTypeE1EZNS0_21CUDA_tensor_histogramIlhLb0EEEbNS_6TensorES4_S4_lNS_14AccumulateTypeIT0_Lb1EE4typeES8_NS0_13TensorArgTypeES9_S9_EUllE0_EEvNS0_6detail10TensorInfoIT_T1_EESF_NSC_IKS6_SE_EElS8_S8_SE_T6_:
        /* <DEDUP_REMOVED lines=27> */
.L_x_5769:
        /* <DEDUP_REMOVED lines=11> */
.L_x_5739:
        /* <DEDUP_REMOVED lines=33> */
.L_x_5716:
[----:B------:R-:W-:Y:S01]  /*0470*/  MOV R18, R21 ;  /* 0x0000001500127202 */ /* 0x000fe20000000f00 */
[----:B------:R-:W-:Y:S01]  /*0480*/  IMAD.MOV.U32 R2, RZ, RZ, R26 ;  /* 0x000000ffff027224 */ /* 0x000fe200078e001a */
[----:B------:R-:W-:Y:S01]  /*0490*/  MOV R7, 0x4c0 ;  /* 0x000004c000077802 */ /* 0x000fe20000000f00 */
[----:B------:R-:W-:-:S07]  /*04a0*/  IMAD.MOV.U32 R0, RZ, RZ, R27 ;  /* 0x000000ffff007224 */ /* 0x000fce00078e001b */
[----:B------:R-:W-:Y:S05]  /*04b0*/  CALL.REL.NOINC `($__internal_128_$__cuda_sm20_div_s64) ;  /* 0x0000005000007944 */ /* 0x000fea0003c00000 */
        /* <DEDUP_REMOVED lines=10> */
.L_x_5717:
[----:B------:R-:W-:Y:S05]  /*0560*/  BSYNC.RECONVERGENT B0 ;  /* 0x0000000000007941 */ /* 0x000fea0003800200 */
.L_x_5715:
        /* <DEDUP_REMOVED lines=38> */
.L_x_5719:
[----:B------:R-:W-:Y:S01]  /*07d0*/  IMAD.MOV.U32 R18, RZ, RZ, R30 ;  /* 0x000000ffff127224 */ /* 0x000fe200078e001e */
        /* <DEDUP_REMOVED lines=16> */
.L_x_5720:
[----:B------:R-:W-:Y:S05]  /*08e0*/  BSYNC.RECONVERGENT B0 ;  /* 0x0000000000007941 */ /* 0x000fea0003800200 */
.L_x_5718:
        /* <DEDUP_REMOVED lines=38> */
.L_x_5722:
[----:B------:R-:W-:Y:S01]  /*0b50*/  MOV R18, R26 ;  /* 0x0000001a00127202 */ /* 0x000fe20000000f00 */
[----:B------:R-:W-:Y:S01]  /*0b60*/  IMAD.MOV.U32 R3, RZ, RZ, R27 ;  /* 0x000000ffff037224 */ /* 0x000fe200078e001b */
[----:B------:R-:W-:Y:S01]  /*0b70*/  MOV R0, R15 ;  /* 0x0000000f00007202 */ /* 0x000fe20000000f00 */
[----:B------:R-:W-:Y:S01]  /*0b80*/  IMAD.MOV.U32 R2, RZ, RZ, R14 ;  /* 0x000000ffff027224 */ /* 0x000fe200078e000e */
[----:B------:R-:W-:-:S07]  /*0b90*/  MOV R7, 0xbb0 ;  /* 0x00000bb000077802 */ /* 0x000fce0000000f00 */
[----:B------:R-:W-:Y:S05]  /*0ba0*/  CALL.REL.NOINC `($__internal_128_$__cuda_sm20_div_s64) ;  /* 0x0000004800447944 */ /* 0x000fea0003c00000 */
        /* <DEDUP_REMOVED lines=11> */
.L_x_5723:
[----:B------:R-:W-:Y:S05]  /*0c60*/  BSYNC.RECONVERGENT B0 ;  /* 0x0000000000007941 */ /* 0x000fea0003800200 */
.L_x_5721:
        /* <DEDUP_REMOVED lines=37> */
.L_x_5725:
        /* <DEDUP_REMOVED lines=17> */
.L_x_5726:
[----:B------:R-:W-:Y:S05]  /*0fd0*/  BSYNC.RECONVERGENT B0 ;  /* 0x0000000000007941 */ /* 0x000fea0003800200 */
.L_x_5724:
        /* <DEDUP_REMOVED lines=38> */
.L_x_5728:
[----:B------:R-:W-:Y:S01]  /*1240*/  IMAD.MOV.U32 R18, RZ, RZ, R26 ;  /* 0x000000ffff127224 */ /* 0x000fe200078e001a */
[----:B------:R-:W-:Y:S01]  /*1250*/  MOV R2, R14 ;  /* 0x0000000e00027202 */ /* 0x000fe20000000f00 */
[----:B------:R-:W-:Y:S01]  /*1260*/  IMAD.MOV.U32 R3, RZ, RZ, R27 ;  /* 0x000000ffff037224 */ /* 0x000fe200078e001b */
[----:B------:R-:W-:Y:S01]  /*1270*/  MOV R7, 0x12a0 ;  /* 0x000012a000077802 */ /* 0x000fe20000000f00 */
[----:B------:R-:W-:-:S07]  /*1280*/  IMAD.MOV.U32 R0, RZ, RZ, R15 ;  /* 0x000000ffff007224 */ /* 0x000fce00078e000f */
[----:B------:R-:W-:Y:S05]  /*1290*/  CALL.REL.NOINC `($__internal_128_$__cuda_sm20_div_s64) ;  /* 0x0000004000887944 */ /* 0x000fea0003c00000 */
        /* <DEDUP_REMOVED lines=11> */
.L_x_5729:
[----:B------:R-:W-:Y:S05]  /*1350*/  BSYNC.RECONVERGENT B0 ;  /* 0x0000000000007941 */ /* 0x000fea0003800200 */
.L_x_5727:
        /* <DEDUP_REMOVED lines=38> */
.L_x_5731:
        /* <DEDUP_REMOVED lines=17> */
.L_x_5732:
[----:B------:R-:W-:Y:S05]  /*16d0*/  BSYNC.RECONVERGENT B0 ;  /* 0x0000000000007941 */ /* 0x000fea0003800200 */
.L_x_5730:
        /* <DEDUP_REMOVED lines=39> */
.L_x_5734:
        /* <DEDUP_REMOVED lines=9> */
[----:B------:R-:W-:Y:S01]  /*19e0*/  IMAD.MOV.U32 R26, RZ, RZ, R0 ;  /* 0x000000ffff1a7224 */ /* 0x000fe200078e0000 */
[----:B------:R-:W-:Y:S01]  /*19f0*/  MOV R27, R9 ;  /* 0x00000009001b7202 */ /* 0x000fe20000000f00 */
[----:B------:R-:W-:Y:S02]  /*1a00*/  IMAD.X R7, RZ, RZ, ~R9, P1 ;  /* 0x000000ffff077224 */ /* 0x000fe400008e0e09 */
[----:B------:R-:W-:-:S04]  /*1a10*/  IMAD.WIDE.U32 R2, R14, R11, R2 ;  /* 0x0000000b0e027225 */ /* 0x000fc800078e0002 */
[----:B------:R-:W-:Y:S02]  /*1a20*/  IMAD R7, R7, R14, RZ ;  /* 0x0000000e07077224 */ /* 0x000fe400078e02ff */
[----:B------:R-:W-:Y:S02]  /*1a30*/  IMAD.MOV.U32 R29, RZ, RZ, R2 ;  /* 0x000000ffff1d7224 */ /* 0x000fe400078e0002 */
[----:B------:R-:W-:-:S05]  /*1a40*/  IMAD R7, R15, R11, R7 ;  /* 0x0000000b0f077224 */ /* 0x000fca00078e0207 */
[----:B------:R-:W-:-:S07]  /*1a50*/  IADD3 R7, PT, PT, R3, R7, RZ ;  /* 0x0000000703077210 */ /* 0x000fce0007ffe0ff */
.L_x_5735:
[----:B------:R-:W-:Y:S05]  /*1a60*/  BSYNC.RECONVERGENT B0 ;  /* 0x0000000000007941 */ /* 0x000fea0003800200 */
.L_x_5733:
        /* <DEDUP_REMOVED lines=37> */
.L_x_5737:
[----:B------:R-:W-:Y:S01]  /*1cc0*/  MOV R18, R26 ;  /* 0x0000001a00127202 */ /* 0x000fe20000000f00 */
[----:B------:R-:W-:Y:S01]  /*1cd0*/  IMAD.MOV.U32 R3, RZ, RZ, R27 ;  /* 0x000000ffff037224 */ /* 0x000fe200078e001b */
[----:B------:R-:W-:Y:S01]  /*1ce0*/  MOV R2, R14 ;  /* 0x0000000e00027202 */ /* 0x000fe20000000f00 */
[----:B------:R-:W-:Y:S01]  /*1cf0*/  IMAD.MOV.U32 R0, RZ, RZ, R15 ;  /* 0x000000ffff007224 */ /* 0x000fe200078e000f */
[----:B------:R-:W-:-:S07]  /*1d00*/  MOV R7, 0x1d20 ;  /* 0x00001d2000077802 */ /* 0x000fce0000000f00 */
[----:B------:R-:W-:Y:S05]  /*1d10*/  CALL.REL.NOINC `($__internal_128_$__cuda_sm20_div_s64) ;  /* 0x0000003400e87944 */ /* 0x000fea0003c00000 */
        /* <DEDUP_REMOVED lines=10> */
.L_x_5738:
[----:B------:R-:W-:Y:S05]  /*1dc0*/  BSYNC.RECONVERGENT B0 ;  /* 0x0000000000007941 */ /* 0x000fea0003800200 */
.L_x_5736:
        /* <DEDUP_REMOVED lines=10> */
.L_x_5714:
        /* <DEDUP_REMOVED lines=37> */
.L_x_5743:
[----:B------:R-:W-:Y:S01]  /*20c0*/  MOV R18, R21 ;  /* 0x0000001500127202 */ /* 0x000fe20000000f00 */
[----:B------:R-:W-:Y:S01]  /*20d0*/  IMAD.MOV.U32 R2, RZ, RZ, R24 ;  /* 0x000000ffff027224 */ /* 0x000fe200078e0018 */
[----:B------:R-:W-:Y:S02]  /*20e0*/  MOV R0, R25 ;  /* 0x0000001900007202 */ /* 0x000fe40000000f00 */
[----:B------:R-:W-:-:S07]  /*20f0*/  MOV R7, 0x2110 ;  /* 0x0000211000077802 */ /* 0x000fce0000000f00 */
[----:B------:R-:W-:Y:S05]  /*2100*/  CALL.REL.NOINC `($__internal_128_$__cuda_sm20_div_s64) ;  /* 0x0000003000ec7944 */ /* 0x000fea0003c00000 */
        /* <DEDUP_REMOVED lines=10> */
.L_x_5744:
[----:B------:R-:W-:Y:S05]  /*21b0*/  BSYNC.RECONVERGENT B0 ;  /* 0x0000000000007941 */ /* 0x000fea0003800200 */
.L_x_5742:
        /* <DEDUP_REMOVED lines=38> */
.L_x_5746:
[----:B------:R-:W-:Y:S01]  /*2420*/  IMAD.MOV.U32 R18, RZ, RZ, R26 ;  /* 0x000000ffff127224 */ /* 0x000fe200078e001a */
[----:B------:R-:W-:Y:S01]  /*2430*/  MOV R3, R27 ;  /* 0x0000001b00037202 */ /* 0x000fe20000000f00 */
[----:B------:R-:W-:Y:S01]  /*2440*/  IMAD.MOV.U32 R2, RZ, RZ, R24 ;  /* 0x000000ffff027224 */ /* 0x000fe200078e0018 */
[----:B------:R-:W-:Y:S02]  /*2450*/  MOV R0, R25 ;  /* 0x0000001900007202 */ /* 0x000fe40000000f00 */
[----:B------:R-:W-:-:S07]  /*2460*/  MOV R7, 0x2480 ;  /* 0x0000248000077802 */ /* 0x000fce0000000f00 */
[----:B------:R-:W-:Y:S05]  /*2470*/  CALL.REL.NOINC `($__internal_128_$__cuda_sm20_div_s64) ;  /* 0x0000003000107944 */ /* 0x000fea0003c00000 */
        /* <DEDUP_REMOVED lines=11> */
.L_x_5747:
[----:B------:R-:W-:Y:S05]  /*2530*/  BSYNC.RECONVERGENT B0 ;  /* 0x0000000000007941 */ /* 0x000fea0003800200 */
.L_x_5745:
        /* <DEDUP_REMOVED lines=38> */
.L_x_5749:
        /* <DEDUP_REMOVED lines=17> */
.L_x_5750:
[----:B------:R-:W-:Y:S05]  /*28b0*/  BSYNC.RECONVERGENT B0 ;  /* 0x0000000000007941 */ /* 0x000fea0003800200 */
.L_x_5748:
        /* <DEDUP_REMOVED lines=38> */
.L_x_5752:
        /* <DEDUP_REMOVED lines=16> */
.L_x_5753:
[----:B------:R-:W-:Y:S05]  /*2c20*/  BSYNC.RECONVERGENT B0 ;  /* 0x0000000000007941 */ /* 0x000fea0003800200 */
.L_x_5751:
[----:B------:R-:W0:Y:S01]  /*2c30*/  LDC.64 R8, c[0x0][R13+0x450] ;  /* 0x000114000d087b82 */ /* 0x000e220000000a00 */
[----:B------:R-:W-:Y:S02]  /*2c40*/  IMAD.MOV.U32 R15, RZ, RZ, R12 ;  /* 0x000000ffff0f7224 */ /* 0x000fe400078e000c */
[-C--:B0-----:R-:W-:Y:S02]  /*2c50*/  IMAD R0, R9, R2.reuse, RZ ;  /* 0x0000000209007224 */ /* 0x081fe400078e02ff */
[----:B------:R-:W-:-:S04]  /*2c60*/  IMAD.WIDE.U32 R14, R8, R2, R14 ;  /* 0x00000002080e7225 */ /* 0x000fc800078e000e */
[----:B------:R-:W-:-:S05]  /*2c70*/  IMAD R7, R8, R7, R0 ;  /* 0x0000000708077224 */ /* 0x000fca00078e0200 */
[----:B------:R-:W-:-:S07]  /*2c80*/  IADD3 R12, PT, PT, R15, R7, RZ ;  /* 0x000000070f0c7210 */ /* 0x000fce0007ffe0ff */
.L_x_5741:
        /* <DEDUP_REMOVED lines=37> */
.L_x_5756:
        /* <DEDUP_REMOVED lines=15> */
.L_x_5757:
[----:B------:R-:W-:Y:S05]  /*2fd0*/  BSYNC.RECONVERGENT B0 ;  /* 0x0000000000007941 */ /* 0x000fea0003800200 */
.L_x_5755:
        /* <DEDUP_REMOVED lines=37> */
.L_x_5759:
        /* <DEDUP_REMOVED lines=16> */
.L_x_5760:
[----:B------:R-:W-:Y:S05]  /*3330*/  BSYNC.RECONVERGENT B0 ;  /* 0x0000000000007941 */ /* 0x000fea0003800200 */
.L_x_5758:
[----:B------:R-:W0:Y:S01]  /*3340*/  LDC.64 R8, c[0x0][R13+0x450] ;  /* 0x000114000d087b82 */ /* 0x000e220000000a00 */
[----:B------:R-:W-:Y:S01]  /*3350*/  MOV R15, R12 ;  /* 0x0000000c000f7202 */ /* 0x000fe20000000f00 */
[-C--:B0-----:R-:W-:Y:S02]  /*3360*/  IMAD R0, R9, R2.reuse, RZ ;  /* 0x0000000209007224 */ /* 0x081fe400078e02ff */
[----:B------:R-:W-:-:S04]  /*3370*/  IMAD.WIDE.U32 R14, R8, R2, R14 ;  /* 0x00000002080e7225 */ /* 0x000fc800078e000e */
[----:B------:R-:W-:-:S04]  /*3380*/  IMAD R7, R8, R7, R0 ;  /* 0x0000000708077224 */ /* 0x000fc800078e0200 */
[----:B------:R-:W-:-:S07]  /*3390*/  IMAD.IADD R12, R15, 0x1, R7 ;  /* 0x000000010f0c7824 */ /* 0x000fce00078e0207 */
.L_x_5754:
        /* <DEDUP_REMOVED lines=36> */
.L_x_5762:
[----:B------:R-:W-:Y:S01]  /*35e0*/  MOV R18, R21 ;  /* 0x0000001500127202 */ /* 0x000fe20000000f00 */
[----:B------:R-:W-:Y:S01]  /*35f0*/  IMAD.MOV.U32 R2, RZ, RZ, R22 ;  /* 0x000000ffff027224 */ /* 0x000fe200078e0016 */
[----:B------:R-:W-:Y:S02]  /*3600*/  MOV R0, R23 ;  /* 0x0000001700007202 */ /* 0x000fe40000000f00 */
[----:B------:R-:W-:-:S07]  /*3610*/  MOV R7, 0x3630 ;  /* 0x0000363000077802 */ /* 0x000fce0000000f00 */
[----:B------:R-:W-:Y:S05]  /*3620*/  CALL.REL.NOINC `($__internal_128_$__cuda_sm20_div_s64) ;  /* 0x0000001c00a47944 */ /* 0x000fea0003c00000 */
        /* <DEDUP_REMOVED lines=9> */
.L_x_5763:
[----:B------:R-:W-:Y:S05]  /*36c0*/  BSYNC.RECONVERGENT B0 ;  /* 0x0000000000007941 */ /* 0x000fea0003800200 */
.L_x_5761:
[----:B------:R-:W0:Y:S01]  /*36d0*/  LDC.64 R8, c[0x0][R13+0x450] ;  /* 0x000114000d087b82 */ /* 0x000e220000000a00 */
[----:B------:R-:W-:Y:S01]  /*36e0*/  MOV R15, R12 ;  /* 0x0000000c000f7202 */ /* 0x000fe20000000f00 */
[-C--:B0-----:R-:W-:Y:S02]  /*36f0*/  IMAD R0, R9, R2.reuse, RZ ;  /* 0x0000000209007224 */ /* 0x081fe400078e02ff */
[----:B------:R-:W-:-:S04]  /*3700*/  IMAD.WIDE.U32 R14, R8, R2, R14 ;  /* 0x00000002080e7225 */ /* 0x000fc800078e000e */
[----:B------:R-:W-:-:S04]  /*3710*/  IMAD R7, R8, R7, R0 ;  /* 0x0000000708077224 */ /* 0x000fc800078e0200 */
[----:B------:R-:W-:-:S07]  /*3720*/  IMAD.IADD R12, R15, 0x1, R7 ;  /* 0x000000010f0c7824 */ /* 0x000fce00078e0207 */
.L_x_5740:
        /* <DEDUP_REMOVED lines=13> */
[----:B-1----:R-:W-:Y:S02]  /*3800*/  ISETP.GE.U32.AND P1, PT, R3, R8, PT ;  /* 0x000000080300720c */ /* 0x002fe40003f26070 */
        /* <DEDUP_REMOVED lines=34> */
.L_x_5767:
[----:B------:R-:W-:Y:S01]  /*3a30*/  IMAD.U32 R2, RZ, RZ, UR4 ;  /* 0x00000004ff027e24 */ /* 0x000fe2000f8e00ff */
[----:B------:R-:W-:Y:S02]  /*3a40*/  MOV R0, UR5 ;  /* 0x0000000500007c02 */ /* 0x000fe40008000f00 */
[----:B------:R-:W-:-:S07]  /*3a50*/  MOV R7, 0x3a70 ;  /* 0x00003a7000077802 */ /* 0x000fce0000000f00 */
[----:B------:R-:W-:Y:S05]  /*3a60*/  CALL.REL.NOINC `($__internal_128_$__cuda_sm20_div_s64) ;  /* 0x0000001800947944 */ /* 0x000fea0003c00000 */
.L_x_5768:
[----:B------:R-:W-:Y:S05]  /*3a70*/  BSYNC.RECONVERGENT B1 ;  /* 0x0000000000017941 */ /* 0x000fea0003800200 */
.L_x_5766:
        /* <DEDUP_REMOVED lines=18> */
.L_x_5765:
[----:B------:R-:W-:Y:S05]  /*3ba0*/  BSYNC.RECONVERGENT B0 ;  /* 0x0000000000007941 */ /* 0x000fea0003800200 */
.L_x_5764:
[----:B------:R-:W1:Y:S01]  /*3bb0*/  LDCU.64 UR14, c[0x0][0x878] ;  /* 0x00010f00ff0e77ac */ /* 0x000e620008000a00 */
[----:B------:R-:W-:-:S05]  /*3bc0*/  IADD3 R6, P0, PT, R4, R6, RZ ;  /* 0x0000000604067210 */ /* 0x000fca0007f1e0ff */
[----:B------:R-:W-:Y:S01]  /*3bd0*/  IMAD.X R5, RZ, RZ, R5, P0 ;  /* 0x000000ffff057224 */ /* 0x000fe200000e0605 */
[----:B-1----:R-:W-:-:S04]  /*3be0*/  ISETP.GE.U32.AND P0, PT, R6, UR14, PT ;  /* 0x0000000e06007c0c */ /* 0x002fc8000bf06070 */
[----:B------:R-:W-:-:S13]  /*3bf0*/  ISETP.GE.AND.EX P0, PT, R5, UR15, PT, P0 ;  /* 0x0000000f05007c0c */ /* 0x000fda000bf06300 */
[----:B------:R-:W-:Y:S05]  /*3c00*/  @!P0 BRA `(.L_x_5769) ;  /* 0xffffffc400688947 */ /* 0x000fea000383ffff */
[----:B------:R-:W-:Y:S05]  /*3c10*/  EXIT ;  /* 0x000000000000794d */ /* 0x000fea0003800000 */
.L_x_5713:
        /* <DEDUP_REMOVED lines=34> */
.L_x_5771:
[----:B------:R-:W-:-:S07]  /*3e40*/  MOV R0, 0x3e60 ;  /* 0x00003e6000007802 */ /* 0x000fce0000000f00 */
[----:B------:R-:W-:Y:S05]  /*3e50*/  CALL.REL.NOINC `($__internal_129_$__cuda_sm20_div_u64) ;  /* 0x0000001800e87944 */ /* 0x000fea0003c00000 */
.L_x_5772:
[----:B------:R-:W-:Y:S05]  /*3e60*/  BSYNC.RECONVERGENT B0 ;  /* 0x0000000000007941 */ /* 0x000fea0003800200 */
.L_x_5770:
        /* <DEDUP_REMOVED lines=23> */
.L_x_5780:
[----:B----4-:R-:W-:Y:S02]  /*3fe0*/  IMAD R7, R5, UR6, RZ ;  /* 0x0000000605077c24 */ /* 0x010fe4000f8e02ff */
[----:B01----:R-:W-:-:S04]  /*3ff0*/  IMAD.WIDE.U32 R2, R6, UR6, R24 ;  /* 0x0000000606027c25 */ /* 0x003fc8000f8e0018 */
[----:B------:R-:W-:-:S04]  /*4000*/  IMAD R7, R6, UR7, R7 ;  /* 0x0000000706077c24 */ /* 0x000fc8000f8e0207 */
[----:B------:R-:W-:-:S06]  /*4010*/  IMAD.IADD R3, R3, 0x1, R7 ;  /* 0x0000000103037824 */ /* 0x000fcc00078e0207 */
[----:B------:R-:W3:Y:S01]  /*4020*/  LDG.E.U8 R3, desc[UR10][R2.64] ;  /* 0x0000000a02037981 */ /* 0x000ee2000c1e1100 */
[----:B------:R-:W-:Y:S01]  /*4030*/  IADD3 R23, P0, PT, R23, 0x1, RZ ;  /* 0x0000000117177810 */ /* 0x000fe20007f1e0ff */
[----:B------:R-:W-:Y:S05]  /*4040*/  YIELD ;  /* 0x0000000000007946 */ /* 0x000fea0003800000 */
[----:B------:R-:W-:Y:S01]  /*4050*/  IADD3.X R22, PT, PT, RZ, R22, RZ, P0, !PT ;  /* 0x00000016ff167210 */ /* 0x000fe200007fe4ff */
[----:B------:R-:W-:Y:S01]  /*4060*/  BSSY.RECONVERGENT B1, `(.L_x_5775) ;  /* 0x0000039000017945 */ /* 0x000fe20003800200 */
[----:B------:R-:W-:-:S04]  /*4070*/  ISETP.NE.U32.AND P0, PT, R23, R15, PT ;  /* 0x0000000f1700720c */ /* 0x000fc80003f05070 */
[----:B------:R-:W-:Y:S02]  /*4080*/  ISETP.NE.AND.EX P0, PT, R22, RZ, PT, P0 ;  /* 0x000000ff1600720c */ /* 0x000fe40003f05300 */
[C---:B---3--:R-:W-:Y:S02]  /*4090*/  ISETP.GT.U32.AND P1, PT, R3.reuse, UR8, PT ;  /* 0x0000000803007c0c */ /* 0x048fe4000bf24070 */
[----:B0-----:R-:W-:Y:S02]  /*40a0*/  ISETP.LT.U32.AND P2, PT, R3, R12, PT ;  /* 0x0000000c0300720c */ /* 0x001fe40003f41070 */
[----:B------:R-:W-:-:S04]  /*40b0*/  ISETP.GT.AND.EX P1, PT, RZ, UR9, PT, P1 ;  /* 0x00000009ff007c0c */ /* 0x000fc8000bf24310 */
[----:B------:R-:W-:-:S13]  /*40c0*/  ISETP.LT.OR.EX P1, PT, RZ, R13, P1, P2 ;  /* 0x0000000dff00720c */ /* 0x000fda0000f21720 */
[----:B------:R-:W-:Y:S05]  /*40d0*/  @P1 BRA `(.L_x_5776) ;  /* 0x0000000000c41947 */ /* 0x000fea0003800000 */
[----:B------:R-:W-:Y:S01]  /*40e0*/  IADD3 R0, P1, PT, R3, -R12, RZ ;  /* 0x8000000c03007210 */ /* 0x000fe20007f3e0ff */
[----:B------:R-:W-:Y:S04]  /*40f0*/  BSSY.RECONVERGENT B2, `(.L_x_5777) ;  /* 0x0000020000027945 */ /* 0x000fe80003800200 */
[----:B------:R-:W-:Y:S02]  /*4100*/  IMAD.X R2, RZ, RZ, ~R13, P1 ;  /* 0x000000ffff027224 */ /* 0x000fe400008e0e0d */
        /* <DEDUP_REMOVED lines=26> */
.L_x_5778:
[----:B------:R-:W-:Y:S01]  /*42b0*/  MOV R2, UR4 ;  /* 0x0000000400027c02 */ /* 0x000fe20008000f00 */
[----:B------:R-:W-:Y:S01]  /*42c0*/  IMAD.U32 R0, RZ, RZ, UR5 ;  /* 0x00000005ff007e24 */ /* 0x000fe2000f8e00ff */
[----:B------:R-:W-:-:S07]  /*42d0*/  MOV R7, 0x42f0 ;  /* 0x000042f000077802 */ /* 0x000fce0000000f00 */
[----:B--2---:R-:W-:Y:S05]  /*42e0*/  CALL.REL.NOINC `($__internal_128_$__cuda_sm20_div_s64) ;  /* 0x0000001000747944 */ /* 0x004fea0003c00000 */
.L_x_5779:
[----:B--2---:R-:W-:Y:S05]  /*42f0*/  BSYNC.RECONVERGENT B2 ;  /* 0x0000000000027941 */ /* 0x004fea0003800200 */
.L_x_5777:
        /* <DEDUP_REMOVED lines=15> */
.L_x_5776:
[----:B--2---:R-:W-:Y:S05]  /*43f0*/  BSYNC.RECONVERGENT B1 ;  /* 0x0000000000017941 */ /* 0x004fea0003800200 */
.L_x_5775:
[----:B------:R-:W-:-:S04]  /*4400*/  IADD3 R6, P1, PT, R4, R6, RZ ;  /* 0x0000000604067210 */ /* 0x000fc80007f3e0ff */
[----:B------:R-:W-:Y:S01]  /*4410*/  IADD3.X R5, PT, PT, RZ, R5, RZ, P1, !PT ;  /* 0x00000005ff057210 */ /* 0x000fe20000ffe4ff */
[----:B------:R-:W-:Y:S08]  /*4420*/  @P0 BRA `(.L_x_5780) ;  /* 0xfffffff800ec0947 */ /* 0x000ff0000383ffff */
.L_x_5774:
[----:B0-234-:R-:W-:Y:S05]  /*4430*/  BSYNC B0 ;  /* 0x0000000000007941 */ /* 0x01dfea0003800000 */
.L_x_5773:
[----:B------:R-:W0:Y:S01]  /*4440*/  LDC.64 R22, c[0x0][0x6c0] ;  /* 0x0001b000ff167b82 */ /* 0x000e220000000a00 */
[----:B------:R-:W-:-:S04]  /*4450*/  ISETP.GE.U32.AND P0, PT, R21, 0x3, PT ;  /* 0x000000031500780c */ /* 0x000fc80003f06070 */
[----:B------:R-:W-:-:S03]  /*4460*/  ISETP.GE.U32.AND.EX P0, PT, R14, RZ, PT, P0 ;  /* 0x000000ff0e00720c */ /* 0x000fc60003f06100 */
[----:B------:R-:W1:Y:S10]  /*4470*/  LDC.64 R12, c[0x0][0x868] ;  /* 0x00021a00ff0c7b82 */ /* 0x000e740000000a00 */
[----:B------:R-:W-:Y:S05]  /*4480*/  @!P0 EXIT ;  /* 0x000000000000894d */ /* 0x000fea0003800000 */
[----:B------:R-:W-:Y:S01]  /*4490*/  BSSY B0, `(.L_x_5781) ;  /* 0x0000101000007945 */ /* 0x000fe20003800000 */
.L_x_5802:
[----:B------:R-:W-:Y:S02]  /*44a0*/  IMAD R7, R5, UR18, RZ ;  /* 0x0000001205077c24 */ /* 0x000fe4000f8e02ff */
[----:B0-----:R-:W-:-:S04]  /*44b0*/  IMAD.WIDE.U32 R2, R6, UR18, R22 ;  /* 0x0000001206027c25 */ /* 0x001fc8000f8e0016 */
[----:B------:R-:W-:-:S04]  /*44c0*/  IMAD R7, R6, UR19, R7 ;  /* 0x0000001306077c24 */ /* 0x000fc8000f8e0207 */
[----:B------:R-:W-:-:S06]  /*44d0*/  IMAD.IADD R3, R3, 0x1, R7 ;  /* 0x0000000103037824 */ /* 0x000fcc00078e0207 */
[----:B------:R-:W2:Y:S01]  /*44e0*/  LDG.E.U8 R3, desc[UR10][R2.64] ;  /* 0x0000000a02037981 */ /* 0x000ea2000c1e1100 */
[----:B------:R-:W-:Y:S05]  /*44f0*/  YIELD ;  /* 0x0000000000007946 */ /* 0x000fea0003800000 */
[----:B------:R-:W-:Y:S01]  /*4500*/  BSSY.RECONVERGENT B1, `(.L_x_5782) ;  /* 0x0000037000017945 */ /* 0x000fe20003800200 */
[C---:B--2---:R-:W-:Y:S02]  /*4510*/  ISETP.GT.U32.AND P0, PT, R3.reuse, UR26, PT ;  /* 0x0000001a03007c0c */ /* 0x044fe4000bf04070 */
[----:B-1----:R-:W-:Y:S02]  /*4520*/  ISETP.LT.U32.AND P1, PT, R3, R12, PT ;  /* 0x0000000c0300720c */ /* 0x002fe40003f21070 */
[----:B------:R-:W-:-:S04]  /*4530*/  ISETP.GT.AND.EX P0, PT, RZ, UR27, PT, P0 ;  /* 0x0000001bff007c0c */ /* 0x000fc8000bf04300 */
[----:B------:R-:W-:-:S13]  /*4540*/  ISETP.LT.OR.EX P0, PT, RZ, R13, P0, P1 ;  /* 0x0000000dff00720c */ /* 0x000fda0000701710 */
[----:B------:R-:W-:Y:S05]  /*4550*/  @P0 BRA `(.L_x_5783) ;  /* 0x0000000000c40947 */ /* 0x000fea0003800000 */
[----:B------:R-:W-:Y:S01]  /*4560*/  IADD3 R0, P0, PT, R3, -R12, RZ ;  /* 0x8000000c03007210 */ /* 0x000fe20007f1e0ff */
[----:B------:R-:W-:Y:S03]  /*4570*/  BSSY.RECONVERGENT B2, `(.L_x_5784) ;  /* 0x0000020000027945 */ /* 0x000fe60003800200 */
[----:B------:R-:W-:Y:S01]  /*4580*/  IADD3.X R2, PT, PT, RZ, ~R13, RZ, P0, !PT ;  /* 0x8000000dff027210 */ /* 0x000fe200007fe4ff */
        /* <DEDUP_REMOVED lines=26> */
.L_x_5785:
[----:B------:R-:W-:Y:S01]  /*4730*/  IMAD.U32 R2, RZ, RZ, UR4 ;  /* 0x00000004ff027e24 */ /* 0x000fe2000f8e00ff */
[----:B------:R-:W-:Y:S02]  /*4740*/  MOV R0, UR5 ;  /* 0x0000000500007c02 */ /* 0x000fe40008000f00 */
[----:B------:R-:W-:-:S07]  /*4750*/  MOV R7, 0x4770 ;  /* 0x0000477000077802 */ /* 0x000fce0000000f00 */
[----:B------:R-:W-:Y:S05]  /*4760*/  CALL.REL.NOINC `($__internal_128_$__cuda_sm20_div_s64) ;  /* 0x0000000c00547944 */ /* 0x000fea0003c00000 */
.L_x_5786:
[----:B------:R-:W-:Y:S05]  /*4770*/  BSYNC.RECONVERGENT B2 ;  /* 0x0000000000027941 */ /* 0x000fea0003800200 */
.L_x_5784:
        /* <DEDUP_REMOVED lines=15> */
.L_x_5783:
[----:B------:R-:W-:Y:S05]  /*4870*/  BSYNC.RECONVERGENT B1 ;  /* 0x0000000000017941 */ /* 0x000fea0003800200 */
.L_x_5782:
[----:B------:R-:W-:-:S05]  /*4880*/  IADD3 R6, P0, PT, R4, R6, RZ ;  /* 0x0000000604067210 */ /* 0x000fca0007f1e0ff */
[----:B------:R-:W-:Y:S02]  /*4890*/  IMAD.X R5, RZ, RZ, R5, P0 ;  /* 0x000000ffff057224 */ /* 0x000fe400000e0605 */
[----:B0-----:R-:W-:-:S04]  /*48a0*/  IMAD.WIDE.U32 R2, R6, UR18, R22 ;  /* 0x0000001206027c25 */ /* 0x001fc8000f8e0016 */
[----:B------:R-:W-:-:S04]  /*48b0*/  IMAD R7, R5, UR18, RZ ;  /* 0x0000001205077c24 */ /* 0x000fc8000f8e02ff */
[----:B------:R-:W-:-:S05]  /*48c0*/  IMAD R7, R6, UR19, R7 ;  /* 0x0000001306077c24 */ /* 0x000fca000f8e0207 */
[----:B------:R-:W-:-:S06]  /*48d0*/  IADD3 R3, PT, PT, R3, R7, RZ ;  /* 0x0000000703037210 */ /* 0x000fcc0007ffe0ff */
[----:B------:R-:W2:Y:S01]  /*48e0*/  LDG.E.U8 R3, desc[UR10][R2.64] ;  /* 0x0000000a02037981 */ /* 0x000ea2000c1e1100 */
[----:B------:R-:W-:Y:S01]  /*48f0*/  BSSY.RECONVERGENT B1, `(.L_x_5787) ;  /* 0x0000037000017945 */ /* 0x000fe20003800200 */
[C---:B--2---:R-:W-:Y:S02]  /*4900*/  ISETP.GT.U32.AND P0, PT, R3.reuse, UR26, PT ;  /* 0x0000001a03007c0c */ /* 0x044fe4000bf04070 */
[----:B------:R-:W-:Y:S02]  /*4910*/  ISETP.LT.U32.AND P1, PT, R3, R12, PT ;  /* 0x0000000c0300720c */ /* 0x000fe40003f21070 */
        /* <DEDUP_REMOVED lines=32> */
.L_x_5790:
[----:B------:R-:W-:Y:S01]  /*4b20*/  MOV R2, UR4 ;  /* 0x0000000400027c02 */ /* 0x000fe20008000f00 */
[----:B------:R-:W-:Y:S01]  /*4b30*/  IMAD.U32 R0, RZ, RZ, UR5 ;  /* 0x00000005ff007e24 */ /* 0x000fe2000f8e00ff */
[----:B------:R-:W-:-:S07]  /*4b40*/  MOV R7, 0x4b60 ;  /* 0x00004b6000077802 */ /* 0x000fce0000000f00 */
[----:B------:R-:W-:Y:S05]  /*4b50*/  CALL.REL.NOINC `($__internal_128_$__cuda_sm20_div_s64) ;  /* 0x0000000800587944 */ /* 0x000fea0003c00000 */
.L_x_5791:
[----:B------:R-:W-:Y:S05]  /*4b60*/  BSYNC.RECONVERGENT B2 ;  /* 0x0000000000027941 */ /* 0x000fea0003800200 */
.L_x_5789:
        /* <DEDUP_REMOVED lines=15> */
.L_x_5788:
[----:B------:R-:W-:Y:S05]  /*4c60*/  BSYNC.RECONVERGENT B1 ;  /* 0x0000000000017941 */ /* 0x000fea0003800200 */
.L_x_5787:
[----:B------:R-:W-:-:S04]  /*4c70*/  IADD3 R6, P0, PT, R4, R6, RZ ;  /* 0x0000000604067210 */ /* 0x000fc80007f1e0ff */
[----:B------:R-:W-:Y:S01]  /*4c80*/  IADD3.X R5, PT, PT, RZ, R5, RZ, P0, !PT ;  /* 0x00000005ff057210 */ /* 0x000fe200007fe4ff */
[----:B0-----:R-:W-:-:S04]  /*4c90*/  IMAD.WIDE.U32 R2, R6, UR18, R22 ;  /* 0x0000001206027c25 */ /* 0x001fc8000f8e0016 */
[----:B------:R-:W-:-:S04]  /*4ca0*/  IMAD R7, R5, UR18, RZ ;  /* 0x0000001205077c24 */ /* 0x000fc8000f8e02ff */
[----:B------:R-:W-:-:S04]  /*4cb0*/  IMAD R7, R6, UR19, R7 ;  /* 0x0000001306077c24 */ /* 0x000fc8000f8e0207 */
[----:B------:R-:W-:-:S06]  /*4cc0*/  IMAD.IADD R3, R3, 0x1, R7 ;  /* 0x0000000103037824 */ /* 0x000fcc00078e0207 */
        /* <DEDUP_REMOVED lines=36> */
.L_x_5795:
[----:B------:R-:W-:Y:S01]  /*4f10*/  IMAD.U32 R2, RZ, RZ, UR4 ;  /* 0x00000004ff027e24 */ /* 0x000fe2000f8e00ff */
[----:B------:R-:W-:Y:S02]  /*4f20*/  MOV R0, UR5 ;  /* 0x0000000500007c02 */ /* 0x000fe40008000f00 */
[----:B------:R-:W-:-:S07]  /*4f30*/  MOV R7, 0x4f50 ;  /* 0x00004f5000077802 */ /* 0x000fce0000000f00 */
[----:B------:R-:W-:Y:S05]  /*4f40*/  CALL.REL.NOINC `($__internal_128_$__cuda_sm20_div_s64) ;  /* 0x00000004005c7944 */ /* 0x000fea0003c00000 */
.L_x_5796:
[----:B------:R-:W-:Y:S05]  /*4f50*/  BSYNC.RECONVERGENT B2 ;  /* 0x0000000000027941 */ /* 0x000fea0003800200 */
.L_x_5794:
        /* <DEDUP_REMOVED lines=15> */
.L_x_5793:
[----:B------:R-:W-:Y:S05]  /*5050*/  BSYNC.RECONVERGENT B1 ;  /* 0x0000000000017941 */ /* 0x000fea0003800200 */
.L_x_5792:
        /* <DEDUP_REMOVED lines=42> */
.L_x_5800:
[----:B------:R-:W-:Y:S01]  /*5300*/  MOV R2, UR4 ;  /* 0x0000000400027c02 */ /* 0x000fe20008000f00 */
[----:B------:R-:W-:Y:S01]  /*5310*/  IMAD.U32 R0, RZ, RZ, UR5 ;  /* 0x00000005ff007e24 */ /* 0x000fe2000f8e00ff */
[----:B------:R-:W-:-:S07]  /*5320*/  MOV R7, 0x5340 ;  /* 0x0000534000077802 */ /* 0x000fce0000000f00 */
[----:B------:R-:W-:Y:S05]  /*5330*/  CALL.REL.NOINC `($__internal_128_$__cuda_sm20_div_s64) ;  /* 0x0000000000607944 */ /* 0x000fea0003c00000 */
.L_x_5801:
[----:B------:R-:W-:Y:S05]  /*5340*/  BSYNC.RECONVERGENT B2 ;  /* 0x0000000000027941 */ /* 0x000fea0003800200 */
.L_x_5799:
        /* <DEDUP_REMOVED lines=15> */
.L_x_5798:
[----:B------:R-:W-:Y:S05]  /*5440*/  BSYNC.RECONVERGENT B1 ;  /* 0x0000000000017941 */ /* 0x000fea0003800200 */
.L_x_5797:
[----:B------:R-:W-:-:S04]  /*5450*/  IADD3 R6, P0, PT, R4, R6, RZ ;  /* 0x0000000604067210 */ /* 0x000fc80007f1e0ff */
[----:B------:R-:W-:Y:S02]  /*5460*/  IADD3.X R5, PT, PT, RZ, R5, RZ, P0, !PT ;  /* 0x00000005ff057210 */ /* 0x000fe400007fe4ff */
[----:B------:R-:W-:-:S04]  /*5470*/  ISETP.GE.U32.AND P0, PT, R6, UR28, PT ;  /* 0x0000001c06007c0c */ /* 0x000fc8000bf06070 */
[----:B------:R-:W-:-:S13]  /*5480*/  ISETP.GE.AND.EX P0, PT, R5, UR29, PT, P0 ;  /* 0x0000001d05007c0c */ /* 0x000fda000bf06300 */
[----:B------:R-:W-:Y:S05]  /*5490*/  @!P0 BRA `(.L_x_5802) ;  /* 0xfffffff000008947 */ /* 0x000fea000383ffff */
[----:B------:R-:W-:Y:S05]  /*54a0*/  BSYNC B0 ;  /* 0x0000000000007941 */ /* 0x000fea0003800000 */
.L_x_5781:
[----:B------:R-:W-:Y:S05]  /*54b0*/  EXIT ;  /* 0x000000000000794d */ /* 0x000fea0003800000 */
        .weak           $__internal_128_$__cuda_sm20_div_s64
        .type           $__internal_128_$__cuda_sm20_div_s64,@function
        .size           $__internal_128_$__cuda_sm20_div_s64,($__internal_129_$__cuda_sm20_div_u64 - $__internal_128_$__cuda_sm20_div_s64)
$__internal_128_$__cuda_sm20_div_s64:
        /* <DEDUP_REMOVED lines=83> */
[----:B------:R-:W-:Y:S06]  /*59f0*/  RET.REL.NODEC R10 `(_ZN2at4cuda17kernelHistogram1DIlhlLi1ELi2ELin1ELNS0_23CUDAHistogramMemoryTypeE1EZNS0_21CUDA_tensor_histogramIlhLb0EEEbNS_6TensorES4_S4_lNS_14AccumulateTypeIT0_Lb1EE4typeES8_NS0_13TensorArgTypeES9_S9_EUllE0_EEvNS0_6detail10TensorInfoIT_T1_EESF_NSC_IKS6_SE_EElS8_S8_SE_T6_) ;  /* 0xffffffa40a807950 */ /* 0x000fec0003c3ffff */
        .weak           $__internal_129_$__cuda_sm20_div_u64
        .type           $__internal_129_$__cuda_sm20_div_u64,@function
        .size           $__internal_129_$__cuda_sm20_div_u64,(.L_x_6505 - $__internal_129_$__cuda_sm20_div_u64)
$__internal_129_$__cuda_sm20_div_u64:
        /* <DEDUP_REMOVED lines=66> */
[----:B------:R-:W-:Y:S06]  /*5e20*/  RET.REL.NODEC R2 `(_ZN2at4cuda17kernelHistogram1DIlhlLi1ELi2ELin1ELNS0_23CUDAHistogramMemoryTypeE1EZNS0_21CUDA_tensor_histogramIlhLb0EEEbNS_6TensorES4_S4_lNS_14AccumulateTypeIT0_Lb1EE4typeES8_NS0_13TensorArgTypeES9_S9_EUllE0_EEvNS0_6detail10TensorInfoIT_T1_EESF_NSC_IKS6_SE_EElS8_S8_SE_T6_) ;  /* 0xffffffa002747950 */ /* 0x000fec0003c3ffff */
.L_x_5803:
        /* <DEDUP_REMOVED lines=13> */
.L_x_6505:


//--------------------- .text._ZN2at4cuda17kernelHistogram1DIlhlLi1ELi2ELin1ELNS0_23CUDAHistogramMemoryTypeE0EZNS0_21CUDA_tensor_histogramIlhLb0EEEbNS_6TensorES4_S4_lNS_14AccumulateTypeIT0_Lb1EE4typeES8_NS0_13TensorArgTypeES9_S9_EUllE0_EEvNS0_6detail10TensorInfoIT_T1_EESF_NSC_IKS6_SE_EElS8_S8_SE_T6_ --------------------------
	.section	.text._ZN2at4cuda17kernelHistogram1DIlhlLi1ELi2ELin1ELNS0_23CUDAHistogramMemoryTypeE0EZNS0_21CUDA_tensor_histogramIlhLb0EEEbNS_6TensorES4_S4_lNS_14AccumulateTypeIT0_Lb1EE4typeES8_NS0_13TensorArgTypeES9_S9_EUllE0_EEvNS0_6detail10TensorInfoIT_T1_EESF_NSC_IKS6_SE_EElS8_S8_SE_T6_,"ax",@progbits
	.align	128
        .global         _ZN2at4cuda17kernelHistogram1DIlhlLi1ELi2ELin1ELNS0_23CUDAHistogramMemoryTypeE0EZNS0_21CUDA_tensor_histogramIlhLb0EEEbNS_6TensorES4_S4_lNS_14AccumulateTypeIT0_Lb1EE4typeES8_NS0_13TensorArgTypeES9_S9_EUllE0_EEvNS0_6detail10TensorInfoIT_T1_EESF_NSC_IKS6_SE_EElS8_S8_SE_T6_
        .type           _ZN2at4cuda17kernelHistogram1DIlhlLi1ELi2ELin1ELNS0_23CUDAHistogramMemoryTypeE0EZNS0_21CUDA_tensor_histogramIlhLb0EEEbNS_6TensorES4_S4_lNS_14AccumulateTypeIT0_Lb1EE4typeES8_NS0_13TensorArgTypeES9_S9_EUllE0_EEvNS0_6detail10TensorInfoIT_T1_EESF_NSC_IKS6_SE_EElS8_S8_SE_T6_,@function
        .size           _ZN2at4cuda17kernelHistogram1DIlhlLi1ELi2ELin1ELNS0_23CUDAHistogramMemoryTypeE0EZNS0_21CUDA_tensor_histogramIlhLb0EEEbNS_6TensorES4_S4_lNS_14AccumulateTypeIT0_Lb1EE4typeES8_NS0_13TensorArgTypeES9_S9_EUllE0_EEvNS0_6detail10TensorInfoIT_T1_EESF_NSC_IKS6_SE_EElS8_S8_SE_T6_,(.L_x_6507 - _ZN2at4cuda17kernelHistogram1DIlhlLi1ELi2ELin1ELNS0_23CUDAHistogramMemoryTypeE0EZNS0_21CUDA_tensor_histogramIlhLb0EEEbNS_6TensorES4_S4_lNS_14AccumulateTypeIT0_Lb1EE4typeES8_NS0_13TensorArgTypeES9_S9_EUllE0_EEvNS0_6detail10TensorInfoIT_T1_EESF_NSC_IKS6_SE_EElS8_S8_SE_T6_)
        .other          _ZN2at4cuda17kernelHistogram1DIlhlLi1ELi2ELin1ELNS0_23CUDAHistogramMemoryTypeE0EZNS0_21CUDA_tensor_histogramIlhLb0EEEbNS_6TensorES4_S4_lNS_14AccumulateTypeIT0_Lb1EE4typeES8_NS0_13TensorArgTypeES9_S9_EUllE0_EEvNS0_6detail10TensorInfoIT_T1_EESF_NSC_IKS6_SE_EElS8_S8_SE_T6_,@"STO_CUDA_ENTRY STV_DEFAULT"
_ZN2at4cuda17kernelHistogram1DIlhlLi1ELi2ELin1ELNS0_23CUDAHistogramMemoryTypeE0EZNS0_21CUDA_tensor_histogramIlhLb0EEEbNS_6TensorES4_S4_lNS_14AccumulateTypeIT0_Lb1EE4typeES8_NS0_13TensorArgTypeES9_S9_EUllE0_EEvNS0_6detail10TensorInfoIT_T1_EESF_NSC_IKS6_SE_EElS8_S8_SE_T6_:
.text._ZN2at4cuda17kernelHistogram1DIlhlLi1ELi2ELin1ELNS0_23CUDAHistogramMemoryTypeE0EZNS0_21CUDA_tensor_histogramIlhLb0EEEbNS_6TensorES4_S4_lNS_14AccumulateTypeIT0_Lb1EE4typeES8_NS0_13TensorArgTypeES9_S9_EUllE0_EEvNS0_6detail10TensorInfoIT_T1_EESF_NSC_IKS6_SE_EElS8_S8_SE_T6_:
        /* <DEDUP_REMOVED lines=45> */
.L_x_5807:
[----:B------:R-:W-:Y:S01]  /*02d0*/  IMAD.MOV.U32 R3, RZ, RZ, R6 ;  /* 0x000000ffff037224 */ /* 0x000fe200078e0006 */
[----:B------:R-:W-:-:S07]  /*02e0*/  MOV R8, 0x300 ;  /* 0x0000030000087802 */ /* 0x000fce0000000f00 */
[----:B------:R-:W-:Y:S05]  /*02f0*/  CALL.REL.NOINC `($__internal_131_$__cuda_sm20_div_u64) ;  /* 0x0000006400e87944 */ /* 0x000fea0003c00000 */
.L_x_5808:
[----:B------:R-:W-:Y:S05]  /*0300*/  BSYNC.RECONVERGENT B1 ;  /* 0x0000000000017941 */ /* 0x000fea0003800200 */
.L_x_5806:
        /* <DEDUP_REMOVED lines=20> */
.L_x_5811:
        /* <DEDUP_REMOVED lines=9> */
.L_x_5810:
[----:B------:R-:W-:Y:S05]  /*04e0*/  BSYNC.RECONVERGENT B1 ;  /* 0x0000000000017941 */ /* 0x000fea0003800200 */
.L_x_5809:
[----:B------:R-:W-:Y:S05]  /*04f0*/  @!P1 BRA `(.L_x_5805) ;  /* 0x0000000000409947 */ /* 0x000fea0003800000 */
[----:B------:R-:W0:Y:S01]  /*0500*/  S2R R3, SR_CgaCtaId ;  /* 0x0000000000037919 */ /* 0x000e220000008800 */
[----:B------:R-:W-:-:S04]  /*0510*/  MOV R0, 0x400 ;  /* 0x0000040000007802 */ /* 0x000fc80000000f00 */
[----:B0-----:R-:W-:-:S07]  /*0520*/  LEA R2, R3, R0, 0x18 ;  /* 0x0000000003027211 */ /* 0x001fce00078ec0ff */
.L_x_5812:
        /* <DEDUP_REMOVED lines=13> */
.L_x_5805:
[----:B------:R-:W-:Y:S05]  /*0600*/  BSYNC.RECONVERGENT B0 ;  /* 0x0000000000007941 */ /* 0x000fea0003800200 */
.L_x_5804:
        /* <DEDUP_REMOVED lines=24> */
.L_x_5872:
        /* <DEDUP_REMOVED lines=10> */
.L_x_5840:
        /* <DEDUP_REMOVED lines=34> */
.L_x_5817:
[----:B------:R-:W-:Y:S01]  /*0a50*/  IMAD.MOV.U32 R7, RZ, RZ, R15 ;  /* 0x000000ffff077224 */ /* 0x000fe200078e000f */
[----:B------:R-:W-:Y:S01]  /*0a60*/  MOV R5, R12 ;  /* 0x0000000c00057202 */ /* 0x000fe20000000f00 */
[----:B------:R-:W-:Y:S01]  /*0a70*/  IMAD.MOV.U32 R4, RZ, RZ, R13 ;  /* 0x000000ffff047224 */ /* 0x000fe200078e000d */
[----:B------:R-:W-:-:S07]  /*0a80*/  MOV R3, 0xaa0 ;  /* 0x00000aa000037802 */ /* 0x000fce0000000f00 */
[----:B------:R-:W-:Y:S05]  /*0a90*/  CALL.REL.NOINC `($__internal_130_$__cuda_sm20_div_s64) ;  /* 0x0000005800b07944 */ /* 0x000fea0003c00000 */
        /* <DEDUP_REMOVED lines=11> */
.L_x_5818:
[----:B------:R-:W-:Y:S05]  /*0b50*/  BSYNC.RECONVERGENT B0 ;  /* 0x0000000000007941 */ /* 0x000fea0003800200 */
.L_x_5816:
        /* <DEDUP_REMOVED lines=40> */
.L_x_5820:
[----:B------:R-:W-:Y:S01]  /*0de0*/  IMAD.MOV.U32 R7, RZ, RZ, R12 ;  /* 0x000000ffff077224 */ /* 0x000fe200078e000c */
[----:B------:R-:W-:Y:S01]  /*0df0*/  MOV R5, R14 ;  /* 0x0000000e00057202 */ /* 0x000fe20000000f00 */
[----:B------:R-:W-:Y:S01]  /*0e00*/  IMAD.MOV.U32 R6, RZ, RZ, R13 ;  /* 0x000000ffff067224 */ /* 0x000fe200078e000d */
[----:B------:R-:W-:Y:S01]  /*0e10*/  MOV R3, 0xe40 ;  /* 0x00000e4000037802 */ /* 0x000fe20000000f00 */
[----:B------:R-:W-:-:S07]  /*0e20*/  IMAD.MOV.U32 R4, RZ, RZ, R15 ;  /* 0x000000ffff047224 */ /* 0x000fce00078e000f */
[----:B------:R-:W-:Y:S05]  /*0e30*/  CALL.REL.NOINC `($__internal_130_$__cuda_sm20_div_s64) ;  /* 0x0000005400c87944 */ /* 0x000fea0003c00000 */
        /* <DEDUP_REMOVED lines=10> */
.L_x_5821:
[----:B------:R-:W-:Y:S05]  /*0ee0*/  BSYNC.RECONVERGENT B0 ;  /* 0x0000000000007941 */ /* 0x000fea0003800200 */
.L_x_5819:
        /* <DEDUP_REMOVED lines=38> */
.L_x_5823:
[----:B------:R-:W-:Y:S01]  /*1150*/  IMAD.MOV.U32 R7, RZ, RZ, R12 ;  /* 0x000000ffff077224 */ /* 0x000fe200078e000c */
[----:B------:R-:W-:Y:S01]  /*1160*/  MOV R5, R14 ;  /* 0x0000000e00057202 */ /* 0x000fe20000000f00 */
[----:B------:R-:W-:Y:S01]  /*1170*/  IMAD.MOV.U32 R6, RZ, RZ, R13 ;  /* 0x000000ffff067224 */ /* 0x000fe200078e000d */
[----:B------:R-:W-:Y:S01]  /*1180*/  MOV R3, 0x11b0 ;  /* 0x000011b000037802 */ /* 0x000fe20000000f00 */
[----:B------:R-:W-:-:S07]  /*1190*/  IMAD.MOV.U32 R4, RZ, RZ, R15 ;  /* 0x000000ffff047224 */ /* 0x000fce00078e000f */
[----:B------:R-:W-:Y:S05]  /*11a0*/  CALL.REL.NOINC `($__internal_130_$__cuda_sm20_div_s64) ;  /* 0x0000005000ec7944 */ /* 0x000fea0003c00000 */
        /* <DEDUP_REMOVED lines=11> */
.L_x_5824:
[----:B------:R-:W-:Y:S05]  /*1260*/  BSYNC.RECONVERGENT B0 ;  /* 0x0000000000007941 */ /* 0x000fea0003800200 */
.L_x_5822:
        /* <DEDUP_REMOVED lines=37> */
.L_x_5826:
        /* <DEDUP_REMOVED lines=16> */
.L_x_5827:
[----:B------:R-:W-:Y:S05]  /*15c0*/  BSYNC.RECONVERGENT B0 ;  /* 0x0000000000007941 */ /* 0x000fea0003800200 */
.L_x_5825:
        /* <DEDUP_REMOVED lines=38> */
.L_x_5829:
        /* <DEDUP_REMOVED lines=16> */
.L_x_5830:
[----:B------:R-:W-:Y:S05]  /*1930*/  BSYNC.RECONVERGENT B0 ;  /* 0x0000000000007941 */ /* 0x000fea0003800200 */
.L_x_5828:
        /* <DEDUP_REMOVED lines=38> */
.L_x_5832:
        /* <DEDUP_REMOVED lines=16> */
.L_x_5833:
[----:B------:R-:W-:Y:S05]  /*1ca0*/  BSYNC.RECONVERGENT B0 ;  /* 0x0000000000007941 */ /* 0x000fea0003800200 */
.L_x_5831:
        /* <DEDUP_REMOVED lines=38> */
.L_x_5835:
        /* <DEDUP_REMOVED lines=16> */
.L_x_5836:
[----:B------:R-:W-:Y:S05]  /*2010*/  BSYNC.RECONVERGENT B0 ;  /* 0x0000000000007941 */ /* 0x000fea0003800200 */
.L_x_5834:
        /* <DEDUP_REMOVED lines=37> */
.L_x_5838:
[----:B------:R-:W-:Y:S01]  /*2270*/  MOV R7, R12 ;  /* 0x0000000c00077202 */ /* 0x000fe20000000f00 */
[----:B------:R-:W-:Y:S01]  /*2280*/  IMAD.MOV.U32 R6, RZ, RZ, R13 ;  /* 0x000000ffff067224 */ /* 0x000fe200078e000d */
[----:B------:R-:W-:Y:S01]  /*2290*/  MOV R4, R15 ;  /* 0x0000000f00047202 */ /* 0x000fe20000000f00 */
[----:B------:R-:W-:Y:S01]  /*22a0*/  IMAD.MOV.U32 R5, RZ, RZ, R14 ;  /* 0x000000ffff057224 */ /* 0x000fe200078e000e */
[----:B------:R-:W-:-:S07]  /*22b0*/  MOV R3, 0x22d0 ;  /* 0x000022d000037802 */ /* 0x000fce0000000f00 */
[----:B------:R-:W-:Y:S05]  /*22c0*/  CALL.REL.NOINC `($__internal_130_$__cuda_sm20_div_s64) ;  /* 0x0000004000a47944 */ /* 0x000fea0003c00000 */
        /* <DEDUP_REMOVED lines=11> */
.L_x_5839:
[----:B------:R-:W-:Y:S05]  /*2380*/  BSYNC.RECONVERGENT B0 ;  /* 0x0000000000007941 */ /* 0x000fea0003800200 */
.L_x_5837:
        /* <DEDUP_REMOVED lines=11> */
.L_x_5815:
        /* <DEDUP_REMOVED lines=41> */
.L_x_5845:
        /* <DEDUP_REMOVED lines=16> */
.L_x_5846:
[----:B------:R-:W-:Y:S05]  /*27d0*/  BSYNC.RECONVERGENT B1 ;  /* 0x0000000000017941 */ /* 0x000fea0003800200 */
.L_x_5844:
        /* <DEDUP_REMOVED lines=40> */
.L_x_5848:
        /* <DEDUP_REMOVED lines=16> */
.L_x_5849:
[----:B------:R-:W-:Y:S05]  /*2b60*/  BSYNC.RECONVERGENT B1 ;  /* 0x0000000000017941 */ /* 0x000fea0003800200 */
.L_x_5847:
        /* <DEDUP_REMOVED lines=38> */
.L_x_5851:
        /* <DEDUP_REMOVED lines=17> */
.L_x_5852:
[----:B------:R-:W-:Y:S05]  /*2ee0*/  BSYNC.RECONVERGENT B1 ;  /* 0x0000000000017941 */ /* 0x000fea0003800200 */
.L_x_5850:
        /* <DEDUP_REMOVED lines=37> */
.L_x_5854:
        /* <DEDUP_REMOVED lines=17> */
.L_x_5855:
[----:B------:R-:W-:Y:S05]  /*3250*/  BSYNC.RECONVERGENT B1 ;  /* 0x0000000000017941 */ /* 0x000fea0003800200 */
.L_x_5853:
[----:B------:R0:W1:Y:S02]  /*3260*/  LDC.64 R4, c[0x0][R20+0x450] ;  /* 0x0001140014047b82 */ /* 0x0000640000000a00 */
[----:B0-----:R-:W-:Y:S01]  /*3270*/  MOV R20, R18 ;  /* 0x0000001200147202 */ /* 0x001fe20000000f00 */
[----:B-1----:R-:W-:-:S04]  /*3280*/  IMAD R5, R5, R9, RZ ;  /* 0x0000000905057224 */ /* 0x002fc800078e02ff */
[----:B------:R-:W-:-:S04]  /*3290*/  IMAD.WIDE.U32 R8, R4, R9, R20 ;  /* 0x0000000904087225 */ /* 0x000fc800078e0014 */
[----:B------:R-:W-:Y:S02]  /*32a0*/  IMAD R5, R4, R3, R5 ;  /* 0x0000000304057224 */ /* 0x000fe400078e0205 */
[----:B------:R-:W-:Y:S02]  /*32b0*/  IMAD.MOV.U32 R19, RZ, RZ, R8 ;  /* 0x000000ffff137224 */ /* 0x000fe400078e0008 */
[----:B------:R-:W-:-:S07]  /*32c0*/  IMAD.IADD R18, R9, 0x1, R5 ;  /* 0x0000000109127824 */ /* 0x000fce00078e0205 */
.L_x_5843:
        /* <DEDUP_REMOVED lines=39> */
.L_x_5858:
        /* <DEDUP_REMOVED lines=16> */
.L_x_5859:
[----:B------:R-:W-:Y:S05]  /*3640*/  BSYNC.RECONVERGENT B1 ;  /* 0x0000000000017941 */ /* 0x000fea0003800200 */
.L_x_5857:
        /* <DEDUP_REMOVED lines=39> */
.L_x_5861:
[----:B------:R-:W-:Y:S01]  /*38c0*/  IMAD.MOV.U32 R7, RZ, RZ, R12 ;  /* 0x000000ffff077224 */ /* 0x000fe200078e000c */
[----:B------:R-:W-:Y:S01]  /*38d0*/  MOV R6, R13 ;  /* 0x0000000d00067202 */ /* 0x000fe20000000f00 */
[----:B------:R-:W-:Y:S01]  /*38e0*/  IMAD.MOV.U32 R5, RZ, RZ, R14 ;  /* 0x000000ffff057224 */ /* 0x000fe200078e000e */
[----:B------:R-:W-:Y:S01]  /*38f0*/  MOV R3, 0x3920 ;  /* 0x0000392000037802 */ /* 0x000fe20000000f00 */
[----:B------:R-:W-:-:S07]  /*3900*/  IMAD.MOV.U32 R4, RZ, RZ, R15 ;  /* 0x000000ffff047224 */ /* 0x000fce00078e000f */
[----:B------:R-:W-:Y:S05]  /*3910*/  CALL.REL.NOINC `($__internal_130_$__cuda_sm20_div_s64) ;  /* 0x0000002c00107944 */ /* 0x000fea0003c00000 */
        /* <DEDUP_REMOVED lines=11> */
.L_x_5862:
[----:B------:R-:W-:Y:S05]  /*39d0*/  BSYNC.RECONVERGENT B1 ;  /* 0x0000000000017941 */ /* 0x000fea0003800200 */
.L_x_5860:
[----:B------:R0:W1:Y:S02]  /*39e0*/  LDC.64 R4, c[0x0][R20+0x450] ;  /* 0x0001140014047b82 */ /* 0x0000640000000a00 */
[----:B0-----:R-:W-:Y:S02]  /*39f0*/  IMAD.MOV.U32 R20, RZ, RZ, R18 ;  /* 0x000000ffff147224 */ /* 0x001fe400078e0012 */
[-C--:B-1----:R-:W-:Y:S02]  /*3a00*/  IMAD R5, R5, R9.reuse, RZ ;  /* 0x0000000905057224 */ /* 0x082fe400078e02ff */
[----:B------:R-:W-:-:S04]  /*3a10*/  IMAD.WIDE.U32 R8, R4, R9, R20 ;  /* 0x0000000904087225 */ /* 0x000fc800078e0014 */
[----:B------:R-:W-:Y:S02]  /*3a20*/  IMAD R5, R4, R3, R5 ;  /* 0x0000000304057224 */ /* 0x000fe400078e0205 */
[----:B------:R-:W-:-:S03]  /*3a30*/  IMAD.MOV.U32 R19, RZ, RZ, R8 ;  /* 0x000000ffff137224 */ /* 0x000fc600078e0008 */
[----:B------:R-:W-:-:S07]  /*3a40*/  IADD3 R18, PT, PT, R9, R5, RZ ;  /* 0x0000000509127210 */ /* 0x000fce0007ffe0ff */
.L_x_5856:
        /* <DEDUP_REMOVED lines=36> */
.L_x_5864:
[----:B------:R-:W-:Y:S01]  /*3c90*/  IMAD.MOV.U32 R7, RZ, RZ, R15 ;  /* 0x000000ffff077224 */ /* 0x000fe200078e000f */
[----:B------:R-:W-:Y:S01]  /*3ca0*/  MOV R4, R13 ;  /* 0x0000000d00047202 */ /* 0x000fe20000000f00 */
[----:B------:R-:W-:Y:S01]  /*3cb0*/  IMAD.MOV.U32 R5, RZ, RZ, R12 ;  /* 0x000000ffff057224 */ /* 0x000fe200078e000c */
[----:B------:R-:W-:-:S07]  /*3cc0*/  MOV R3, 0x3ce0 ;  /* 0x00003ce000037802 */ /* 0x000fce0000000f00 */
[----:B------:R-:W-:Y:S05]  /*3cd0*/  CALL.REL.NOINC `($__internal_130_$__cuda_sm20_div_s64) ;  /* 0x0000002800207944 */ /* 0x000fea0003c00000 */
        /* <DEDUP_REMOVED lines=11> */
.L_x_5865:
[----:B------:R-:W-:Y:S05]  /*3d90*/  BSYNC.RECONVERGENT B1 ;  /* 0x0000000000017941 */ /* 0x000fea0003800200 */
.L_x_5863:
        /* <DEDUP_REMOVED lines=9> */
.L_x_5842:
[----:B------:R-:W-:Y:S05]  /*3e30*/  BSYNC.RECONVERGENT B0 ;  /* 0x0000000000007941 */ /* 0x000fea0003800200 */
.L_x_5841:
[----:B------:R-:W0:Y:S01]  /*3e40*/  LDCU.64 UR6, c[0x0][0x790] ;  /* 0x0000f200ff0677ac */ /* 0x000e220008000a00 */
[----:B------:R-:W-:Y:S02]  /*3e50*/  IMAD.MOV.U32 R4, RZ, RZ, R19 ;  /* 0x000000ffff047224 */ /* 0x000fe400078e0013 */
        /* <DEDUP_REMOVED lines=9> */
[----:B------:R-:W1:Y:S01]  /*3ef0*/  LDG.E.U8 R5, desc[UR8][R4.64] ;  /* 0x0000000804057981 */ /* 0x000e62000c1e1100 */
[----:B------:R-:W-:Y:S01]  /*3f00*/  BSSY.RECONVERGENT B0, `(.L_x_5866) ;  /* 0x000003a000007945 */ /* 0x000fe20003800200 */
[C---:B-1----:R-:W-:Y:S02]  /*3f10*/  ISETP.GT.U32.AND P0, PT, R5.reuse, UR6, PT ;  /* 0x0000000605007c0c */ /* 0x042fe4000bf04070 */
[----:B0-----:R-:W-:Y:S02]  /*3f20*/  ISETP.LT.U32.AND P1, PT, R5, R6, PT ;  /* 0x000000060500720c */ /* 0x001fe40003f21070 */
        /* <DEDUP_REMOVED lines=34> */
.L_x_5869:
[----:B------:R-:W-:Y:S01]  /*4150*/  IMAD.MOV.U32 R7, RZ, RZ, R4 ;  /* 0x000000ffff077224 */ /* 0x000fe200078e0004 */
[----:B------:R-:W-:Y:S01]  /*4160*/  MOV R4, R28 ;  /* 0x0000001c00047202 */ /* 0x000fe20000000f00 */
[----:B------:R-:W-:Y:S01]  /*4170*/  IMAD.MOV.U32 R5, RZ, RZ, R2 ;  /* 0x000000ffff057224 */ /* 0x000fe200078e0002 */
[----:B------:R-:W-:-:S07]  /*4180*/  MOV R3, 0x41a0 ;  /* 0x000041a000037802 */ /* 0x000fce0000000f00 */
[----:B------:R-:W-:Y:S05]  /*4190*/  CALL.REL.NOINC `($__internal_130_$__cuda_sm20_div_s64) ;  /* 0x0000002000f07944 */ /* 0x000fea0003c00000 */
.L_x_5870:
[----:B------:R-:W-:Y:S05]  /*41a0*/  BSYNC.RECONVERGENT B1 ;  /* 0x0000000000017941 */ /* 0x000fea0003800200 */
.L_x_5868:
        /* <DEDUP_REMOVED lines=10> */
.L_x_5871:
[----:B------:R-:W0:Y:S02]  /*4250*/  LDS.64 R4, [R3] ;  /* 0x0000000003047984 */ /* 0x000e240000000a00 */
[----:B0-----:R-:W-:-:S05]  /*4260*/  IADD3 R6, P0, PT, R4, 0x1, RZ ;  /* 0x0000000104067810 */ /* 0x001fca0007f1e0ff */
[----:B------:R-:W-:-:S07]  /*4270*/  IMAD.X R7, RZ, RZ, R5, P0 ;  /* 0x000000ffff077224 */ /* 0x000fce00000e0605 */
[----:B------:R-:W0:Y:S02]  /*4280*/  ATOMS.CAST.SPIN.64 P0, [R3], R4, R6 ;  /* 0x000000040300758d */ /* 0x000e240001800406 */
[----:B0-----:R-:W-:Y:S05]  /*4290*/  @!P0 BRA `(.L_x_5871) ;  /* 0xfffffffc00ec8947 */ /* 0x001fea000383ffff */
.L_x_5867:
[----:B------:R-:W-:Y:S05]  /*42a0*/  BSYNC.RECONVERGENT B0 ;  /* 0x0000000000007941 */ /* 0x000fea0003800200 */
.L_x_5866:
[----:B------:R-:W0:Y:S01]  /*42b0*/  LDCU.64 UR6, c[0x0][0x878] ;  /* 0x00010f00ff0677ac */ /* 0x000e220008000a00 */
[----:B------:R-:W-:-:S04]  /*42c0*/  IADD3 R27, P0, PT, R32, R27, RZ ;  /* 0x0000001b201b7210 */ /* 0x000fc80007f1e0ff */
[----:B------:R-:W-:Y:S02]  /*42d0*/  IADD3.X R29, PT, PT, RZ, R29, RZ, P0, !PT ;  /* 0x0000001dff1d7210 */ /* 0x000fe400007fe4ff */
[----:B0-----:R-:W-:-:S04]  /*42e0*/  ISETP.GE.U32.AND P0, PT, R27, UR6, PT ;  /* 0x000000061b007c0c */ /* 0x001fc8000bf06070 */
[----:B------:R-:W-:-:S13]  /*42f0*/  ISETP.GE.AND.EX P0, PT, R29, UR7, PT, P0 ;  /* 0x000000071d007c0c */ /* 0x000fda000bf06300 */
[----:B------:R-:W-:Y:S05]  /*4300*/  @!P0 BRA `(.L_x_5872) ;  /* 0xffffffc400208947 */ /* 0x000fea000383ffff */
[----:B------:R-:W-:Y:S05]  /*4310*/  BRA `(.L_x_5813) ;  /* 0x0000001800587947 */ /* 0x000fea0003800000 */
.L_x_5814:
        /* <DEDUP_REMOVED lines=34> */
.L_x_5874:
[----:B------:R-:W-:Y:S01]  /*4540*/  IMAD.MOV.U32 R3, RZ, RZ, R6 ;  /* 0x000000ffff037224 */ /* 0x000fe200078e0006 */
[----:B------:R-:W-:Y:S01]  /*4550*/  MOV R8, 0x4580 ;  /* 0x0000458000087802 */ /* 0x000fe20000000f00 */
[----:B------:R-:W-:-:S07]  /*4560*/  IMAD.MOV.U32 R10, RZ, RZ, R32 ;  /* 0x000000ffff0a7224 */ /* 0x000fce00078e0020 */
[----:B------:R-:W-:Y:S05]  /*4570*/  CALL.REL.NOINC `($__internal_131_$__cuda_sm20_div_u64) ;  /* 0x0000002400487944 */ /* 0x000fea0003c00000 */
.L_x_5875:
[----:B------:R-:W-:Y:S05]  /*4580*/  BSYNC.RECONVERGENT B0 ;  /* 0x0000000000007941 */ /* 0x000fea0003800200 */
.L_x_5873:
        /* <DEDUP_REMOVED lines=14> */
.L_x_5884:
[----:B------:R-:W0:Y:S01]  /*4670*/  LDC.64 R4, c[0x0][0x6c0] ;  /* 0x0001b000ff047b82 */ /* 0x000e220000000a00 */
[----:B------:R-:W-:Y:S05]  /*4680*/  YIELD ;  /* 0x0000000000007946 */ /* 0x000fea0003800000 */
[----:B------:R-:W1:Y:S02]  /*4690*/  LDCU.64 UR6, c[0x0][0x790] ;  /* 0x0000f200ff0677ac */ /* 0x000e640008000a00 */
[----:B-1----:R-:W-:Y:S02]  /*46a0*/  IMAD R6, R29, UR6, RZ ;  /* 0x000000061d067c24 */ /* 0x002fe4000f8e02ff */
[----:B0-----:R-:W-:-:S04]  /*46b0*/  IMAD.WIDE.U32 R4, R27, UR6, R4 ;  /* 0x000000061b047c25 */ /* 0x001fc8000f8e0004 */
[----:B------:R-:W-:Y:S01]  /*46c0*/  IMAD R3, R27, UR7, R6 ;  /* 0x000000071b037c24 */ /* 0x000fe2000f8e0206 */
[----:B------:R-:W0:Y:S01]  /*46d0*/  LDCU.64 UR6, c[0x0][0x870] ;  /* 0x00010e00ff0677ac */ /* 0x000e220008000a00 */
[----:B------:R-:W1:Y:S02]  /*46e0*/  LDC.64 R6, c[0x0][0x868] ;  /* 0x00021a00ff067b82 */ /* 0x000e640000000a00 */
[----:B------:R-:W-:-:S05]  /*46f0*/  IMAD.IADD R5, R5, 0x1, R3 ;  /* 0x0000000105057824 */ /* 0x000fca00078e0203 */
[----:B------:R-:W0:Y:S01]  /*4700*/  LDG.E.U8 R3, desc[UR8][R4.64] ;  /* 0x0000000804037981 */ /* 0x000e22000c1e1100 */
[----:B------:R-:W-:Y:S01]  /*4710*/  IADD3 R12, P0, PT, R12, 0x1, RZ ;  /* 0x000000010c0c7810 */ /* 0x000fe20007f1e0ff */
[----:B------:R-:W-:Y:S04]  /*4720*/  BSSY.RECONVERGENT B1, `(.L_x_5878) ;  /* 0x000003a000017945 */ /* 0x000fe80003800200 */
[----:B------:R-:W-:Y:S01]  /*4730*/  IMAD.X R0, RZ, RZ, R0, P0 ;  /* 0x000000ffff007224 */ /* 0x000fe200000e0600 */
[----:B------:R-:W-:-:S04]  /*4740*/  ISETP.NE.U32.AND P0, PT, R12, R13, PT ;  /* 0x0000000d0c00720c */ /* 0x000fc80003f05070 */
[----:B------:R-:W-:Y:S02]  /*4750*/  ISETP.NE.AND.EX P0, PT, R0, RZ, PT, P0 ;  /* 0x000000ff0000720c */ /* 0x000fe40003f05300 */
[C---:B0-----:R-:W-:Y:S02]  /*4760*/  ISETP.GT.U32.AND P1, PT, R3.reuse, UR6, PT ;  /* 0x0000000603007c0c */ /* 0x041fe4000bf24070 */
        /* <DEDUP_REMOVED lines=34> */
.L_x_5881:
[----:B------:R-:W-:Y:S01]  /*4990*/  MOV R7, R4 ;  /* 0x0000000400077202 */ /* 0x000fe20000000f00 */
[----:B------:R-:W-:Y:S01]  /*49a0*/  IMAD.MOV.U32 R5, RZ, RZ, R2 ;  /* 0x000000ffff057224 */ /* 0x000fe200078e0002 */
[----:B------:R-:W-:Y:S02]  /*49b0*/  MOV R4, R28 ;  /* 0x0000001c00047202 */ /* 0x000fe40000000f00 */
[----:B------:R-:W-:-:S07]  /*49c0*/  MOV R3, 0x49e0 ;  /* 0x000049e000037802 */ /* 0x000fce0000000f00 */
[----:B------:R-:W-:Y:S05]  /*49d0*/  CALL.REL.NOINC `($__internal_130_$__cuda_sm20_div_s64) ;  /* 0x0000001800e07944 */ /* 0x000fea0003c00000 */
[----:B------:R-:W-:-:S07]  /*49e0*/  IMAD.MOV.U32 R3, RZ, RZ, R5 ;  /* 0x000000ffff037224 */ /* 0x000fce00078e0005 */
.L_x_5882:
[----:B------:R-:W-:Y:S05]  /*49f0*/  BSYNC.RECONVERGENT B2 ;  /* 0x0000000000027941 */ /* 0x000fea0003800200 */
.L_x_5880:
[----:B------:R-:W0:Y:S01]  /*4a00*/  LDCU.64 UR6, c[0x0][0x860] ;  /* 0x00010c00ff0677ac */ /* 0x000e220008000a00 */
[----:B------:R-:W-:Y:S02]  /*4a10*/  SHF.R.S32.HI R4, RZ, 0x1f, R3 ;  /* 0x0000001fff047819 */ /* 0x000fe40000011403 */
[----:B0-----:R-:W-:-:S04]  /*4a20*/  ISETP.NE.U32.AND P1, PT, R3, UR6, PT ;  /* 0x0000000603007c0c */ /* 0x001fc8000bf25070 */
[----:B------:R-:W-:-:S04]  /*4a30*/  ISETP.NE.AND.EX P1, PT, R4, UR7, PT, P1 ;  /* 0x0000000704007c0c */ /* 0x000fc8000bf25310 */
[----:B------:R-:W-:-:S04]  /*4a40*/  SEL R4, RZ, 0xffffffff, P1 ;  /* 0xffffffffff047807 */ /* 0x000fc80000800000 */
[----:B------:R-:W-:-:S05]  /*4a50*/  IADD3 R3, PT, PT, R3, R4, RZ ;  /* 0x0000000403037210 */ /* 0x000fca0007ffe0ff */
[----:B------:R-:W-:-:S07]  /*4a60*/  IMAD R3, R3, 0x8, R18 ;  /* 0x0000000803037824 */ /* 0x000fce00078e0212 */
.L_x_5883:
[----:B------:R-:W0:Y:S02]  /*4a70*/  LDS.64 R4, [R3] ;  /* 0x0000000003047984 */ /* 0x000e240000000a00 */
[----:B0-----:R-:W-:-:S04]  /*4a80*/  IADD3 R6, P1, PT, R4, 0x1, RZ ;  /* 0x0000000104067810 */ /* 0x001fc80007f3e0ff */
[----:B------:R-:W-:-:S08]  /*4a90*/  IADD3.X R7, PT, PT, RZ, R5, RZ, P1, !PT ;  /* 0x00000005ff077210 */ /* 0x000fd00000ffe4ff */
[----:B------:R-:W0:Y:S02]  /*4aa0*/  ATOMS.CAST.SPIN.64 P1, [R3], R4, R6 ;  /* 0x000000040300758d */ /* 0x000e240001820406 */
[----:B0-----:R-:W-:Y:S05]  /*4ab0*/  @!P1 BRA `(.L_x_5883) ;  /* 0xfffffffc00ec9947 */ /* 0x001fea000383ffff */
.L_x_5879:
[----:B------:R-:W-:Y:S05]  /*4ac0*/  BSYNC.RECONVERGENT B1 ;  /* 0x0000000000017941 */ /* 0x000fea0003800200 */
.L_x_5878:
[----:B------:R-:W-:-:S05]  /*4ad0*/  IADD3 R27, P1, PT, R32, R27, RZ ;  /* 0x0000001b201b7210 */ /* 0x000fca0007f3e0ff */
[----:B------:R-:W-:Y:S01]  /*4ae0*/  IMAD.X R29, RZ, RZ, R29, P1 ;  /* 0x000000ffff1d7224 */ /* 0x000fe200008e061d */
[----:B------:R-:W-:Y:S07]  /*4af0*/  @P0 BRA `(.L_x_5884) ;  /* 0xfffffff800dc0947 */ /* 0x000fee000383ffff */
.L_x_5877:
[----:B------:R-:W-:Y:S05]  /*4b00*/  BSYNC B0 ;  /* 0x0000000000007941 */ /* 0x000fea0003800000 */
.L_x_5876:
[----:B------:R-:W-:-:S04]  /*4b10*/  ISETP.GE.U32.AND P0, PT, R14, 0x3, PT ;  /* 0x000000030e00780c */ /* 0x000fc80003f06070 */
[----:B------:R-:W-:-:S13]  /*4b20*/  ISETP.GE.U32.AND.EX P0, PT, R15, RZ, PT, P0 ;  /* 0x000000ff0f00720c */ /* 0x000fda0003f06100 */
[----:B------:R-:W-:Y:S05]  /*4b30*/  @!P0 BRA `(.L_x_5813) ;  /* 0x0000001000508947 */ /* 0x000fea0003800000 */
[----:B------:R-:W0:Y:S01]  /*4b40*/  S2R R3, SR_CgaCtaId ;  /* 0x0000000000037919 */ /* 0x000e220000008800 */
[----:B------:R-:W-:-:S04]  /*4b50*/  MOV R0, 0x400 ;  /* 0x0000040000007802 */ /* 0x000fc80000000f00 */
[----:B0-----:R-:W-:-:S07]  /*4b60*/  LEA R0, R3, R0, 0x18 ;  /* 0x0000000003007211 */ /* 0x001fce00078ec0ff */
.L_x_5909:
[----:B------:R-:W0:Y:S01]  /*4b70*/  LDC.64 R4, c[0x0][0x6c0] ;  /* 0x0001b000ff047b82 */ /* 0x000e220000000a00 */
[----:B------:R-:W-:Y:S05]  /*4b80*/  YIELD ;  /* 0x0000000000007946 */ /* 0x000fea0003800000 */
[----:B------:R-:W1:Y:S02]  /*4b90*/  LDCU.64 UR6, c[0x0][0x790] ;  /* 0x0000f200ff0677ac */ /* 0x000e640008000a00 */
[----:B-1----:R-:W-:Y:S02]  /*4ba0*/  IMAD R6, R29, UR6, RZ ;  /* 0x000000061d067c24 */ /* 0x002fe4000f8e02ff */
[----:B0-----:R-:W-:-:S04]  /*4bb0*/  IMAD.WIDE.U32 R4, R27, UR6, R4 ;  /* 0x000000061b047c25 */ /* 0x001fc8000f8e0004 */
[----:B------:R-:W-:Y:S01]  /*4bc0*/  IMAD R3, R27, UR7, R6 ;  /* 0x000000071b037c24 */ /* 0x000fe2000f8e0206 */
[----:B------:R-:W0:Y:S01]  /*4bd0*/  LDCU.64 UR6, c[0x0][0x870] ;  /* 0x00010e00ff0677ac */ /* 0x000e220008000a00 */
[----:B------:R-:W1:Y:S03]  /*4be0*/  LDC.64 R6, c[0x0][0x868] ;  /* 0x00021a00ff067b82 */ /* 0x000e660000000a00 */
[----:B------:R-:W-:-:S05]  /*4bf0*/  IADD3 R5, PT, PT, R5, R3, RZ ;  /* 0x0000000305057210 */ /* 0x000fca0007ffe0ff */
[----:B------:R-:W0:Y:S01]  /*4c00*/  LDG.E.U8 R3, desc[UR8][R4.64] ;  /* 0x0000000804037981 */ /* 0x000e22000c1e1100 */
[----:B------:R-:W-:Y:S01]  /*4c10*/  BSSY.RECONVERGENT B0, `(.L_x_5885) ;  /* 0x0000037000007945 */ /* 0x000fe20003800200 */
[C---:B0-----:R-:W-:Y:S02]  /*4c20*/  ISETP.GT.U32.AND P0, PT, R3.reuse, UR6, PT ;  /* 0x0000000603007c0c */ /* 0x041fe4000bf04070 */
        /* <DEDUP_REMOVED lines=34> */
.L_x_5888:
[----:B------:R-:W-:Y:S01]  /*4e50*/  MOV R7, R4 ;  /* 0x0000000400077202 */ /* 0x000fe20000000f00 */
[----:B------:R-:W-:Y:S01]  /*4e60*/  IMAD.MOV.U32 R5, RZ, RZ, R2 ;  /* 0x000000ffff057224 */ /* 0x000fe200078e0002 */
[----:B------:R-:W-:Y:S02]  /*4e70*/  MOV R4, R28 ;  /* 0x0000001c00047202 */ /* 0x000fe40000000f00 */
[----:B------:R-:W-:-:S07]  /*4e80*/  MOV R3, 0x4ea0 ;  /* 0x00004ea000037802 */ /* 0x000fce0000000f00 */
[----:B------:R-:W-:Y:S05]  /*4e90*/  CALL.REL.NOINC `($__internal_130_$__cuda_sm20_div_s64) ;  /* 0x0000001400b07944 */ /* 0x000fea0003c00000 */
[----:B------:R-:W-:-:S07]  /*4ea0*/  IMAD.MOV.U32 R3, RZ, RZ, R5 ;  /* 0x000000ffff037224 */ /* 0x000fce00078e0005 */
.L_x_5889:
[----:B------:R-:W-:Y:S05]  /*4eb0*/  BSYNC.RECONVERGENT B1 ;  /* 0x0000000000017941 */ /* 0x000fea0003800200 */
.L_x_5887:
[----:B------:R-:W0:Y:S01]  /*4ec0*/  LDCU.64 UR6, c[0x0][0x860] ;  /* 0x00010c00ff0677ac */ /* 0x000e220008000a00 */
[----:B------:R-:W-:Y:S02]  /*4ed0*/  SHF.R.S32.HI R4, RZ, 0x1f, R3 ;  /* 0x0000001fff047819 */ /* 0x000fe40000011403 */
[----:B0-----:R-:W-:-:S04]  /*4ee0*/  ISETP.NE.U32.AND P0, PT, R3, UR6, PT ;  /* 0x0000000603007c0c */ /* 0x001fc8000bf05070 */
[----:B------:R-:W-:-:S04]  /*4ef0*/  ISETP.NE.AND.EX P0, PT, R4, UR7, PT, P0 ;  /* 0x0000000704007c0c */ /* 0x000fc8000bf05300 */
[----:B------:R-:W-:-:S04]  /*4f00*/  SEL R4, RZ, 0xffffffff, P0 ;  /* 0xffffffffff047807 */ /* 0x000fc80000000000 */
[----:B------:R-:W-:-:S05]  /*4f10*/  IADD3 R3, PT, PT, R3, R4, RZ ;  /* 0x0000000403037210 */ /* 0x000fca0007ffe0ff */
[----:B------:R-:W-:-:S07]  /*4f20*/  IMAD R3, R3, 0x8, R0 ;  /* 0x0000000803037824 */ /* 0x000fce00078e0200 */
.L_x_5890:
[----:B------:R-:W0:Y:S02]  /*4f30*/  LDS.64 R4, [R3] ;  /* 0x0000000003047984 */ /* 0x000e240000000a00 */
[----:B0-----:R-:W-:-:S04]  /*4f40*/  IADD3 R6, P0, PT, R4, 0x1, RZ ;  /* 0x0000000104067810 */ /* 0x001fc80007f1e0ff */
[----:B------:R-:W-:-:S08]  /*4f50*/  IADD3.X R7, PT, PT, RZ, R5, RZ, P0, !PT ;  /* 0x00000005ff077210 */ /* 0x000fd000007fe4ff */
[----:B------:R-:W0:Y:S02]  /*4f60*/  ATOMS.CAST.SPIN.64 P0, [R3], R4, R6 ;  /* 0x000000040300758d */ /* 0x000e240001800406 */
[----:B0-----:R-:W-:Y:S05]  /*4f70*/  @!P0 BRA `(.L_x_5890) ;  /* 0xfffffffc00ec8947 */ /* 0x001fea000383ffff */
.L_x_5886:
[----:B------:R-:W-:Y:S05]  /*4f80*/  BSYNC.RECONVERGENT B0 ;  /* 0x0000000000007941 */ /* 0x000fea0003800200 */
.L_x_5885:
[----:B------:R-:W0:Y:S01]  /*4f90*/  LDC.64 R4, c[0x0][0x6c0] ;  /* 0x0001b000ff047b82 */ /* 0x000e220000000a00 */
[----:B------:R-:W1:Y:S01]  /*4fa0*/  LDCU.64 UR6, c[0x0][0x790] ;  /* 0x0000f200ff0677ac */ /* 0x000e620008000a00 */
[----:B------:R-:W-:-:S05]  /*4fb0*/  IADD3 R27, P0, PT, R32, R27, RZ ;  /* 0x0000001b201b7210 */ /* 0x000fca0007f1e0ff */
[----:B------:R-:W-:-:S04]  /*4fc0*/  IMAD.X R29, RZ, RZ, R29, P0 ;  /* 0x000000ffff1d7224 */ /* 0x000fc800000e061d */
[----:B-1----:R-:W-:-:S04]  /*4fd0*/  IMAD R6, R29, UR6, RZ ;  /* 0x000000061d067c24 */ /* 0x002fc8000f8e02ff */
[C---:B------:R-:W-:Y:S02]  /*4fe0*/  IMAD R3, R27.reuse, UR7, R6 ;  /* 0x000000071b037c24 */ /* 0x040fe4000f8e0206 */
[----:B0-----:R-:W-:Y:S01]  /*4ff0*/  IMAD.WIDE.U32 R4, R27, UR6, R4 ;  /* 0x000000061b047c25 */ /* 0x001fe2000f8e0004 */
[----:B------:R-:W0:Y:S01]  /*5000*/  LDC.64 R6, c[0x0][0x868] ;  /* 0x00021a00ff067b82 */ /* 0x000e220000000a00 */
[----:B------:R-:W1:Y:S03]  /*5010*/  LDCU.64 UR6, c[0x0][0x870] ;  /* 0x00010e00ff0677ac */ /* 0x000e660008000a00 */
[----:B------:R-:W-:-:S05]  /*5020*/  IADD3 R5, PT, PT, R5, R3, RZ ;  /* 0x0000000305057210 */ /* 0x000fca0007ffe0ff */
        /* <DEDUP_REMOVED lines=37> */
.L_x_5894:
[----:B------:R-:W-:Y:S01]  /*5280*/  MOV R7, R4 ;  /* 0x0000000400077202 */ /* 0x000fe20000000f00 */
[----:B------:R-:W-:Y:S01]  /*5290*/  IMAD.MOV.U32 R5, RZ, RZ, R2 ;  /* 0x000000ffff057224 */ /* 0x000fe200078e0002 */
[----:B------:R-:W-:Y:S02]  /*52a0*/  MOV R4, R28 ;  /* 0x0000001c00047202 */ /* 0x000fe40000000f00 */
[----:B------:R-:W-:-:S07]  /*52b0*/  MOV R3, 0x52d0 ;  /* 0x000052d000037802 */ /* 0x000fce0000000f00 */
[----:B------:R-:W-:Y:S05]  /*52c0*/  CALL.REL.NOINC `($__internal_130_$__cuda_sm20_div_s64) ;  /* 0x0000001000a47944 */ /* 0x000fea0003c00000 */
[----:B------:R-:W-:-:S07]  /*52d0*/  IMAD.MOV.U32 R3, RZ, RZ, R5 ;  /* 0x000000ffff037224 */ /* 0x000fce00078e0005 */
.L_x_5895:
[----:B------:R-:W-:Y:S05]  /*52e0*/  BSYNC.RECONVERGENT B1 ;  /* 0x0000000000017941 */ /* 0x000fea0003800200 */
.L_x_5893:
[----:B------:R-:W0:Y:S01]  /*52f0*/  LDCU.64 UR6, c[0x0][0x860] ;  /* 0x00010c00ff0677ac */ /* 0x000e220008000a00 */
[----:B------:R-:W-:Y:S02]  /*5300*/  SHF.R.S32.HI R4, RZ, 0x1f, R3 ;  /* 0x0000001fff047819 */ /* 0x000fe40000011403 */
[----:B0-----:R-:W-:-:S04]  /*5310*/  ISETP.NE.U32.AND P0, PT, R3, UR6, PT ;  /* 0x0000000603007c0c */ /* 0x001fc8000bf05070 */
[----:B------:R-:W-:-:S04]  /*5320*/  ISETP.NE.AND.EX P0, PT, R4, UR7, PT, P0 ;  /* 0x0000000704007c0c */ /* 0x000fc8000bf05300 */
[----:B------:R-:W-:-:S04]  /*5330*/  SEL R4, RZ, 0xffffffff, P0 ;  /* 0xffffffffff047807 */ /* 0x000fc80000000000 */
[----:B------:R-:W-:-:S05]  /*5340*/  IADD3 R3, PT, PT, R3, R4, RZ ;  /* 0x0000000403037210 */ /* 0x000fca0007ffe0ff */
[----:B------:R-:W-:-:S07]  /*5350*/  IMAD R3, R3, 0x8, R0 ;  /* 0x0000000803037824 */ /* 0x000fce00078e0200 */
.L_x_5896:
[----:B------:R-:W0:Y:S02]  /*5360*/  LDS.64 R4, [R3] ;  /* 0x0000000003047984 */ /* 0x000e240000000a00 */
[----:B0-----:R-:W-:-:S04]  /*5370*/  IADD3 R6, P0, PT, R4, 0x1, RZ ;  /* 0x0000000104067810 */ /* 0x001fc80007f1e0ff */
[----:B------:R-:W-:-:S08]  /*5380*/  IADD3.X R7, PT, PT, RZ, R5, RZ, P0, !PT ;  /* 0x00000005ff077210 */ /* 0x000fd000007fe4ff */
[----:B------:R-:W0:Y:S02]  /*5390*/  ATOMS.CAST.SPIN.64 P0, [R3], R4, R6 ;  /* 0x000000040300758d */ /* 0x000e240001800406 */
[----:B0-----:R-:W-:Y:S05]  /*53a0*/  @!P0 BRA `(.L_x_5896) ;  /* 0xfffffffc00ec8947 */ /* 0x001fea000383ffff */
.L_x_5892:
[----:B------:R-:W-:Y:S05]  /*53b0*/  BSYNC.RECONVERGENT B0 ;  /* 0x0000000000007941 */ /* 0x000fea0003800200 */
.L_x_5891:
        /* <DEDUP_REMOVED lines=47> */
.L_x_5900:
[----:B------:R-:W-:Y:S01]  /*56b0*/  MOV R7, R4 ;  /* 0x0000000400077202 */ /* 0x000fe20000000f00 */
[----:B------:R-:W-:Y:S01]  /*56c0*/  IMAD.MOV.U32 R5, RZ, RZ, R2 ;  /* 0x000000ffff057224 */ /* 0x000fe200078e0002 */
[----:B------:R-:W-:Y:S02]  /*56d0*/  MOV R4, R28 ;  /* 0x0000001c00047202 */ /* 0x000fe40000000f00 */
[----:B------:R-:W-:-:S07]  /*56e0*/  MOV R3, 0x5700 ;  /* 0x0000570000037802 */ /* 0x000fce0000000f00 */
[----:B------:R-:W-:Y:S05]  /*56f0*/  CALL.REL.NOINC `($__internal_130_$__cuda_sm20_div_s64) ;  /* 0x0000000c00987944 */ /* 0x000fea0003c00000 */
[----:B------:R-:W-:-:S07]  /*5700*/  IMAD.MOV.U32 R3, RZ, RZ, R5 ;  /* 0x000000ffff037224 */ /* 0x000fce00078e0005 */
.L_x_5901:
[----:B------:R-:W-:Y:S05]  /*5710*/  BSYNC.RECONVERGENT B1 ;  /* 0x0000000000017941 */ /* 0x000fea0003800200 */
.L_x_5899:
[----:B------:R-:W0:Y:S01]  /*5720*/  LDCU.64 UR6, c[0x0][0x860] ;  /* 0x00010c00ff0677ac */ /* 0x000e220008000a00 */
[----:B------:R-:W-:Y:S02]  /*5730*/  SHF.R.S32.HI R4, RZ, 0x1f, R3 ;  /* 0x0000001fff047819 */ /* 0x000fe40000011403 */
[----:B0-----:R-:W-:-:S04]  /*5740*/  ISETP.NE.U32.AND P0, PT, R3, UR6, PT ;  /* 0x0000000603007c0c */ /* 0x001fc8000bf05070 */
[----:B------:R-:W-:-:S04]  /*5750*/  ISETP.NE.AND.EX P0, PT, R4, UR7, PT, P0 ;  /* 0x0000000704007c0c */ /* 0x000fc8000bf05300 */
[----:B------:R-:W-:-:S04]  /*5760*/  SEL R4, RZ, 0xffffffff, P0 ;  /* 0xffffffffff047807 */ /* 0x000fc80000000000 */
[----:B------:R-:W-:-:S05]  /*5770*/  IADD3 R3, PT, PT, R3, R4, RZ ;  /* 0x0000000403037210 */ /* 0x000fca0007ffe0ff */
[----:B------:R-:W-:-:S07]  /*5780*/  IMAD R3, R3, 0x8, R0 ;  /* 0x0000000803037824 */ /* 0x000fce00078e0200 */
.L_x_5902:
[----:B------:R-:W0:Y:S02]  /*5790*/  LDS.64 R4, [R3] ;  /* 0x0000000003047984 */ /* 0x000e240000000a00 */
[----:B0-----:R-:W-:-:S04]  /*57a0*/  IADD3 R6, P0, PT, R4, 0x1, RZ ;  /* 0x0000000104067810 */ /* 0x001fc80007f1e0ff */
[----:B------:R-:W-:-:S08]  /*57b0*/  IADD3.X R7, PT, PT, RZ, R5, RZ, P0, !PT ;  /* 0x00000005ff077210 */ /* 0x000fd000007fe4ff */
[----:B------:R-:W0:Y:S02]  /*57c0*/  ATOMS.CAST.SPIN.64 P0, [R3], R4, R6 ;  /* 0x000000040300758d */ /* 0x000e240001800406 */
[----:B0-----:R-:W-:Y:S05]  /*57d0*/  @!P0 BRA `(.L_x_5902) ;  /* 0xfffffffc00ec8947 */ /* 0x001fea000383ffff */
.L_x_5898:
[----:B------:R-:W-:Y:S05]  /*57e0*/  BSYNC.RECONVERGENT B0 ;  /* 0x0000000000007941 */ /* 0x000fea0003800200 */
.L_x_5897:
        /* <DEDUP_REMOVED lines=47> */
.L_x_5906:
[----:B------:R-:W-:Y:S01]  /*5ae0*/  MOV R7, R4 ;  /* 0x0000000400077202 */ /* 0x000fe20000000f00 */
[----:B------:R-:W-:Y:S01]  /*5af0*/  IMAD.MOV.U32 R5, RZ, RZ, R2 ;  /* 0x000000ffff057224 */ /* 0x000fe200078e0002 */
[----:B------:R-:W-:Y:S02]  /*5b00*/  MOV R4, R28 ;  /* 0x0000001c00047202 */ /* 0x000fe40000000f00 */
[----:B------:R-:W-:-:S07]  /*5b10*/  MOV R3, 0x5b30 ;  /* 0x00005b3000037802 */ /* 0x000fce0000000f00 */
[----:B------:R-:W-:Y:S05]  /*5b20*/  CALL.REL.NOINC `($__internal_130_$__cuda_sm20_div_s64) ;  /* 0x00000008008c7944 */ /* 0x000fea0003c00000 */
[----:B------:R-:W-:-:S07]  /*5b30*/  IMAD.MOV.U32 R3, RZ, RZ, R5 ;  /* 0x000000ffff037224 */ /* 0x000fce00078e0005 */
.L_x_5907:
[----:B------:R-:W-:Y:S05]  /*5b40*/  BSYNC.RECONVERGENT B1 ;  /* 0x0000000000017941 */ /* 0x000fea0003800200 */
.L_x_5905:
[----:B------:R-:W0:Y:S01]  /*5b50*/  LDCU.64 UR6, c[0x0][0x860] ;  /* 0x00010c00ff0677ac */ /* 0x000e220008000a00 */
[----:B------:R-:W-:Y:S02]  /*5b60*/  SHF.R.S32.HI R4, RZ, 0x1f, R3 ;  /* 0x0000001fff047819 */ /* 0x000fe40000011403 */
[----:B0-----:R-:W-:-:S04]  /*5b70*/  ISETP.NE.U32.AND P0, PT, R3, UR6, PT ;  /* 0x0000000603007c0c */ /* 0x001fc8000bf05070 */
[----:B------:R-:W-:-:S04]  /*5b80*/  ISETP.NE.AND.EX P0, PT, R4, UR7, PT, P0 ;  /* 0x0000000704007c0c */ /* 0x000fc8000bf05300 */
[----:B------:R-:W-:-:S04]  /*5b90*/  SEL R4, RZ, 0xffffffff, P0 ;  /* 0xffffffffff047807 */ /* 0x000fc80000000000 */
[----:B------:R-:W-:-:S05]  /*5ba0*/  IADD3 R3, PT, PT, R3, R4, RZ ;  /* 0x0000000403037210 */ /* 0x000fca0007ffe0ff */
[----:B------:R-:W-:-:S07]  /*5bb0*/  IMAD R3, R3, 0x8, R0 ;  /* 0x0000000803037824 */ /* 0x000fce00078e0200 */
.L_x_5908:
[----:B------:R-:W0:Y:S02]  /*5bc0*/  LDS.64 R4, [R3] ;  /* 0x0000000003047984 */ /* 0x000e240000000a00 */
[----:B0-----:R-:W-:-:S04]  /*5bd0*/  IADD3 R6, P0, PT, R4, 0x1, RZ ;  /* 0x0000000104067810 */ /* 0x001fc80007f1e0ff */
[----:B------:R-:W-:-:S08]  /*5be0*/  IADD3.X R7, PT, PT, RZ, R5, RZ, P0, !PT ;  /* 0x00000005ff077210 */ /* 0x000fd000007fe4ff */
[----:B------:R-:W0:Y:S02]  /*5bf0*/  ATOMS.CAST.SPIN.64 P0, [R3], R4, R6 ;  /* 0x000000040300758d */ /* 0x000e240001800406 */
[----:B0-----:R-:W-:Y:S05]  /*5c00*/  @!P0 BRA `(.L_x_5908) ;  /* 0xfffffffc00ec8947 */ /* 0x001fea000383ffff */
.L_x_5904:
[----:B------:R-:W-:Y:S05]  /*5c10*/  BSYNC.RECONVERGENT B0 ;  /* 0x0000000000007941 */ /* 0x000fea0003800200 */
.L_x_5903:
[----:B------:R-:W0:Y:S01]  /*5c20*/  LDCU.64 UR6, c[0x0][0x878] ;  /* 0x00010f00ff0677ac */ /* 0x000e220008000a00 */
[----:B------:R-:W-:-:S05]  /*5c30*/  IADD3 R27, P0, PT, R32, R27, RZ ;  /* 0x0000001b201b7210 */ /* 0x000fca0007f1e0ff */
[----:B------:R-:W-:Y:S01]  /*5c40*/  IMAD.X R29, RZ, RZ, R29, P0 ;  /* 0x000000ffff1d7224 */ /* 0x000fe200000e061d */
[----:B0-----:R-:W-:-:S04]  /*5c50*/  ISETP.GE.U32.AND P0, PT, R27, UR6, PT ;  /* 0x000000061b007c0c */ /* 0x001fc8000bf06070 */
[----:B------:R-:W-:-:S13]  /*5c60*/  ISETP.GE.AND.EX P0, PT, R29, UR7, PT, P0 ;  /* 0x000000071d007c0c */ /* 0x000fda000bf06300 */
[----:B------:R-:W-:Y:S05]  /*5c70*/  @!P0 BRA `(.L_x_5909) ;  /* 0xffffffec00bc8947 */ /* 0x000fea000383ffff */
.L_x_5813:
        /* <DEDUP_REMOVED lines=40> */
.L_x_5911:
[----:B------:R-:W-:Y:S01]  /*5f00*/  IMAD.MOV.U32 R3, RZ, RZ, R6 ;  /* 0x000000ffff037224 */ /* 0x000fe200078e0006 */
[----:B------:R-:W-:Y:S02]  /*5f10*/  MOV R10, R30 ;  /* 0x0000001e000a7202 */ /* 0x000fe40000000f00 */
[----:B------:R-:W-:-:S07]  /*5f20*/  MOV R8, 0x5f40 ;  /* 0x00005f4000087802 */ /* 0x000fce0000000f00 */
[----:B------:R-:W-:Y:S05]  /*5f30*/  CALL.REL.NOINC `($__internal_131_$__cuda_sm20_div_u64) ;  /* 0x0000000800d87944 */ /* 0x000fea0003c00000 */
.L_x_5912:
[----:B------:R-:W-:Y:S05]  /*5f40*/  BSYNC.RECONVERGENT B0 ;  /* 0x0000000000007941 */ /* 0x000fea0003800200 */
.L_x_5910:
        /* <DEDUP_REMOVED lines=28> */
.L_x_5915:
        /* <DEDUP_REMOVED lines=14> */
.L_x_5914:
[----:B------:R-:W-:Y:S05]  /*61f0*/  BSYNC.RECONVERGENT B0 ;  /* 0x0000000000007941 */ /* 0x000fea0003800200 */
.L_x_5913:
[----:B------:R-:W-:Y:S05]  /*6200*/  @!P0 EXIT ;  /* 0x000000000000894d */ /* 0x000fea0003800000 */
[----:B------:R-:W1:Y:S01]  /*6210*/  S2UR UR5, SR_CgaCtaId ;  /* 0x00000000000579c3 */ /* 0x000e620000008800 */
[----:B------:R-:W-:Y:S01]  /*6220*/  UMOV UR4, 0x400 ;  /* 0x0000040000047882 */ /* 0x000fe20000000000 */
[----:B------:R-:W2:Y:S01]  /*6230*/  LDCU.64 UR6, c[0x0][0x450] ;  /* 0x00008a00ff0677ac */ /* 0x000ea20008000a00 */
[----:B------:R-:W3:Y:S02]  /*6240*/  LDCU.128 UR12, c[0x0][0x380] ;  /* 0x00007000ff0c77ac */ /* 0x000ee40008000c00 */
[----:B-123--:R-:W-:-:S12]  /*6250*/  ULEA UR4, UR5, UR4, 0x18 ;  /* 0x0000000405047291 */ /* 0x00efd8000f8ec0ff */
.L_x_5916:
        /* <DEDUP_REMOVED lines=48> */
        .weak           $__internal_130_$__cuda_sm20_div_s64
        .type           $__internal_130_$__cuda_sm20_div_s64,@function
        .size           $__internal_130_$__cuda_sm20_div_s64,($__internal_131_$__cuda_sm20_div_u64 - $__internal_130_$__cuda_sm20_div_s64)
$__internal_130_$__cuda_sm20_div_s64:
        /* <DEDUP_REMOVED lines=83> */
[----:B------:R-:W-:Y:S06]  /*6a90*/  RET.REL.NODEC R8 `(_ZN2at4cuda17kernelHistogram1DIlhlLi1ELi2ELin1ELNS0_23CUDAHistogramMemoryTypeE0EZNS0_21CUDA_tensor_histogramIlhLb0EEEbNS_6TensorES4_S4_lNS_14AccumulateTypeIT0_Lb1EE4typeES8_NS0_13TensorArgTypeES9_S9_EUllE0_EEvNS0_6detail10TensorInfoIT_T1_EESF_NSC_IKS6_SE_EElS8_S8_SE_T6_) ;  /* 0xffffff9408587950 */ /* 0x000fec0003c3ffff */
        .weak           $__internal_131_$__cuda_sm20_div_u64
        .type           $__internal_131_$__cuda_sm20_div_u64,@function
        .size           $__internal_131_$__cuda_sm20_div_u64,(.L_x_6507 - $__internal_131_$__cuda_sm20_div_u64)
$__internal_131_$__cuda_sm20_div_u64:
        /* <DEDUP_REMOVED lines=68> */
[----:B------:R-:W-:Y:S06]  /*6ee0*/  RET.REL.NODEC R8 `(_ZN2at4cuda17kernelHistogram1DIlhlLi1ELi2ELin1ELNS0_23CUDAHistogramMemoryTypeE0EZNS0_21CUDA_tensor_histogramIlhLb0EEEbNS_6TensorES4_S4_lNS_14AccumulateTypeIT0_Lb1EE4typeES8_NS0_13TensorArgTypeES9_S9_EUllE0_EEvNS0_6detail10TensorInfoIT_T1_EESF_NSC_IKS6_SE_EElS8_S8_SE_T6_) ;  /* 0xffffff9008447950 */ /* 0x000fec0003c3ffff */
.L_x_5917:
        /* <DEDUP_REMOVED lines=9> */
.L_x_6507:


//--------------------- .text._ZN2at4cuda17kernelHistogram1DIlhlLi1ELi2ELin1ELNS0_23CUDAHistogramMemoryTypeE1EZNS0_21CUDA_tensor_histogramIlhLb0EEEbNS_6TensorES4_S4_lNS_14AccumulateTypeIT0_Lb1EE4typeES8_NS0_13TensorArgTypeES9_S9_EUllE_EEvNS0_6detail10TensorInfoIT_T1_EESF_NSC_IKS6_SE_EElS8_S8_SE_T6_ --------------------------
	.section	.text._ZN2at4cuda17kernelHistogram1DIlhlLi1ELi2ELin1ELNS0_23CUDAHistogramMemoryTypeE1EZNS0_21CUDA_tensor_histogramIlhLb0EEEbNS_6TensorES4_S4_lNS_14AccumulateTypeIT0_Lb1EE4typeES8_NS0_13TensorArgTypeES9_S9_EUllE_EEvNS0_6detail10TensorInfoIT_T1_EESF_NSC_IKS6_SE_EElS8_S8_SE_T6_,"ax",@progbits
	.align	128
        .global         _ZN2at4cuda17kernelHistogram1DIlhlLi1ELi2ELin1ELNS0_23CUDAHistogramMemoryTypeE1EZNS0_21CUDA_tensor_histogramIlhLb0EEEbNS_6TensorES4_S4_lNS_14AccumulateTypeIT0_Lb1EE4typeES8_NS0_13TensorArgTypeES9_S9_EUllE_EEvNS0_6detail10TensorInfoIT_T1_EESF_NSC_IKS6_SE_EElS8_S8_SE_T6_
        .type           _ZN2at4cuda17kernelHistogram1DIlhlLi1ELi2ELin1ELNS0_23CUDAHistogramMemoryTypeE1EZNS0_21CUDA_tensor_histogramIlhLb0EEEbNS_6TensorES4_S4_lNS_14AccumulateTypeIT0_Lb1EE4typeES8_NS0_13TensorArgTypeES9_S9_EUllE_EEvNS0_6detail10TensorInfoIT_T1_EESF_NSC_IKS6_SE_EElS8_S8_SE_T6_,@function
        .size           _ZN2at4cuda17kernelHistogram1DIlhlLi1ELi2ELin1ELNS0_23CUDAHistogramMemoryTypeE1EZNS0_21CUDA_tensor_histogramIlhLb0EEEbNS_6TensorES4_S4_lNS_14AccumulateTypeIT0_Lb1EE4typeES8_NS0_13TensorArgTypeES9_S9_EUllE_EEvNS0_6detail10TensorInfoIT_T1_EESF_NSC_IKS6_SE_EElS8_S8_SE_T6_,(.L_x_6509 - _ZN2at4cuda17kernelHistogram1DIlhlLi1ELi2ELin1ELNS0_23CUDAHistogramMemoryTypeE1EZNS0_21CUDA_tensor_histogramIlhLb0EEEbNS_6TensorES4_S4_lNS_14AccumulateTypeIT0_Lb1EE4typeES8_NS0_13TensorArgTypeES9_S9_EUllE_EEvNS0_6detail10TensorInfoIT_T1_EESF_NSC_IKS6_SE_EElS8_S8_SE_T6_)
        .other          _ZN2at4cuda17kernelHistogram1DIlhlLi1ELi2ELin1ELNS0_23CUDAHistogramMemoryTypeE1EZNS0_21CUDA_tensor_histogramIlhLb0EEEbNS_6TensorES4_S4_lNS_14AccumulateTypeIT0_Lb1EE4typeES8_NS0_13TensorArgTypeES9_S9_EUllE_EEvNS0_6detail10TensorInfoIT_T1_EESF_NSC_IKS6_SE_EElS8_S8_SE_T6_,@"STO_CUDA_ENTRY STV_DEFAULT"
_ZN2at4cuda17kernelHistogram1DIlhlLi1ELi2ELin1ELNS0_23CUDAHistogramMemoryTypeE1EZNS0_21CUDA_tensor_histogramIlhLb0EEEbNS_6TensorES4_S4_lNS_14AccumulateTypeIT0_Lb1EE4typeES8_NS0_13TensorArgTypeES9_S9_EUllE_EEvNS0_6detail10TensorInfoIT_T1_EESF_NSC_IKS6_SE_EElS8_S8_SE_T6_:
.text._ZN2at4cuda17kernelHistogram1DIlhlLi1ELi2ELin1ELNS0_23CUDAHistogramMemoryTypeE1EZNS0_21CUDA_tensor_histogramIlhLb0EEEbNS_6TensorES4_S4_lNS_14AccumulateTypeIT0_Lb1EE4typeES8_NS0_13TensorArgTypeES9_S9_EUllE_EEvNS0_6detail10TensorInfoIT_T1_EESF_NSC_IKS6_SE_EElS8_S8_SE_T6_:
        /* <DEDUP_REMOVED lines=26> */
.L_x_5975:
        /* <DEDUP_REMOVED lines=10> */
.L_x_5944:
        /* <DEDUP_REMOVED lines=33> */
.L_x_5921:
[----:B------:R-:W-:Y:S01]  /*0450*/  MOV R10, R26 ;  /* 0x0000001a000a7202 */ /* 0x000fe20000000f00 */
[----:B------:R-:W-:Y:S01]  /*0460*/  IMAD.MOV.U32 R0, RZ, RZ, R22 ;  /* 0x000000ffff007224 */ /* 0x000fe200078e0016 */
[----:B------:R-:W-:Y:S01]  /*0470*/  MOV R6, 0x4a0 ;  /* 0x000004a000067802 */ /* 0x000fe20000000f00 */
[----:B------:R-:W-:-:S07]  /*0480*/  IMAD.MOV.U32 R3, RZ, RZ, R23 ;  /* 0x000000ffff037224 */ /* 0x000fce00078e0017 */
[----:B------:R-:W-:Y:S05]  /*0490*/  CALL.REL.NOINC `($__internal_132_$__cuda_sm20_div_s64) ;  /* 0x0000005000887944 */ /* 0x000fea0003c00000 */
        /* <DEDUP_REMOVED lines=9> */
.L_x_5922:
[----:B------:R-:W-:Y:S05]  /*0530*/  BSYNC.RECONVERGENT B0 ;  /* 0x0000000000007941 */ /* 0x000fea0003800200 */
.L_x_5920:
        /* <DEDUP_REMOVED lines=37> */
.L_x_5924:
[----:B------:R-:W-:Y:S01]  /*0790*/  MOV R10, R30 ;  /* 0x0000001e000a7202 */ /* 0x000fe20000000f00 */
[----:B------:R-:W-:Y:S01]  /*07a0*/  IMAD.MOV.U32 R5, RZ, RZ, R31 ;  /* 0x000000ffff057224 */ /* 0x000fe200078e001f */
[----:B------:R-:W-:Y:S01]  /*07b0*/  MOV R3, R27 ;  /* 0x0000001b00037202 */ /* 0x000fe20000000f00 */
[----:B------:R-:W-:Y:S01]  /*07c0*/  IMAD.MOV.U32 R0, RZ, RZ, R26 ;  /* 0x000000ffff007224 */ /* 0x000fe200078e001a */
[----:B------:R-:W-:-:S07]  /*07d0*/  MOV R6, 0x7f0 ;  /* 0x000007f000067802 */ /* 0x000fce0000000f00 */
[----:B------:R-:W-:Y:S05]  /*07e0*/  CALL.REL.NOINC `($__internal_132_$__cuda_sm20_div_s64) ;  /* 0x0000004c00b47944 */ /* 0x000fea0003c00000 */
        /* <DEDUP_REMOVED lines=10> */
.L_x_5925:
[----:B------:R-:W-:Y:S05]  /*0890*/  BSYNC.RECONVERGENT B0 ;  /* 0x0000000000007941 */ /* 0x000fea0003800200 */
.L_x_5923:
        /* <DEDUP_REMOVED lines=38> */
.L_x_5927:
        /* <DEDUP_REMOVED lines=16> */
.L_x_5928:
[----:B------:R-:W-:Y:S05]  /*0c00*/  BSYNC.RECONVERGENT B0 ;  /* 0x0000000000007941 */ /* 0x000fea0003800200 */
.L_x_5926:
        /* <DEDUP_REMOVED lines=37> */
.L_x_5930:
[----:B------:R-:W-:Y:S01]  /*0e60*/  IMAD.MOV.U32 R10, RZ, RZ, R26 ;  /* 0x000000ffff0a7224 */ /* 0x000fe200078e001a */
[----:B------:R-:W-:Y:S01]  /*0e70*/  MOV R5, R27 ;  /* 0x0000001b00057202 */ /* 0x000fe20000000f00 */
[----:B------:R-:W-:Y:S01]  /*0e80*/  IMAD.MOV.U32 R0, RZ, RZ, R16 ;  /* 0x000000ffff007224 */ /* 0x000fe200078e0010 */
[----:B------:R-:W-:Y:S01]  /*0e90*/  MOV R6, 0xec0 ;  /* 0x00000ec000067802 */ /* 0x000fe20000000f00 */
[----:B------:R-:W-:-:S07]  /*0ea0*/  IMAD.MOV.U32 R3, RZ, RZ, R17 ;  /* 0x000000ffff037224 */ /* 0x000fce00078e0011 */
[----:B------:R-:W-:Y:S05]  /*0eb0*/  CALL.REL.NOINC `($__internal_132_$__cuda_sm20_div_s64) ;  /* 0x0000004800007944 */ /* 0x000fea0003c00000 */
        /* <DEDUP_REMOVED lines=10> */
.L_x_5931:
[----:B------:R-:W-:Y:S05]  /*0f60*/  BSYNC.RECONVERGENT B0 ;  /* 0x0000000000007941 */ /* 0x000fea0003800200 */
.L_x_5929:
        /* <DEDUP_REMOVED lines=38> */
.L_x_5933:
        /* <DEDUP_REMOVED lines=16> */
.L_x_5934:
[----:B------:R-:W-:Y:S05]  /*12d0*/  BSYNC.RECONVERGENT B0 ;  /* 0x0000000000007941 */ /* 0x000fea0003800200 */
.L_x_5932:
        /* <DEDUP_REMOVED lines=38> */
.L_x_5936:
        /* <DEDUP_REMOVED lines=16> */
.L_x_5937:
[----:B------:R-:W-:Y:S05]  /*1640*/  BSYNC.RECONVERGENT B0 ;  /* 0x0000000000007941 */ /* 0x000fea0003800200 */
.L_x_5935:
        /* <DEDUP_REMOVED lines=38> */
.L_x_5939:
        /* <DEDUP_REMOVED lines=16> */
.L_x_5940:
[----:B------:R-:W-:Y:S05]  /*19b0*/  BSYNC.RECONVERGENT B0 ;  /* 0x0000000000007941 */ /* 0x000fea0003800200 */
.L_x_5938:
        /* <DEDUP_REMOVED lines=38> */
.L_x_5942:
[----:B------:R-:W-:Y:S01]  /*1c20*/  IMAD.MOV.U32 R10, RZ, RZ, R26 ;  /* 0x000000ffff0a7224 */ /* 0x000fe200078e001a */
[----:B------:R-:W-:Y:S01]  /*1c30*/  MOV R5, R27 ;  /* 0x0000001b00057202 */ /* 0x000fe20000000f00 */
[----:B------:R-:W-:Y:S01]  /*1c40*/  IMAD.MOV.U32 R0, RZ, RZ, R16 ;  /* 0x000000ffff007224 */ /* 0x000fe200078e0010 */
[----:B------:R-:W-:Y:S02]  /*1c50*/  MOV R3, R17 ;  /* 0x0000001100037202 */ /* 0x000fe40000000f00 */
[----:B------:R-:W-:-:S07]  /*1c60*/  MOV R6, 0x1c80 ;  /* 0x00001c8000067802 */ /* 0x000fce0000000f00 */
[----:B------:R-:W-:Y:S05]  /*1c70*/  CALL.REL.NOINC `($__internal_132_$__cuda_sm20_div_s64) ;  /* 0x0000003800907944 */ /* 0x000fea0003c00000 */
        /* <DEDUP_REMOVED lines=10> */
.L_x_5943:
[----:B------:R-:W-:Y:S05]  /*1d20*/  BSYNC.RECONVERGENT B0 ;  /* 0x0000000000007941 */ /* 0x000fea0003800200 */
.L_x_5941:
        /* <DEDUP_REMOVED lines=9> */
.L_x_5919:
        /* <DEDUP_REMOVED lines=40> */
.L_x_5949:
[----:B------:R-:W-:Y:S01]  /*2040*/  MOV R10, R26 ;  /* 0x0000001a000a7202 */ /* 0x000fe20000000f00 */
[----:B------:R-:W-:Y:S01]  /*2050*/  IMAD.MOV.U32 R0, RZ, RZ, R22 ;  /* 0x000000ffff007224 */ /* 0x000fe200078e0016 */
[----:B------:R-:W-:Y:S02]  /*2060*/  MOV R3, R23 ;  /* 0x0000001700037202 */ /* 0x000fe40000000f00 */
[----:B------:R-:W-:-:S07]  /*2070*/  MOV R6, 0x2090 ;  /* 0x0000209000067802 */ /* 0x000fce0000000f00 */
[----:B------:R-:W-:Y:S05]  /*2080*/  CALL.REL.NOINC `($__internal_132_$__cuda_sm20_div_s64) ;  /* 0x00000034008c7944 */ /* 0x000fea0003c00000 */
        /* <DEDUP_REMOVED lines=9> */
.L_x_5950:
[----:B------:R-:W-:Y:S05]  /*2120*/  BSYNC.RECONVERGENT B1 ;  /* 0x0000000000017941 */ /* 0x000fea0003800200 */
.L_x_5948:
        /* <DEDUP_REMOVED lines=37> */
.L_x_5952:
        /* <DEDUP_REMOVED lines=16> */
.L_x_5953:
[----:B------:R-:W-:Y:S05]  /*2480*/  BSYNC.RECONVERGENT B1 ;  /* 0x0000000000017941 */ /* 0x000fea0003800200 */
.L_x_5951:
        /* <DEDUP_REMOVED lines=38> */
.L_x_5955:
        /* <DEDUP_REMOVED lines=16> */
.L_x_5956:
[----:B------:R-:W-:Y:S05]  /*27f0*/  BSYNC.RECONVERGENT B1 ;  /* 0x0000000000017941 */ /* 0x000fea0003800200 */
.L_x_5954:
        /* <DEDUP_REMOVED lines=37> */
.L_x_5958:
        /* <DEDUP_REMOVED lines=16> */
.L_x_5959:
[----:B------:R-:W-:Y:S05]  /*2b50*/  BSYNC.RECONVERGENT B1 ;  /* 0x0000000000017941 */ /* 0x000fea0003800200 */
.L_x_5957:
        /* <DEDUP_REMOVED lines=8> */
.L_x_5947:
        /* <DEDUP_REMOVED lines=38> */
.L_x_5962:
        /* <DEDUP_REMOVED lines=14> */
.L_x_5963:
[----:B------:R-:W-:Y:S05]  /*2f20*/  BSYNC.RECONVERGENT B1 ;  /* 0x0000000000017941 */ /* 0x000fea0003800200 */
.L_x_5961:
        /* <DEDUP_REMOVED lines=36> */
.L_x_5965:
        /* <DEDUP_REMOVED lines=16> */
.L_x_5966:
[----:B------:R-:W-:Y:S05]  /*3270*/  BSYNC.RECONVERGENT B1 ;  /* 0x0000000000017941 */ /* 0x000fea0003800200 */
.L_x_5964:
        /* <DEDUP_REMOVED lines=8> */
.L_x_5960:
        /* <DEDUP_REMOVED lines=36> */
.L_x_5968:
[----:B------:R-:W-:Y:S01]  /*3540*/  MOV R10, R26 ;  /* 0x0000001a000a7202 */ /* 0x000fe20000000f00 */
[----:B------:R-:W-:Y:S01]  /*3550*/  IMAD.MOV.U32 R0, RZ, RZ, R22 ;  /* 0x000000ffff007224 */ /* 0x000fe200078e0016 */
[----:B------:R-:W-:Y:S02]  /*3560*/  MOV R3, R23 ;  /* 0x0000001700037202 */ /* 0x000fe40000000f00 */
[----:B------:R-:W-:-:S07]  /*3570*/  MOV R6, 0x3590 ;  /* 0x0000359000067802 */ /* 0x000fce0000000f00 */
[----:B------:R-:W-:Y:S05]  /*3580*/  CALL.REL.NOINC `($__internal_132_$__cuda_sm20_div_s64) ;  /* 0x00000020004c7944 */ /* 0x000fea0003c00000 */
        /* <DEDUP_REMOVED lines=9> */
.L_x_5969:
[----:B------:R-:W-:Y:S05]  /*3620*/  BSYNC.RECONVERGENT B1 ;  /* 0x0000000000017941 */ /* 0x000fea0003800200 */
.L_x_5967:
[----:B------:R-:W0:Y:S02]  /*3630*/  LDC.64 R20, c[0x0][R20+0x450] ;  /* 0x0001140014147b82 */ /* 0x000e240000000a00 */
[-C--:B0-----:R-:W-:Y:S02]  /*3640*/  IMAD R0, R21, R10.reuse, RZ ;  /* 0x0000000a15007224 */ /* 0x081fe400078e02ff */
[----:B------:R-:W-:-:S04]  /*3650*/  IMAD.WIDE.U32 R16, R20, R10, R16 ;  /* 0x0000000a14107225 */ /* 0x000fc800078e0010 */
[----:B------:R-:W-:-:S05]  /*3660*/  IMAD R3, R20, R3, R0 ;  /* 0x0000000314037224 */ /* 0x000fca00078e0200 */
[----:B------:R-:W-:-:S07]  /*3670*/  IADD3 R17, PT, PT, R17, R3, RZ ;  /* 0x0000000311117210 */ /* 0x000fce0007ffe0ff */
.L_x_5946:
[----:B------:R-:W-:Y:S05]  /*3680*/  BSYNC.RECONVERGENT B0 ;  /* 0x0000000000007941 */ /* 0x000fea0003800200 */
.L_x_5945:
        /* <DEDUP_REMOVED lines=9> */
[----:B------:R-:W0:Y:S01]  /*3720*/  LDG.E.U8 R9, desc[UR10][R8.64] ;  /* 0x0000000a08097981 */ /* 0x000e22000c1e1100 */
[----:B------:R-:W-:Y:S01]  /*3730*/  BSSY.RECONVERGENT B0, `(.L_x_5970) ;  /* 0x0000044000007945 */ /* 0x000fe20003800200 */
[C---:B0-----:R-:W-:Y:S02]  /*3740*/  ISETP.GT.U32.AND P0, PT, R9.reuse, UR12, PT ;  /* 0x0000000c09007c0c */ /* 0x041fe4000bf04070 */
        /* <DEDUP_REMOVED lines=35> */
.L_x_5973:
[----:B------:R-:W-:Y:S01]  /*3980*/  IMAD.U32 R0, RZ, RZ, UR4 ;  /* 0x00000004ff007e24 */ /* 0x000fe2000f8e00ff */
[----:B------:R-:W-:Y:S02]  /*3990*/  MOV R3, UR5 ;  /* 0x0000000500037c02 */ /* 0x000fe40008000f00 */
[----:B------:R-:W-:-:S07]  /*39a0*/  MOV R6, 0x39c0 ;  /* 0x000039c000067802 */ /* 0x000fce0000000f00 */
[----:B------:R-:W-:Y:S05]  /*39b0*/  CALL.REL.NOINC `($__internal_132_$__cuda_sm20_div_s64) ;  /* 0x0000001c00407944 */ /* 0x000fea0003c00000 */
[----:B------:R-:W-:-:S07]  /*39c0*/  IMAD.MOV.U32 R0, RZ, RZ, R8 ;  /* 0x000000ffff007224 */ /* 0x000fce00078e0008 */
.L_x_5974:
[----:B------:R-:W-:Y:S05]  /*39d0*/  BSYNC.RECONVERGENT B1 ;  /* 0x0000000000017941 */ /* 0x000fea0003800200 */
.L_x_5972:
        /* <DEDUP_REMOVED lines=25> */
.L_x_5971:
[----:B------:R-:W-:Y:S05]  /*3b70*/  BSYNC.RECONVERGENT B0 ;  /* 0x0000000000007941 */ /* 0x000fea0003800200 */
.L_x_5970:
[----:B------:R-:W1:Y:S01]  /*3b80*/  LDCU.64 UR12, c[0x0][0x878] ;  /* 0x00010f00ff0c77ac */ /* 0x000e620008000a00 */
[----:B------:R-:W-:-:S05]  /*3b90*/  IADD3 R7, P0, PT, R2, R7, RZ ;  /* 0x0000000702077210 */ /* 0x000fca0007f1e0ff */
[----:B------:R-:W-:Y:S01]  /*3ba0*/  IMAD.X R4, RZ, RZ, R4, P0 ;  /* 0x000000ffff047224 */ /* 0x000fe200000e0604 */
[----:B-1----:R-:W-:-:S04]  /*3bb0*/  ISETP.GE.U32.AND P0, PT, R7, UR12, PT ;  /* 0x0000000c07007c0c */ /* 0x002fc8000bf06070 */
[----:B------:R-:W-:-:S13]  /*3bc0*/  ISETP.GE.AND.EX P0, PT, R4, UR13, PT, P0 ;  /* 0x0000000d04007c0c */ /* 0x000fda000bf06300 */
[----:B------:R-:W-:Y:S05]  /*3bd0*/  @!P0 BRA `(.L_x_5975) ;  /* 0xffffffc400708947 */ /* 0x000fea000383ffff */
[----:B------:R-:W-:Y:S05]  /*3be0*/  EXIT ;  /* 0x000000000000794d */ /* 0x000fea0003800000 */
.L_x_5918:
        /* <DEDUP_REMOVED lines=34> */
.L_x_5977:
[----:B------:R-:W-:-:S07]  /*3e10*/  MOV R0, 0x3e30 ;  /* 0x00003e3000007802 */ /* 0x000fce0000000f00 */
[----:B------:R-:W-:Y:S05]  /*3e20*/  CALL.REL.NOINC `($__internal_133_$__cuda_sm20_div_u64) ;  /* 0x0000001c00747944 */ /* 0x000fea0003c00000 */
.L_x_5978:
[----:B------:R-:W-:Y:S05]  /*3e30*/  BSYNC.RECONVERGENT B0 ;  /* 0x0000000000007941 */ /* 0x000fea0003800200 */
.L_x_5976:
        /* <DEDUP_REMOVED lines=28> */
.L_x_5986:
        /* <DEDUP_REMOVED lines=45> */
.L_x_5984:
[----:B------:R-:W-:Y:S01]  /*42d0*/  MOV R0, UR4 ;  /* 0x0000000400007c02 */ /* 0x000fe20008000f00 */
[----:B------:R-:W-:Y:S01]  /*42e0*/  IMAD.U32 R3, RZ, RZ, UR5 ;  /* 0x00000005ff037e24 */ /* 0x000fe2000f8e00ff */
[----:B------:R-:W-:-:S07]  /*42f0*/  MOV R6, 0x4310 ;  /* 0x0000431000067802 */ /* 0x000fce0000000f00 */
[----:B--2---:R-:W-:Y:S05]  /*4300*/  CALL.REL.NOINC `($__internal_132_$__cuda_sm20_div_s64) ;  /* 0x0000001000ec7944 */ /* 0x004fea0003c00000 */
[----:B------:R-:W-:-:S07]  /*4310*/  MOV R0, R8 ;  /* 0x0000000800007202 */ /* 0x000fce0000000f00 */
.L_x_5985:
[----:B--2---:R-:W-:Y:S05]  /*4320*/  BSYNC.RECONVERGENT B2 ;  /* 0x0000000000027941 */ /* 0x004fea0003800200 */
.L_x_5983:
        /* <DEDUP_REMOVED lines=20> */
.L_x_5982:
[----:B--2---:R-:W-:Y:S05]  /*4470*/  BSYNC.RECONVERGENT B1 ;  /* 0x0000000000017941 */ /* 0x004fea0003800200 */
.L_x_5981:
[----:B------:R-:W-:-:S04]  /*4480*/  IADD3 R7, P1, PT, R2, R7, RZ ;  /* 0x0000000702077210 */ /* 0x000fc80007f3e0ff */
[----:B------:R-:W-:Y:S01]  /*4490*/  IADD3.X R4, PT, PT, RZ, R4, RZ, P1, !PT ;  /* 0x00000004ff047210 */ /* 0x000fe20000ffe4ff */
[----:B------:R-:W-:Y:S08]  /*44a0*/  @P0 BRA `(.L_x_5986) ;  /* 0xfffffff800d40947 */ /* 0x000ff0000383ffff */
.L_x_5980:
[----:B0-234-:R-:W-:Y:S05]  /*44b0*/  BSYNC B0 ;  /* 0x0000000000007941 */ /* 0x01dfea0003800000 */
.L_x_5979:
[----:B------:R-:W-:Y:S01]  /*44c0*/  ISETP.GE.U32.AND P0, PT, R20, 0x3, PT ;  /* 0x000000031400780c */ /* 0x000fe20003f06070 */
[----:B------:R-:W0:Y:S03]  /*44d0*/  LDC.64 R16, c[0x0][0x868] ;  /* 0x00021a00ff107b82 */ /* 0x000e260000000a00 */
[----:B------:R-:W-:-:S05]  /*44e0*/  ISETP.GE.U32.AND.EX P0, PT, R18, RZ, PT, P0 ;  /* 0x000000ff1200720c */ /* 0x000fca0003f06100 */
[----:B------:R-:W1:Y:S08]  /*44f0*/  LDC.64 R20, c[0x0][0x6c0] ;  /* 0x0001b000ff147b82 */ /* 0x000e700000000a00 */
[----:B------:R-:W-:Y:S05]  /*4500*/  @!P0 EXIT ;  /* 0x000000000000894d */ /* 0x000fea0003800000 */
[----:B------:R-:W-:Y:S01]  /*4510*/  BSSY B0, `(.L_x_5987) ;  /* 0x0000119000007945 */ /* 0x000fe20003800000 */
.L_x_6008:
[----:B------:R-:W-:Y:S02]  /*4520*/  IMAD R0, R4, UR22, RZ ;  /* 0x0000001604007c24 */ /* 0x000fe4000f8e02ff */
[----:B01----:R-:W-:-:S04]  /*4530*/  IMAD.WIDE.U32 R8, R7, UR22, R20 ;  /* 0x0000001607087c25 */ /* 0x003fc8000f8e0014 */
[----:B------:R-:W-:-:S04]  /*4540*/  IMAD R3, R7, UR23, R0 ;  /* 0x0000001707037c24 */ /* 0x000fc8000f8e0200 */
[----:B------:R-:W-:-:S06]  /*4550*/  IMAD.IADD R9, R9, 0x1, R3 ;  /* 0x0000000109097824 */ /* 0x000fcc00078e0203 */
[----:B------:R-:W2:Y:S01]  /*4560*/  LDG.E.U8 R9, desc[UR10][R8.64] ;  /* 0x0000000a08097981 */ /* 0x000ea2000c1e1100 */
[----:B------:R-:W-:Y:S05]  /*4570*/  YIELD ;  /* 0x0000000000007946 */ /* 0x000fea0003800000 */
[----:B------:R-:W-:Y:S01]  /*4580*/  BSSY.RECONVERGENT B1, `(.L_x_5988) ;  /* 0x000003d000017945 */ /* 0x000fe20003800200 */
[C---:B--2---:R-:W-:Y:S02]  /*4590*/  ISETP.GT.U32.AND P0, PT, R9.reuse, UR34, PT ;  /* 0x0000002209007c0c */ /* 0x044fe4000bf04070 */
[----:B0-----:R-:W-:Y:S02]  /*45a0*/  ISETP.LT.U32.AND P1, PT, R9, R16, PT ;  /* 0x000000100900720c */ /* 0x001fe40003f21070 */
        /* <DEDUP_REMOVED lines=32> */
.L_x_5991:
[----:B------:R-:W-:Y:S01]  /*47b0*/  IMAD.U32 R0, RZ, RZ, UR4 ;  /* 0x00000004ff007e24 */ /* 0x000fe2000f8e00ff */
[----:B------:R-:W-:Y:S02]  /*47c0*/  MOV R3, UR5 ;  /* 0x0000000500037c02 */ /* 0x000fe40008000f00 */
[----:B------:R-:W-:-:S07]  /*47d0*/  MOV R6, 0x47f0 ;  /* 0x000047f000067802 */ /* 0x000fce0000000f00 */
[----:B------:R-:W-:Y:S05]  /*47e0*/  CALL.REL.NOINC `($__internal_132_$__cuda_sm20_div_s64) ;  /* 0x0000000c00b47944 */ /* 0x000fea0003c00000 */
[----:B------:R-:W-:-:S07]  /*47f0*/  IMAD.MOV.U32 R0, RZ, RZ, R8 ;  /* 0x000000ffff007224 */ /* 0x000fce00078e0008 */
.L_x_5992:
[----:B------:R-:W-:Y:S05]  /*4800*/  BSYNC.RECONVERGENT B2 ;  /* 0x0000000000027941 */ /* 0x000fea0003800200 */
.L_x_5990:
        /* <DEDUP_REMOVED lines=20> */
.L_x_5989:
[----:B------:R-:W-:Y:S05]  /*4950*/  BSYNC.RECONVERGENT B1 ;  /* 0x0000000000017941 */ /* 0x000fea0003800200 */
.L_x_5988:
        /* <DEDUP_REMOVED lines=42> */
.L_x_5996:
[----:B------:R-:W-:Y:S01]  /*4c00*/  MOV R0, UR4 ;  /* 0x0000000400007c02 */ /* 0x000fe20008000f00 */
[----:B------:R-:W-:Y:S01]  /*4c10*/  IMAD.U32 R3, RZ, RZ, UR5 ;  /* 0x00000005ff037e24 */ /* 0x000fe2000f8e00ff */
[----:B------:R-:W-:-:S07]  /*4c20*/  MOV R6, 0x4c40 ;  /* 0x00004c4000067802 */ /* 0x000fce0000000f00 */
[----:B------:R-:W-:Y:S05]  /*4c30*/  CALL.REL.NOINC `($__internal_132_$__cuda_sm20_div_s64) ;  /* 0x0000000800a07944 */ /* 0x000fea0003c00000 */
[----:B------:R-:W-:-:S07]  /*4c40*/  MOV R0, R8 ;  /* 0x0000000800007202 */ /* 0x000fce0000000f00 */
.L_x_5997:
[----:B------:R-:W-:Y:S05]  /*4c50*/  BSYNC.RECONVERGENT B2 ;  /* 0x0000000000027941 */ /* 0x000fea0003800200 */
.L_x_5995:
        /* <DEDUP_REMOVED lines=20> */
.L_x_5994:
[----:B------:R-:W-:Y:S05]  /*4da0*/  BSYNC.RECONVERGENT B1 ;  /* 0x0000000000017941 */ /* 0x000fea0003800200 */
.L_x_5993:
        /* <DEDUP_REMOVED lines=42> */
.L_x_6001:
[----:B------:R-:W-:Y:S01]  /*5050*/  IMAD.U32 R0, RZ, RZ, UR4 ;  /* 0x00000004ff007e24 */ /* 0x000fe2000f8e00ff */
[----:B------:R-:W-:Y:S02]  /*5060*/  MOV R3, UR5 ;  /* 0x0000000500037c02 */ /* 0x000fe40008000f00 */
[----:B------:R-:W-:-:S07]  /*5070*/  MOV R6, 0x5090 ;  /* 0x0000509000067802 */ /* 0x000fce0000000f00 */
[----:B------:R-:W-:Y:S05]  /*5080*/  CALL.REL.NOINC `($__internal_132_$__cuda_sm20_div_s64) ;  /* 0x00000004008c7944 */ /* 0x000fea0003c00000 */
[----:B------:R-:W-:-:S07]  /*5090*/  IMAD.MOV.U32 R0, RZ, RZ, R8 ;  /* 0x000000ffff007224 */ /* 0x000fce00078e0008 */
.L_x_6002:
[----:B------:R-:W-:Y:S05]  /*50a0*/  BSYNC.RECONVERGENT B2 ;  /* 0x0000000000027941 */ /* 0x000fea0003800200 */
.L_x_6000:
        /* <DEDUP_REMOVED lines=20> */
.L_x_5999:
[----:B------:R-:W-:Y:S05]  /*51f0*/  BSYNC.RECONVERGENT B1 ;  /* 0x0000000000017941 */ /* 0x000fea0003800200 */
.L_x_5998:
        /* <DEDUP_REMOVED lines=42> */
.L_x_6006:
[----:B------:R-:W-:Y:S01]  /*54a0*/  MOV R0, UR4 ;  /* 0x0000000400007c02 */ /* 0x000fe20008000f00 */
[----:B------:R-:W-:Y:S01]  /*54b0*/  IMAD.U32 R3, RZ, RZ, UR5 ;  /* 0x00000005ff037e24 */ /* 0x000fe2000f8e00ff */
[----:B------:R-:W-:-:S07]  /*54c0*/  MOV R6, 0x54e0 ;  /* 0x000054e000067802 */ /* 0x000fce0000000f00 */
[----:B------:R-:W-:Y:S05]  /*54d0*/  CALL.REL.NOINC `($__internal_132_$__cuda_sm20_div_s64) ;  /* 0x0000000000787944 */ /* 0x000fea0003c00000 */
[----:B------:R-:W-:-:S07]  /*54e0*/  MOV R0, R8 ;  /* 0x0000000800007202 */ /* 0x000fce0000000f00 */
.L_x_6007:
[----:B------:R-:W-:Y:S05]  /*54f0*/  BSYNC.RECONVERGENT B2 ;  /* 0x0000000000027941 */ /* 0x000fea0003800200 */
.L_x_6005:
        /* <DEDUP_REMOVED lines=20> */
.L_x_6004:
[----:B------:R-:W-:Y:S05]  /*5640*/  BSYNC.RECONVERGENT B1 ;  /* 0x0000000000017941 */ /* 0x000fea0003800200 */
.L_x_6003:
[----:B------:R-:W-:-:S04]  /*5650*/  IADD3 R7, P0, PT, R2, R7, RZ ;  /* 0x0000000702077210 */ /* 0x000fc80007f1e0ff */
[----:B------:R-:W-:Y:S02]  /*5660*/  IADD3.X R4, PT, PT, RZ, R4, RZ, P0, !PT ;  /* 0x00000004ff047210 */ /* 0x000fe400007fe4ff */
[----:B------:R-:W-:-:S04]  /*5670*/  ISETP.GE.U32.AND P0, PT, R7, UR36, PT ;  /* 0x0000002407007c0c */ /* 0x000fc8000bf06070 */
[----:B------:R-:W-:-:S13]  /*5680*/  ISETP.GE.AND.EX P0, PT, R4, UR37, PT, P0 ;  /* 0x0000002504007c0c */ /* 0x000fda000bf06300 */
[----:B------:R-:W-:Y:S05]  /*5690*/  @!P0 BRA `(.L_x_6008) ;  /* 0xffffffec00a08947 */ /* 0x000fea000383ffff */
[----:B------:R-:W-:Y:S05]  /*56a0*/  BSYNC B0 ;  /* 0x0000000000007941 */ /* 0x000fea0003800000 */
.L_x_5987:
[----:B------:R-:W-:Y:S05]  /*56b0*/  EXIT ;  /* 0x000000000000794d */ /* 0x000fea0003800000 */
        .weak           $__internal_132_$__cuda_sm20_div_s64
        .type           $__internal_132_$__cuda_sm20_div_s64,@function
        .size           $__internal_132_$__cuda_sm20_div_s64,($__internal_133_$__cuda_sm20_div_u64 - $__internal_132_$__cuda_sm20_div_s64)
$__internal_132_$__cuda_sm20_div_s64:
        /* <DEDUP_REMOVED lines=83> */
[----:B------:R-:W-:Y:S06]  /*5bf0*/  RET.REL.NODEC R10 `(_ZN2at4cuda17kernelHistogram1DIlhlLi1ELi2ELin1ELNS0_23CUDAHistogramMemoryTypeE1EZNS0_21CUDA_tensor_histogramIlhLb0EEEbNS_6TensorES4_S4_lNS_14AccumulateTypeIT0_Lb1EE4typeES8_NS0_13TensorArgTypeES9_S9_EUllE_EEvNS0_6detail10TensorInfoIT_T1_EESF_NSC_IKS6_SE_EElS8_S8_SE_T6_) ;  /* 0xffffffa40a007950 */ /* 0x000fec0003c3ffff */
        .weak           $__internal_133_$__cuda_sm20_div_u64
        .type           $__internal_133_$__cuda_sm20_div_u64,@function
        .size           $__internal_133_$__cuda_sm20_div_u64,(.L_x_6509 - $__internal_133_$__cuda_sm20_div_u64)
$__internal_133_$__cuda_sm20_div_u64:
        /* <DEDUP_REMOVED lines=66> */
[----:B------:R-:W-:Y:S06]  /*6020*/  RET.REL.NODEC R8 `(_ZN2at4cuda17kernelHistogram1DIlhlLi1ELi2ELin1ELNS0_23CUDAHistogramMemoryTypeE1EZNS0_21CUDA_tensor_histogramIlhLb0EEEbNS_6TensorES4_S4_lNS_14AccumulateTypeIT0_Lb1EE4typeES8_NS0_13TensorArgTypeES9_S9_EUllE_EEvNS0_6detail10TensorInfoIT_T1_EESF_NSC_IKS6_SE_EElS8_S8_SE_T6_) ;  /* 0xffffff9c08f47950 */ /* 0x000fec0003c3ffff */
.L_x_6009:
        /* <DEDUP_REMOVED lines=13> */
.L_x_6509:


//--------------------- .text._ZN2at4cuda17kernelHistogram1DIlhlLi1ELi2ELin1ELNS0_23CUDAHistogramMemoryTypeE0EZNS0_21CUDA_tensor_histogramIlhLb0EEEbNS_6TensorES4_S4_lNS_14AccumulateTypeIT0_Lb1EE4typeES8_NS0_13TensorArgTypeES9_S9_EUllE_EEvNS0_6detail10TensorInfoIT_T1_EESF_NSC_IKS6_SE_EElS8_S8_SE_T6_ --------------------------
	.section	.text._ZN2at4cuda17kernelHistogram1DIlhlLi1ELi2ELin1ELNS0_23CUDAHistogramMemoryTypeE0EZNS0_21CUDA_tensor_histogramIlhLb0EEEbNS_6TensorES4_S4_lNS_14AccumulateTypeIT0_Lb1EE4typeES8_NS0_13TensorArgTypeES9_S9_EUllE_EEvNS0_6detail10TensorInfoIT_T1_EESF_NSC_IKS6_SE_EElS8_S8_SE_T6_,"ax",@progbits
	.align	128
        .global         _ZN2at4cuda17kernelHistogram1DIlhlLi1ELi2ELin1ELNS0_23CUDAHistogramMemoryTypeE0EZNS0_21CUDA_tensor_histogramIlhLb0EEEbNS_6TensorES4_S4_lNS_14AccumulateTypeIT0_Lb1EE4typeES8_NS0_13TensorArgTypeES9_S9_EUllE_EEvNS0_6detail10TensorInfoIT_T1_EESF_NSC_IKS6_SE_EElS8_S8_SE_T6_
        .type           _ZN2at4cuda17kernelHistogram1DIlhlLi1ELi2ELin1ELNS0_23CUDAHistogramMemoryTypeE0EZNS0_21CUDA_tensor_histogramIlhLb0EEEbNS_6TensorES4_S4_lNS_14AccumulateTypeIT0_Lb1EE4typeES8_NS0_13TensorArgTypeES9_S9_EUllE_EEvNS0_6detail10TensorInfoIT_T1_EESF_NSC_IKS6_SE_EElS8_S8_SE_T6_,@function
        .size           _ZN2at4cuda17kernelHistogram1DIlhlLi1ELi2ELin1ELNS0_23CUDAHistogramMemoryTypeE0EZNS0_21CUDA_tensor_histogramIlhLb0EEEbNS_6TensorES4_S4_lNS_14AccumulateTypeIT0_Lb1EE4typeES8_NS0_13TensorArgTypeES9_S9_EUllE_EEvNS0_6detail10TensorInfoIT_T1_EESF_NSC_IKS6_SE_EElS8_S8_SE_T6_,(.L_x_6511 - _ZN2at4cuda17kernelHistogram1DIlhlLi1ELi2ELin1ELNS0_23CUDAHistogramMemoryTypeE0EZNS0_21CUDA_tensor_histogramIlhLb0EEEbNS_6TensorES4_S4_lNS_14AccumulateTypeIT0_Lb1EE4typeES8_NS0_13TensorArgTypeES9_S9_EUllE_EEvNS0_6detail10TensorInfoIT_T1_EESF_NSC_IKS6_SE_EElS8_S8_SE_T6_)
        .other          _ZN2at4cuda17kernelHistogram1DIlhlLi1ELi2ELin1ELNS0_23CUDAHistogramMemoryTypeE0EZNS0_21CUDA_tensor_histogramIlhLb0EEEbNS_6TensorES4_S4_lNS_14AccumulateTypeIT0_Lb1EE4typeES8_NS0_13TensorArgTypeES9_S9_EUllE_EEvNS0_6detail10TensorInfoIT_T1_EESF_NSC_IKS6_SE_EElS8_S8_SE_T6_,@"STO_CUDA_ENTRY STV_DEFAULT"
_ZN2at4cuda17kernelHistogram1DIlhlLi1ELi2ELin1ELNS0_23CUDAHistogramMemoryTypeE0EZNS0_21CUDA_tensor_histogramIlhLb0EEEbNS_6TensorES4_S4_lNS_14AccumulateTypeIT0_Lb1EE4typeES8_NS0_13TensorArgTypeES9_S9_EUllE_EEvNS0_6detail10TensorInfoIT_T1_EESF_NSC_IKS6_SE_EElS8_S8_SE_T6_:
.text._ZN2at4cuda17kernelHistogram1DIlhlLi1ELi2ELin1ELNS0_23CUDAHistogramMemoryTypeE0EZNS0_21CUDA_tensor_histogramIlhLb0EEEbNS_6TensorES4_S4_lNS_14AccumulateTypeIT0_Lb1EE4typeES8_NS0_13TensorArgTypeES9_S9_EUllE_EEvNS0_6detail10TensorInfoIT_T1_EESF_NSC_IKS6_SE_EElS8_S8_SE_T6_:
        /* <DEDUP_REMOVED lines=45> */
.L_x_6013:
[----:B------:R-:W-:Y:S01]  /*02d0*/  IMAD.MOV.U32 R3, RZ, RZ, R8 ;  /* 0x000000ffff037224 */ /* 0x000fe200078e0008 */
[----:B------:R-:W-:-:S07]  /*02e0*/  MOV R8, 0x300 ;  /* 0x0000030000087802 */ /* 0x000fce0000000f00 */
[----:B------:R-:W-:Y:S05]  /*02f0*/  CALL.REL.NOINC `($__internal_135_$__cuda_sm20_div_u64) ;  /* 0x0000006800dc7944 */ /* 0x000fea0003c00000 */
[----:B------:R-:W-:Y:S01]  /*0300*/  MOV R4, R0 ;  /* 0x0000000000047202 */ /* 0x000fe20000000f00 */
[----:B------:R-:W-:-:S07]  /*0310*/  IMAD.MOV.U32 R5, RZ, RZ, R3 ;  /* 0x000000ffff057224 */ /* 0x000fce00078e0003 */
.L_x_6014:
[----:B------:R-:W-:Y:S05]  /*0320*/  BSYNC.RECONVERGENT B1 ;  /* 0x0000000000017941 */ /* 0x000fea0003800200 */
.L_x_6012:
        /* <DEDUP_REMOVED lines=20> */
.L_x_6017:
        /* <DEDUP_REMOVED lines=9> */
.L_x_6016:
[----:B------:R-:W-:Y:S05]  /*0500*/  BSYNC.RECONVERGENT B1 ;  /* 0x0000000000017941 */ /* 0x000fea0003800200 */
.L_x_6015:
[----:B------:R-:W-:Y:S05]  /*0510*/  @!P1 BRA `(.L_x_6011) ;  /* 0x0000000000409947 */ /* 0x000fea0003800000 */
[----:B------:R-:W0:Y:S01]  /*0520*/  S2R R3, SR_CgaCtaId ;  /* 0x0000000000037919 */ /* 0x000e220000008800 */
[----:B------:R-:W-:-:S04]  /*0530*/  MOV R0, 0x400 ;  /* 0x0000040000007802 */ /* 0x000fc80000000f00 */
[----:B0-----:R-:W-:-:S07]  /*0540*/  LEA R5, R3, R0, 0x18 ;  /* 0x0000000003057211 */ /* 0x001fce00078ec0ff */
.L_x_6018:
        /* <DEDUP_REMOVED lines=13> */
.L_x_6011:
[----:B------:R-:W-:Y:S05]  /*0620*/  BSYNC.RECONVERGENT B0 ;  /* 0x0000000000007941 */ /* 0x000fea0003800200 */
.L_x_6010:
        /* <DEDUP_REMOVED lines=24> */
.L_x_6078:
        /* <DEDUP_REMOVED lines=10> */
.L_x_6046:
        /* <DEDUP_REMOVED lines=34> */
.L_x_6023:
[----:B------:R-:W-:Y:S01]  /*0a70*/  IMAD.MOV.U32 R7, RZ, RZ, R15 ;  /* 0x000000ffff077224 */ /* 0x000fe200078e000f */
[----:B------:R-:W-:Y:S01]  /*0a80*/  MOV R4, R13 ;  /* 0x0000000d00047202 */ /* 0x000fe20000000f00 */
[----:B------:R-:W-:Y:S01]  /*0a90*/  IMAD.MOV.U32 R5, RZ, RZ, R12 ;  /* 0x000000ffff057224 */ /* 0x000fe200078e000c */
[----:B------:R-:W-:-:S07]  /*0aa0*/  MOV R3, 0xac0 ;  /* 0x00000ac000037802 */ /* 0x000fce0000000f00 */
[----:B------:R-:W-:Y:S05]  /*0ab0*/  CALL.REL.NOINC `($__internal_134_$__cuda_sm20_div_s64) ;  /* 0x0000005c009c7944 */ /* 0x000fea0003c00000 */
        /* <DEDUP_REMOVED lines=11> */
.L_x_6024:
[----:B------:R-:W-:Y:S05]  /*0b70*/  BSYNC.RECONVERGENT B0 ;  /* 0x0000000000007941 */ /* 0x000fea0003800200 */
.L_x_6022:
        /* <DEDUP_REMOVED lines=40> */
.L_x_6026:
[----:B------:R-:W-:Y:S01]  /*0e00*/  MOV R7, R12 ;  /* 0x0000000c00077202 */ /* 0x000fe20000000f00 */
[----:B------:R-:W-:Y:S01]  /*0e10*/  IMAD.MOV.U32 R6, RZ, RZ, R13 ;  /* 0x000000ffff067224 */ /* 0x000fe200078e000d */
[----:B------:R-:W-:Y:S01]  /*0e20*/  MOV R4, R15 ;  /* 0x0000000f00047202 */ /* 0x000fe20000000f00 */
[----:B------:R-:W-:Y:S01]  /*0e30*/  IMAD.MOV.U32 R5, RZ, RZ, R14 ;  /* 0x000000ffff057224 */ /* 0x000fe200078e000e */
[----:B------:R-:W-:-:S07]  /*0e40*/  MOV R3, 0xe60 ;  /* 0x00000e6000037802 */ /* 0x000fce0000000f00 */
[----:B------:R-:W-:Y:S05]  /*0e50*/  CALL.REL.NOINC `($__internal_134_$__cuda_sm20_div_s64) ;  /* 0x0000005800b47944 */ /* 0x000fea0003c00000 */
        /* <DEDUP_REMOVED lines=10> */
.L_x_6027:
[----:B------:R-:W-:Y:S05]  /*0f00*/  BSYNC.RECONVERGENT B0 ;  /* 0x0000000000007941 */ /* 0x000fea0003800200 */
.L_x_6025:
        /* <DEDUP_REMOVED lines=38> */
.L_x_6029:
        /* <DEDUP_REMOVED lines=17> */
.L_x_6030:
[----:B------:R-:W-:Y:S05]  /*1280*/  BSYNC.RECONVERGENT B0 ;  /* 0x0000000000007941 */ /* 0x000fea0003800200 */
.L_x_6028:
        /* <DEDUP_REMOVED lines=37> */
.L_x_6032:
        /* <DEDUP_REMOVED lines=16> */
.L_x_6033:
[----:B------:R-:W-:Y:S05]  /*15e0*/  BSYNC.RECONVERGENT B0 ;  /* 0x0000000000007941 */ /* 0x000fea0003800200 */
.L_x_6031:
        /* <DEDUP_REMOVED lines=38> */
.L_x_6035:
        /* <DEDUP_REMOVED lines=16> */
.L_x_6036:
[----:B------:R-:W-:Y:S05]  /*1950*/  BSYNC.RECONVERGENT B0 ;  /* 0x0000000000007941 */ /* 0x000fea0003800200 */
.L_x_6034:
        /* <DEDUP_REMOVED lines=38> */
.L_x_6038:
        /* <DEDUP_REMOVED lines=16> */
.L_x_6039:
[----:B------:R-:W-:Y:S05]  /*1cc0*/  BSYNC.RECONVERGENT B0 ;  /* 0x0000000000007941 */ /* 0x000fea0003800200 */
.L_x_6037:
        /* <DEDUP_REMOVED lines=38> */
.L_x_6041:
        /* <DEDUP_REMOVED lines=16> */
.L_x_6042:
[----:B------:R-:W-:Y:S05]  /*2030*/  BSYNC.RECONVERGENT B0 ;  /* 0x0000000000007941 */ /* 0x000fea0003800200 */
.L_x_6040:
        /* <DEDUP_REMOVED lines=37> */
.L_x_6044:
[----:B------:R-:W-:Y:S01]  /*2290*/  IMAD.MOV.U32 R7, RZ, RZ, R12 ;  /* 0x000000ffff077224 */ /* 0x000fe200078e000c */
[----:B------:R-:W-:Y:S01]  /*22a0*/  MOV R6, R13 ;  /* 0x0000000d00067202 */ /* 0x000fe20000000f00 */
[----:B------:R-:W-:Y:S01]  /*22b0*/  IMAD.MOV.U32 R5, RZ, RZ, R14 ;  /* 0x000000ffff057224 */ /* 0x000fe200078e000e */
[----:B------:R-:W-:Y:S01]  /*22c0*/  MOV R3, 0x22f0 ;  /* 0x000022f000037802 */ /* 0x000fe20000000f00 */
[----:B------:R-:W-:-:S07]  /*22d0*/  IMAD.MOV.U32 R4, RZ, RZ, R15 ;  /* 0x000000ffff047224 */ /* 0x000fce00078e000f */
[----:B------:R-:W-:Y:S05]  /*22e0*/  CALL.REL.NOINC `($__internal_134_$__cuda_sm20_div_s64) ;  /* 0x0000004400907944 */ /* 0x000fea0003c00000 */
        /* <DEDUP_REMOVED lines=11> */
.L_x_6045:
[----:B------:R-:W-:Y:S05]  /*23a0*/  BSYNC.RECONVERGENT B0 ;  /* 0x0000000000007941 */ /* 0x000fea0003800200 */
.L_x_6043:
        /* <DEDUP_REMOVED lines=11> */
.L_x_6021:
        /* <DEDUP_REMOVED lines=41> */
.L_x_6051:
        /* <DEDUP_REMOVED lines=16> */
.L_x_6052:
[----:B------:R-:W-:Y:S05]  /*27f0*/  BSYNC.RECONVERGENT B1 ;  /* 0x0000000000017941 */ /* 0x000fea0003800200 */
.L_x_6050:
        /* <DEDUP_REMOVED lines=40> */
.L_x_6054:
        /* <DEDUP_REMOVED lines=17> */
.L_x_6055:
[----:B------:R-:W-:Y:S05]  /*2b90*/  BSYNC.RECONVERGENT B1 ;  /* 0x0000000000017941 */ /* 0x000fea0003800200 */
.L_x_6053:
        /* <DEDUP_REMOVED lines=38> */
.L_x_6057:
[----:B------:R-:W-:Y:S01]  /*2e00*/  IMAD.MOV.U32 R7, RZ, RZ, R12 ;  /* 0x000000ffff077224 */ /* 0x000fe200078e000c */
[----:B------:R-:W-:Y:S01]  /*2e10*/  MOV R5, R14 ;  /* 0x0000000e00057202 */ /* 0x000fe20000000f00 */
[----:B------:R-:W-:Y:S01]  /*2e20*/  IMAD.MOV.U32 R6, RZ, RZ, R13 ;  /* 0x000000ffff067224 */ /* 0x000fe200078e000d */
[----:B------:R-:W-:Y:S01]  /*2e30*/  MOV R3, 0x2e60 ;  /* 0x00002e6000037802 */ /* 0x000fe20000000f00 */
[----:B------:R-:W-:-:S07]  /*2e40*/  IMAD.MOV.U32 R4, RZ, RZ, R15 ;  /* 0x000000ffff047224 */ /* 0x000fce00078e000f */
[----:B------:R-:W-:Y:S05]  /*2e50*/  CALL.REL.NOINC `($__internal_134_$__cuda_sm20_div_s64) ;  /* 0x0000003800b47944 */ /* 0x000fea0003c00000 */
        /* <DEDUP_REMOVED lines=11> */
.L_x_6058:
[----:B------:R-:W-:Y:S05]  /*2f10*/  BSYNC.RECONVERGENT B1 ;  /* 0x0000000000017941 */ /* 0x000fea0003800200 */
.L_x_6056:
        /* <DEDUP_REMOVED lines=37> */
.L_x_6060:
        /* <DEDUP_REMOVED lines=17> */
.L_x_6061:
[----:B------:R-:W-:Y:S05]  /*3280*/  BSYNC.RECONVERGENT B1 ;  /* 0x0000000000017941 */ /* 0x000fea0003800200 */
.L_x_6059:
[----:B------:R0:W1:Y:S02]  /*3290*/  LDC.64 R4, c[0x0][R20+0x450] ;  /* 0x0001140014047b82 */ /* 0x0000640000000a00 */
[----:B0-----:R-:W-:Y:S01]  /*32a0*/  MOV R20, R18 ;  /* 0x0000001200147202 */ /* 0x001fe20000000f00 */
[----:B-1----:R-:W-:-:S04]  /*32b0*/  IMAD R5, R5, R9, RZ ;  /* 0x0000000905057224 */ /* 0x002fc800078e02ff */
[----:B------:R-:W-:-:S04]  /*32c0*/  IMAD.WIDE.U32 R8, R4, R9, R20 ;  /* 0x0000000904087225 */ /* 0x000fc800078e0014 */
[----:B------:R-:W-:Y:S02]  /*32d0*/  IMAD R5, R4, R3, R5 ;  /* 0x0000000304057224 */ /* 0x000fe400078e0205 */
[----:B------:R-:W-:Y:S02]  /*32e0*/  IMAD.MOV.U32 R19, RZ, RZ, R8 ;  /* 0x000000ffff137224 */ /* 0x000fe400078e0008 */
[----:B------:R-:W-:-:S07]  /*32f0*/  IMAD.IADD R18, R9, 0x1, R5 ;  /* 0x0000000109127824 */ /* 0x000fce00078e0205 */
.L_x_6049:
        /* <DEDUP_REMOVED lines=39> */
.L_x_6064:
        /* <DEDUP_REMOVED lines=16> */
.L_x_6065:
[----:B------:R-:W-:Y:S05]  /*3670*/  BSYNC.RECONVERGENT B1 ;  /* 0x0000000000017941 */ /* 0x000fea0003800200 */
.L_x_6063:
        /* <DEDUP_REMOVED lines=39> */
.L_x_6067:
        /* <DEDUP_REMOVED lines=17> */
.L_x_6068:
[----:B------:R-:W-:Y:S05]  /*3a00*/  BSYNC.RECONVERGENT B1 ;  /* 0x0000000000017941 */ /* 0x000fea0003800200 */
.L_x_6066:
[----:B------:R0:W1:Y:S02]  /*3a10*/  LDC.64 R4, c[0x0][R20+0x450] ;  /* 0x0001140014047b82 */ /* 0x0000640000000a00 */
[----:B0-----:R-:W-:Y:S02]  /*3a20*/  IMAD.MOV.U32 R20, RZ, RZ, R18 ;  /* 0x000000ffff147224 */ /* 0x001fe400078e0012 */
[-C--:B-1----:R-:W-:Y:S02]  /*3a30*/  IMAD R5, R5, R9.reuse, RZ ;  /* 0x0000000905057224 */ /* 0x082fe400078e02ff */
[----:B------:R-:W-:-:S04]  /*3a40*/  IMAD.WIDE.U32 R8, R4, R9, R20 ;  /* 0x0000000904087225 */ /* 0x000fc800078e0014 */
[----:B------:R-:W-:Y:S02]  /*3a50*/  IMAD R5, R4, R3, R5 ;  /* 0x0000000304057224 */ /* 0x000fe400078e0205 */
[----:B------:R-:W-:-:S03]  /*3a60*/  IMAD.MOV.U32 R19, RZ, RZ, R8 ;  /* 0x000000ffff137224 */ /* 0x000fc600078e0008 */
[----:B------:R-:W-:-:S07]  /*3a70*/  IADD3 R18, PT, PT, R9, R5, RZ ;  /* 0x0000000509127210 */ /* 0x000fce0007ffe0ff */
.L_x_6062:
        /* <DEDUP_REMOVED lines=36> */
.L_x_6070:
        /* <DEDUP_REMOVED lines=16> */
.L_x_6071:
[----:B------:R-:W-:Y:S05]  /*3dc0*/  BSYNC.RECONVERGENT B1 ;  /* 0x0000000000017941 */ /* 0x000fea0003800200 */
.L_x_6069:
        /* <DEDUP_REMOVED lines=9> */
.L_x_6048:
[----:B------:R-:W-:Y:S05]  /*3e60*/  BSYNC.RECONVERGENT B0 ;  /* 0x0000000000007941 */ /* 0x000fea0003800200 */
.L_x_6047:
        /* <DEDUP_REMOVED lines=48> */
.L_x_6075:
[----:B------:R-:W-:Y:S01]  /*4170*/  MOV R7, R4 ;  /* 0x0000000400077202 */ /* 0x000fe20000000f00 */
[----:B------:R-:W-:Y:S01]  /*4180*/  IMAD.MOV.U32 R5, RZ, RZ, R2 ;  /* 0x000000ffff057224 */ /* 0x000fe200078e0002 */
[----:B------:R-:W-:Y:S01]  /*4190*/  MOV R3, 0x41c0 ;  /* 0x000041c000037802 */ /* 0x000fe20000000f00 */
[----:B------:R-:W-:-:S07]  /*41a0*/  IMAD.MOV.U32 R4, RZ, RZ, R28 ;  /* 0x000000ffff047224 */ /* 0x000fce00078e001c */
[----:B------:R-:W-:Y:S05]  /*41b0*/  CALL.REL.NOINC `($__internal_134_$__cuda_sm20_div_s64) ;  /* 0x0000002400dc7944 */ /* 0x000fea0003c00000 */
[----:B------:R-:W-:-:S07]  /*41c0*/  MOV R7, R5 ;  /* 0x0000000500077202 */ /* 0x000fce0000000f00 */
.L_x_6076:
[----:B------:R-:W-:Y:S05]  /*41d0*/  BSYNC.RECONVERGENT B1 ;  /* 0x0000000000017941 */ /* 0x000fea0003800200 */
.L_x_6074:
        /* <DEDUP_REMOVED lines=19> */
.L_x_6077:
[----:B------:R-:W0:Y:S02]  /*4310*/  LDS.64 R4, [R3] ;  /* 0x0000000003047984 */ /* 0x000e240000000a00 */
[----:B0----5:R-:W-:-:S04]  /*4320*/  IADD3 R6, P0, PT, R8, R4, RZ ;  /* 0x0000000408067210 */ /* 0x021fc80007f1e0ff */
[----:B------:R-:W-:-:S08]  /*4330*/  IADD3.X R7, PT, PT, R9, R5, RZ, P0, !PT ;  /* 0x0000000509077210 */ /* 0x000fd000007fe4ff */
[----:B------:R-:W0:Y:S02]  /*4340*/  ATOMS.CAST.SPIN.64 P0, [R3], R4, R6 ;  /* 0x000000040300758d */ /* 0x000e240001800406 */
[----:B0-----:R-:W-:Y:S05]  /*4350*/  @!P0 BRA `(.L_x_6077) ;  /* 0xfffffffc00ec8947 */ /* 0x001fea000383ffff */
.L_x_6073:
[----:B------:R-:W-:Y:S05]  /*4360*/  BSYNC.RECONVERGENT B0 ;  /* 0x0000000000007941 */ /* 0x000fea0003800200 */
.L_x_6072:
[----:B------:R-:W0:Y:S01]  /*4370*/  LDCU.64 UR6, c[0x0][0x878] ;  /* 0x00010f00ff0677ac */ /* 0x000e220008000a00 */
[----:B------:R-:W-:-:S05]  /*4380*/  IADD3 R23, P0, PT, R31, R23, RZ ;  /* 0x000000171f177210 */ /* 0x000fca0007f1e0ff */
[----:B------:R-:W-:Y:S01]  /*4390*/  IMAD.X R27, RZ, RZ, R27, P0 ;  /* 0x000000ffff1b7224 */ /* 0x000fe200000e061b */
[----:B0-----:R-:W-:-:S04]  /*43a0*/  ISETP.GE.U32.AND P0, PT, R23, UR6, PT ;  /* 0x0000000617007c0c */ /* 0x001fc8000bf06070 */
[----:B------:R-:W-:-:S13]  /*43b0*/  ISETP.GE.AND.EX P0, PT, R27, UR7, PT, P0 ;  /* 0x000000071b007c0c */ /* 0x000fda000bf06300 */
[----:B------:R-:W-:Y:S05]  /*43c0*/  @!P0 BRA `(.L_x_6078) ;  /* 0xffffffc000f88947 */ /* 0x000fea000383ffff */
[----:B------:R-:W-:Y:S05]  /*43d0*/  BRA `(.L_x_6019) ;  /* 0x0000001c00147947 */ /* 0x000fea0003800000 */
.L_x_6020:
        /* <DEDUP_REMOVED lines=34> */
.L_x_6080:
[----:B------:R-:W-:Y:S01]  /*4600*/  IMAD.MOV.U32 R3, RZ, RZ, R8 ;  /* 0x000000ffff037224 */ /* 0x000fe200078e0008 */
[----:B------:R-:W-:Y:S02]  /*4610*/  MOV R9, R31 ;  /* 0x0000001f00097202 */ /* 0x000fe40000000f00 */
[----:B------:R-:W-:-:S07]  /*4620*/  MOV R8, 0x4640 ;  /* 0x0000464000087802 */ /* 0x000fce0000000f00 */
[----:B------:R-:W-:Y:S05]  /*4630*/  CALL.REL.NOINC `($__internal_135_$__cuda_sm20_div_u64) ;  /* 0x00000028000c7944 */ /* 0x000fea0003c00000 */
[----:B------:R-:W-:Y:S01]  /*4640*/  IMAD.MOV.U32 R4, RZ, RZ, R0 ;  /* 0x000000ffff047224 */ /* 0x000fe200078e0000 */
[----:B------:R-:W-:-:S07]  /*4650*/  MOV R5, R3 ;  /* 0x0000000300057202 */ /* 0x000fce0000000f00 */
.L_x_6081:
[----:B------:R-:W-:Y:S05]  /*4660*/  BSYNC.RECONVERGENT B0 ;  /* 0x0000000000007941 */ /* 0x000fea0003800200 */
.L_x_6079:
        /* <DEDUP_REMOVED lines=8> */
[----:B------:R-:W-:Y:S01]  /*46f0*/  MOV R18, 0x400 ;  /* 0x0000040000127802 */ /* 0x000fe20000000f00 */
[----:B------:R-:W-:Y:S01]  /*4700*/  HFMA2 R0, -RZ, RZ, 0, 0 ;  /* 0x00000000ff007431 */ /* 0x000fe200000001ff */
[----:B------:R-:W-:Y:S01]  /*4710*/  IADD3 R13, PT, PT, R14, 0x1, RZ ;  /* 0x000000010e0d7810 */ /* 0x000fe20007ffe0ff */
[----:B------:R-:W-:-:S03]  /*4720*/  IMAD.MOV.U32 R12, RZ, RZ, RZ ;  /* 0x000000ffff0c7224 */ /* 0x000fc600078e00ff */
[----:B------:R-:W-:Y:S02]  /*4730*/  LOP3.LUT R13, R13, 0x3, RZ, 0xc0, !PT ;  /* 0x000000030d0d7812 */ /* 0x000fe400078ec0ff */
[----:B0-----:R-:W-:-:S07]  /*4740*/  LEA R18, R3, R18, 0x18 ;  /* 0x0000001203127211 */ /* 0x001fce00078ec0ff */
.L_x_6090:
        /* <DEDUP_REMOVED lines=11> */
[----:B------:R-:W-:Y:S03]  /*4800*/  BSSY.RECONVERGENT B1, `(.L_x_6084) ;  /* 0x0000043000017945 */ /* 0x000fe60003800200 */
[----:B------:R-:W-:Y:S02]  /*4810*/  IADD3.X R0, PT, PT, RZ, R0, RZ, P0, !PT ;  /* 0x00000000ff007210 */ /* 0x000fe400007fe4ff */
        /* <DEDUP_REMOVED lines=37> */
.L_x_6087:
[----:B------:R-:W-:Y:S01]  /*4a70*/  MOV R7, R4 ;  /* 0x0000000400077202 */ /* 0x000fe20000000f00 */
[----:B------:R-:W-:Y:S01]  /*4a80*/  IMAD.MOV.U32 R5, RZ, RZ, R2 ;  /* 0x000000ffff057224 */ /* 0x000fe200078e0002 */
[----:B------:R-:W-:Y:S02]  /*4a90*/  MOV R4, R28 ;  /* 0x0000001c00047202 */ /* 0x000fe40000000f00 */
[----:B------:R-:W-:-:S07]  /*4aa0*/  MOV R3, 0x4ac0 ;  /* 0x00004ac000037802 */ /* 0x000fce0000000f00 */
[----:B------:R-:W-:Y:S05]  /*4ab0*/  CALL.REL.NOINC `($__internal_134_$__cuda_sm20_div_s64) ;  /* 0x0000001c009c7944 */ /* 0x000fea0003c00000 */
[----:B------:R-:W-:-:S07]  /*4ac0*/  IMAD.MOV.U32 R3, RZ, RZ, R5 ;  /* 0x000000ffff037224 */ /* 0x000fce00078e0005 */
.L_x_6088:
[----:B------:R-:W-:Y:S05]  /*4ad0*/  BSYNC.RECONVERGENT B2 ;  /* 0x0000000000027941 */ /* 0x000fea0003800200 */
.L_x_6086:
        /* <DEDUP_REMOVED lines=16> */
.L_x_6089:
[----:B------:R-:W0:Y:S02]  /*4be0*/  LDS.64 R4, [R3] ;  /* 0x0000000003047984 */ /* 0x000e240000000a00 */
[----:B0----5:R-:W-:-:S05]  /*4bf0*/  IADD3 R6, P1, PT, R8, R4, RZ ;  /* 0x0000000408067210 */ /* 0x021fca0007f3e0ff */
[----:B------:R-:W-:-:S07]  /*4c00*/  IMAD.X R7, R9, 0x1, R5, P1 ;  /* 0x0000000109077824 */ /* 0x000fce00008e0605 */
[----:B------:R-:W0:Y:S02]  /*4c10*/  ATOMS.CAST.SPIN.64 P1, [R3], R4, R6 ;  /* 0x000000040300758d */ /* 0x000e240001820406 */
[----:B0-----:R-:W-:Y:S05]  /*4c20*/  @!P1 BRA `(.L_x_6089) ;  /* 0xfffffffc00ec9947 */ /* 0x001fea000383ffff */
.L_x_6085:
[----:B------:R-:W-:Y:S05]  /*4c30*/  BSYNC.RECONVERGENT B1 ;  /* 0x0000000000017941 */ /* 0x000fea0003800200 */
.L_x_6084:
[----:B------:R-:W-:-:S04]  /*4c40*/  IADD3 R23, P1, PT, R31, R23, RZ ;  /* 0x000000171f177210 */ /* 0x000fc80007f3e0ff */
[----:B------:R-:W-:Y:S01]  /*4c50*/  IADD3.X R27, PT, PT, RZ, R27, RZ, P1, !PT ;  /* 0x0000001bff1b7210 */ /* 0x000fe20000ffe4ff */
[----:B------:R-:W-:Y:S08]  /*4c60*/  @P0 BRA `(.L_x_6090) ;  /* 0xfffffff800b80947 */ /* 0x000ff0000383ffff */
.L_x_6083:
[----:B------:R-:W-:Y:S05]  /*4c70*/  BSYNC B0 ;  /* 0x0000000000007941 */ /* 0x000fea0003800000 */
.L_x_6082:
[----:B------:R-:W-:-:S04]  /*4c80*/  ISETP.GE.U32.AND P0, PT, R14, 0x3, PT ;  /* 0x000000030e00780c */ /* 0x000fc80003f06070 */
[----:B------:R-:W-:-:S13]  /*4c90*/  ISETP.GE.U32.AND.EX P0, PT, R15, RZ, PT, P0 ;  /* 0x000000ff0f00720c */ /* 0x000fda0003f06100 */
[----:B------:R-:W-:Y:S05]  /*4ca0*/  @!P0 BRA `(.L_x_6019) ;  /* 0x0000001000e08947 */ /* 0x000fea0003800000 */
[----:B------:R-:W0:Y:S01]  /*4cb0*/  S2R R3, SR_CgaCtaId ;  /* 0x0000000000037919 */ /* 0x000e220000008800 */
[----:B------:R-:W-:-:S04]  /*4cc0*/  MOV R0, 0x400 ;  /* 0x0000040000007802 */ /* 0x000fc80000000f00 */
[----:B0-----:R-:W-:-:S07]  /*4cd0*/  LEA R0, R3, R0, 0x18 ;  /* 0x0000000003007211 */ /* 0x001fce00078ec0ff */
.L_x_6115:
        /* <DEDUP_REMOVED lines=46> */
.L_x_6094:
[----:B------:R-:W-:Y:S01]  /*4fc0*/  IMAD.MOV.U32 R7, RZ, RZ, R4 ;  /* 0x000000ffff077224 */ /* 0x000fe200078e0004 */
[----:B------:R-:W-:Y:S01]  /*4fd0*/  MOV R5, R2 ;  /* 0x0000000200057202 */ /* 0x000fe20000000f00 */
[----:B------:R-:W-:Y:S01]  /*4fe0*/  IMAD.MOV.U32 R4, RZ, RZ, R28 ;  /* 0x000000ffff047224 */ /* 0x000fe200078e001c */
[----:B------:R-:W-:-:S07]  /*4ff0*/  MOV R3, 0x5010 ;  /* 0x0000501000037802 */ /* 0x000fce0000000f00 */
[----:B------:R-:W-:Y:S05]  /*5000*/  CALL.REL.NOINC `($__internal_134_$__cuda_sm20_div_s64) ;  /* 0x0000001800487944 */ /* 0x000fea0003c00000 */
[----:B------:R-:W-:-:S07]  /*5010*/  MOV R3, R5 ;  /* 0x0000000500037202 */ /* 0x000fce0000000f00 */
.L_x_6095:
[----:B------:R-:W-:Y:S05]  /*5020*/  BSYNC.RECONVERGENT B1 ;  /* 0x0000000000017941 */ /* 0x000fea0003800200 */
.L_x_6093:
        /* <DEDUP_REMOVED lines=16> */
.L_x_6096:
[----:B------:R-:W0:Y:S02]  /*5130*/  LDS.64 R4, [R3] ;  /* 0x0000000003047984 */ /* 0x000e240000000a00 */
[----:B0----5:R-:W-:-:S04]  /*5140*/  IADD3 R6, P0, PT, R8, R4, RZ ;  /* 0x0000000408067210 */ /* 0x021fc80007f1e0ff */
[----:B------:R-:W-:-:S08]  /*5150*/  IADD3.X R7, PT, PT, R9, R5, RZ, P0, !PT ;  /* 0x0000000509077210 */ /* 0x000fd000007fe4ff */
[----:B------:R-:W0:Y:S02]  /*5160*/  ATOMS.CAST.SPIN.64 P0, [R3], R4, R6 ;  /* 0x000000040300758d */ /* 0x000e240001800406 */
[----:B0-----:R-:W-:Y:S05]  /*5170*/  @!P0 BRA `(.L_x_6096) ;  /* 0xfffffffc00ec8947 */ /* 0x001fea000383ffff */
.L_x_6092:
[----:B------:R-:W-:Y:S05]  /*5180*/  BSYNC.RECONVERGENT B0 ;  /* 0x0000000000007941 */ /* 0x000fea0003800200 */
.L_x_6091:
        /* <DEDUP_REMOVED lines=47> */
.L_x_6100:
[----:B------:R-:W-:Y:S01]  /*5480*/  MOV R7, R4 ;  /* 0x0000000400077202 */ /* 0x000fe20000000f00 */
[----:B------:R-:W-:Y:S01]  /*5490*/  IMAD.MOV.U32 R5, RZ, RZ, R2 ;  /* 0x000000ffff057224 */ /* 0x000fe200078e0002 */
[----:B------:R-:W-:Y:S02]  /*54a0*/  MOV R4, R28 ;  /* 0x0000001c00047202 */ /* 0x000fe40000000f00 */
[----:B------:R-:W-:-:S07]  /*54b0*/  MOV R3, 0x54d0 ;  /* 0x000054d000037802 */ /* 0x000fce0000000f00 */
[----:B------:R-:W-:Y:S05]  /*54c0*/  CALL.REL.NOINC `($__internal_134_$__cuda_sm20_div_s64) ;  /* 0x0000001400187944 */ /* 0x000fea0003c00000 */
[----:B------:R-:W-:-:S07]  /*54d0*/  IMAD.MOV.U32 R3, RZ, RZ, R5 ;  /* 0x000000ffff037224 */ /* 0x000fce00078e0005 */
.L_x_6101:
[----:B------:R-:W-:Y:S05]  /*54e0*/  BSYNC.RECONVERGENT B1 ;  /* 0x0000000000017941 */ /* 0x000fea0003800200 */
.L_x_6099:
        /* <DEDUP_REMOVED lines=16> */
.L_x_6102:
[----:B------:R-:W0:Y:S02]  /*55f0*/  LDS.64 R4, [R3] ;  /* 0x0000000003047984 */ /* 0x000e240000000a00 */
[----:B0----5:R-:W-:-:S05]  /*5600*/  IADD3 R6, P0, PT, R8, R4, RZ ;  /* 0x0000000408067210 */ /* 0x021fca0007f1e0ff */
[----:B------:R-:W-:-:S07]  /*5610*/  IMAD.X R7, R9, 0x1, R5, P0 ;  /* 0x0000000109077824 */ /* 0x000fce00000e0605 */
[----:B------:R-:W0:Y:S02]  /*5620*/  ATOMS.CAST.SPIN.64 P0, [R3], R4, R6 ;  /* 0x000000040300758d */ /* 0x000e240001800406 */
[----:B0-----:R-:W-:Y:S05]  /*5630*/  @!P0 BRA `(.L_x_6102) ;  /* 0xfffffffc00ec8947 */ /* 0x001fea000383ffff */
.L_x_6098:
[----:B------:R-:W-:Y:S05]  /*5640*/  BSYNC.RECONVERGENT B0 ;  /* 0x0000000000007941 */ /* 0x000fea0003800200 */
.L_x_6097:
[----:B------:R-:W0:Y:S01]  /*5650*/  LDC.64 R4, c[0x0][0x6c0] ;  /* 0x0001b000ff047b82 */ /* 0x000e220000000a00 */
[----:B------:R-:W1:Y:S01]  /*5660*/  LDCU.64 UR6, c[0x0][0x790] ;  /* 0x0000f200ff0677ac */ /* 0x000e620008000a00 */
[----:B------:R-:W-:-:S04]  /*5670*/  IADD3 R23, P0, PT, R31, R23, RZ ;  /* 0x000000171f177210 */ /* 0x000fc80007f1e0ff */
[----:B------:R-:W-:-:S05]  /*5680*/  IADD3.X R27, PT, PT, RZ, R27, RZ, P0, !PT ;  /* 0x0000001bff1b7210 */ /* 0x000fca00007fe4ff */
[----:B-1----:R-:W-:-:S04]  /*5690*/  IMAD R6, R27, UR6, RZ ;  /* 0x000000061b067c24 */ /* 0x002fc8000f8e02ff */
[C---:B------:R-:W-:Y:S02]  /*56a0*/  IMAD R3, R23.reuse, UR7, R6 ;  /* 0x0000000717037c24 */ /* 0x040fe4000f8e0206 */
[----:B0-----:R-:W-:Y:S01]  /*56b0*/  IMAD.WIDE.U32 R4, R23, UR6, R4 ;  /* 0x0000000617047c25 */ /* 0x001fe2000f8e0004 */
[----:B------:R-:W0:Y:S01]  /*56c0*/  LDC.64 R6, c[0x0][0x868] ;  /* 0x00021a00ff067b82 */ /* 0x000e220000000a00 */
[----:B------:R-:W1:Y:S02]  /*56d0*/  LDCU.64 UR6, c[0x0][0x870] ;  /* 0x00010e00ff0677ac */ /* 0x000e640008000a00 */
[----:B------:R-:W-:-:S05]  /*56e0*/  IMAD.IADD R5, R5, 0x1, R3 ;  /* 0x0000000105057824 */ /* 0x000fca00078e0203 */
        /* <DEDUP_REMOVED lines=37> */
.L_x_6106:
[----:B------:R-:W-:Y:S01]  /*5940*/  IMAD.MOV.U32 R7, RZ, RZ, R4 ;  /* 0x000000ffff077224 */ /* 0x000fe200078e0004 */
[----:B------:R-:W-:Y:S01]  /*5950*/  MOV R5, R2 ;  /* 0x0000000200057202 */ /* 0x000fe20000000f00 */
[----:B------:R-:W-:Y:S01]  /*5960*/  IMAD.MOV.U32 R4, RZ, RZ, R28 ;  /* 0x000000ffff047224 */ /* 0x000fe200078e001c */
[----:B------:R-:W-:-:S07]  /*5970*/  MOV R3, 0x5990 ;  /* 0x0000599000037802 */ /* 0x000fce0000000f00 */
[----:B------:R-:W-:Y:S05]  /*5980*/  CALL.REL.NOINC `($__internal_134_$__cuda_sm20_div_s64) ;  /* 0x0000000c00e87944 */ /* 0x000fea0003c00000 */
[----:B------:R-:W-:-:S07]  /*5990*/  MOV R3, R5 ;  /* 0x0000000500037202 */ /* 0x000fce0000000f00 */
.L_x_6107:
[----:B------:R-:W-:Y:S05]  /*59a0*/  BSYNC.RECONVERGENT B1 ;  /* 0x0000000000017941 */ /* 0x000fea0003800200 */
.L_x_6105:
        /* <DEDUP_REMOVED lines=16> */
.L_x_6108:
[----:B------:R-:W0:Y:S02]  /*5ab0*/  LDS.64 R4, [R3] ;  /* 0x0000000003047984 */ /* 0x000e240000000a00 */
[----:B0----5:R-:W-:-:S04]  /*5ac0*/  IADD3 R6, P0, PT, R8, R4, RZ ;  /* 0x0000000408067210 */ /* 0x021fc80007f1e0ff */
[----:B------:R-:W-:-:S08]  /*5ad0*/  IADD3.X R7, PT, PT, R9, R5, RZ, P0, !PT ;  /* 0x0000000509077210 */ /* 0x000fd000007fe4ff */
[----:B------:R-:W0:Y:S02]  /*5ae0*/  ATOMS.CAST.SPIN.64 P0, [R3], R4, R6 ;  /* 0x000000040300758d */ /* 0x000e240001800406 */
[----:B0-----:R-:W-:Y:S05]  /*5af0*/  @!P0 BRA `(.L_x_6108) ;  /* 0xfffffffc00ec8947 */ /* 0x001fea000383ffff */
.L_x_6104:
[----:B------:R-:W-:Y:S05]  /*5b00*/  BSYNC.RECONVERGENT B0 ;  /* 0x0000000000007941 */ /* 0x000fea0003800200 */
.L_x_6103:
        /* <DEDUP_REMOVED lines=47> */
.L_x_6112:
[----:B------:R-:W-:Y:S01]  /*5e00*/  MOV R7, R4 ;  /* 0x0000000400077202 */ /* 0x000fe20000000f00 */
[----:B------:R-:W-:Y:S01]  /*5e10*/  IMAD.MOV.U32 R5, RZ, RZ, R2 ;  /* 0x000000ffff057224 */ /* 0x000fe200078e0002 */
[----:B------:R-:W-:Y:S02]  /*5e20*/  MOV R4, R28 ;  /* 0x0000001c00047202 */ /* 0x000fe40000000f00 */
[----:B------:R-:W-:-:S07]  /*5e30*/  MOV R3, 0x5e50 ;  /* 0x00005e5000037802 */ /* 0x000fce0000000f00 */
[----:B------:R-:W-:Y:S05]  /*5e40*/  CALL.REL.NOINC `($__internal_134_$__cuda_sm20_div_s64) ;  /* 0x0000000800b87944 */ /* 0x000fea0003c00000 */
[----:B------:R-:W-:-:S07]  /*5e50*/  IMAD.MOV.U32 R3, RZ, RZ, R5 ;  /* 0x000000ffff037224 */ /* 0x000fce00078e0005 */
.L_x_6113:
[----:B------:R-:W-:Y:S05]  /*5e60*/  BSYNC.RECONVERGENT B1 ;  /* 0x0000000000017941 */ /* 0x000fea0003800200 */
.L_x_6111:
        /* <DEDUP_REMOVED lines=16> */
.L_x_6114:
[----:B------:R-:W0:Y:S02]  /*5f70*/  LDS.64 R4, [R3] ;  /* 0x0000000003047984 */ /* 0x000e240000000a00 */
[----:B0----5:R-:W-:-:S05]  /*5f80*/  IADD3 R6, P0, PT, R8, R4, RZ ;  /* 0x0000000408067210 */ /* 0x021fca0007f1e0ff */
[----:B------:R-:W-:-:S07]  /*5f90*/  IMAD.X R7, R9, 0x1, R5, P0 ;  /* 0x0000000109077824 */ /* 0x000fce00000e0605 */
[----:B------:R-:W0:Y:S02]  /*5fa0*/  ATOMS.CAST.SPIN.64 P0, [R3], R4, R6 ;  /* 0x000000040300758d */ /* 0x000e240001800406 */
[----:B0-----:R-:W-:Y:S05]  /*5fb0*/  @!P0 BRA `(.L_x_6114) ;  /* 0xfffffffc00ec8947 */ /* 0x001fea000383ffff */
.L_x_6110:
[----:B------:R-:W-:Y:S05]  /*5fc0*/  BSYNC.RECONVERGENT B0 ;  /* 0x0000000000007941 */ /* 0x000fea0003800200 */
.L_x_6109:
[----:B------:R-:W0:Y:S01]  /*5fd0*/  LDCU.64 UR6, c[0x0][0x878] ;  /* 0x00010f00ff0677ac */ /* 0x000e220008000a00 */
[----:B------:R-:W-:-:S04]  /*5fe0*/  IADD3 R23, P0, PT, R31, R23, RZ ;  /* 0x000000171f177210 */ /* 0x000fc80007f1e0ff */
[----:B------:R-:W-:Y:S02]  /*5ff0*/  IADD3.X R27, PT, PT, RZ, R27, RZ, P0, !PT ;  /* 0x0000001bff1b7210 */ /* 0x000fe400007fe4ff */
[----:B0-----:R-:W-:-:S04]  /*6000*/  ISETP.GE.U32.AND P0, PT, R23, UR6, PT ;  /* 0x0000000617007c0c */ /* 0x001fc8000bf06070 */
[----:B------:R-:W-:-:S13]  /*6010*/  ISETP.GE.AND.EX P0, PT, R27, UR7, PT, P0 ;  /* 0x000000071b007c0c */ /* 0x000fda000bf06300 */
[----:B------:R-:W-:Y:S05]  /*6020*/  @!P0 BRA `(.L_x_6115) ;  /* 0xffffffec002c8947 */ /* 0x000fea000383ffff */
.L_x_6019:
        /* <DEDUP_REMOVED lines=40> */
.L_x_6117:
[----:B------:R-:W-:Y:S01]  /*62b0*/  MOV R3, R8 ;  /* 0x0000000800037202 */ /* 0x000fe20000000f00 */
[----:B------:R-:W-:Y:S01]  /*62c0*/  IMAD.MOV.U32 R9, RZ, RZ, R29 ;  /* 0x000000ffff097224 */ /* 0x000fe200078e001d */
[----:B------:R-:W-:-:S07]  /*62d0*/  MOV R8, 0x62f0 ;  /* 0x000062f000087802 */ /* 0x000fce0000000f00 */
[----:B------:R-:W-:Y:S05]  /*62e0*/  CALL.REL.NOINC `($__internal_135_$__cuda_sm20_div_u64) ;  /* 0x0000000800e07944 */ /* 0x000fea0003c00000 */
[----:B------:R-:W-:Y:S01]  /*62f0*/  MOV R4, R0 ;  /* 0x0000000000047202 */ /* 0x000fe20000000f00 */
[----:B------:R-:W-:-:S07]  /*6300*/  IMAD.MOV.U32 R5, RZ, RZ, R3 ;  /* 0x000000ffff057224 */ /* 0x000fce00078e0003 */
.L_x_6118:
[----:B------:R-:W-:Y:S05]  /*6310*/  BSYNC.RECONVERGENT B0 ;  /* 0x0000000000007941 */ /* 0x000fea0003800200 */
.L_x_6116:
        /* <DEDUP_REMOVED lines=28> */
.L_x_6121:
        /* <DEDUP_REMOVED lines=14> */
.L_x_6120:
[----:B------:R-:W-:Y:S05]  /*65c0*/  BSYNC.RECONVERGENT B0 ;  /* 0x0000000000007941 */ /* 0x000fea0003800200 */
.L_x_6119:
[----:B------:R-:W-:Y:S05]  /*65d0*/  @!P0 EXIT ;  /* 0x000000000000894d */ /* 0x000fea0003800000 */
[----:B------:R-:W1:Y:S01]  /*65e0*/  S2UR UR5, SR_CgaCtaId ;  /* 0x00000000000579c3 */ /* 0x000e620000008800 */
[----:B------:R-:W-:Y:S01]  /*65f0*/  UMOV UR4, 0x400 ;  /* 0x0000040000047882 */ /* 0x000fe20000000000 */
[----:B------:R-:W2:Y:S01]  /*6600*/  LDCU.64 UR6, c[0x0][0x450] ;  /* 0x00008a00ff0677ac */ /* 0x000ea20008000a00 */
[----:B------:R-:W3:Y:S02]  /*6610*/  LDCU.128 UR12, c[0x0][0x380] ;  /* 0x00007000ff0c77ac */ /* 0x000ee40008000c00 */
[----:B-123--:R-:W-:-:S12]  /*6620*/  ULEA UR4, UR5, UR4, 0x18 ;  /* 0x0000000405047291 */ /* 0x00efd8000f8ec0ff */
.L_x_6122:
        /* <DEDUP_REMOVED lines=48> */
        .weak           $__internal_134_$__cuda_sm20_div_s64
        .type           $__internal_134_$__cuda_sm20_div_s64,@function
        .size           $__internal_134_$__cuda_sm20_div_s64,($__internal_135_$__cuda_sm20_div_u64 - $__internal_134_$__cuda_sm20_div_s64)
$__internal_134_$__cuda_sm20_div_s64:
        /* <DEDUP_REMOVED lines=83> */
[----:B------:R-:W-:Y:S06]  /*6e60*/  RET.REL.NODEC R8 `(_ZN2at4cuda17kernelHistogram1DIlhlLi1ELi2ELin1ELNS0_23CUDAHistogramMemoryTypeE0EZNS0_21CUDA_tensor_histogramIlhLb0EEEbNS_6TensorES4_S4_lNS_14AccumulateTypeIT0_Lb1EE4typeES8_NS0_13TensorArgTypeES9_S9_EUllE_EEvNS0_6detail10TensorInfoIT_T1_EESF_NSC_IKS6_SE_EElS8_S8_SE_T6_) ;  /* 0xffffff9008647950 */ /* 0x000fec0003c3ffff */
        .weak           $__internal_135_$__cuda_sm20_div_u64
        .type           $__internal_135_$__cuda_sm20_div_u64,@function
        .size           $__internal_135_$__cuda_sm20_div_u64,(.L_x_6511 - $__internal_135_$__cuda_sm20_div_u64)
$__internal_135_$__cuda_sm20_div_u64:
        /* <DEDUP_REMOVED lines=69> */
[----:B------:R-:W-:Y:S06]  /*72c0*/  RET.REL.NODEC R4 `(_ZN2at4cuda17kernelHistogram1DIlhlLi1ELi2ELin1ELNS0_23CUDAHistogramMemoryTypeE0EZNS0_21CUDA_tensor_histogramIlhLb0EEEbNS_6TensorES4_S4_lNS_14AccumulateTypeIT0_Lb1EE4typeES8_NS0_13TensorArgTypeES9_S9_EUllE_EEvNS0_6detail10TensorInfoIT_T1_EESF_NSC_IKS6_SE_EElS8_S8_SE_T6_) ;  /* 0xffffff8c044c7950 */ /* 0x000fec0003c3ffff */
.L_x_6123:
        /* <DEDUP_REMOVED lines=11> */
.L_x_6511:


//--------------------- .text._ZN2at4cuda17kernelHistogram1DIfhlLi1ELi2ELin1ELNS0_23CUDAHistogramMemoryTypeE1EZNS0_21CUDA_tensor_histogramIfhLb1EEEbNS_6TensorES4_S4_lNS_14AccumulateTypeIT0_Lb1EE4typeES8_NS0_13TensorArgTypeES9_S9_EUllE0_EEvNS0_6detail10TensorInfoIT_T1_EESF_NSC_IKS6_SE_EElS8_S8_SE_T6_ --------------------------
	.section	.text._ZN2at4cuda17kernelHistogram1DIfhlLi1ELi2ELin1ELNS0_23CUDAHistogramMemoryTypeE1EZNS0_21CUDA_tensor_histogramIfhLb1EEEbNS_6TensorES4_S4_lNS_14AccumulateTypeIT0_Lb1EE4typeES8_NS0_13TensorArgTypeES9_S9_EUllE0_EEvNS0_6detail10TensorInfoIT_T1_EESF_NSC_IKS6_SE_EElS8_S8_SE_T6_,"ax",@progbits
	.align	128
        .global         _ZN2at4cuda17kernelHistogram1DIfhlLi1ELi2ELin1ELNS0_23CUDAHistogramMemoryTypeE1EZNS0_21CUDA_tensor_histogramIfhLb1EEEbNS_6TensorES4_S4_lNS_14AccumulateTypeIT0_Lb1EE4typeES8_NS0_13TensorArgTypeES9_S9_EUllE0_EEvNS0_6detail10TensorInfoIT_T1_EESF_NSC_IKS6_SE_EElS8_S8_SE_T6_
        .type           _ZN2at4cuda17kernelHistogram1DIfhlLi1ELi2ELin1ELNS0_23CUDAHistogramMemoryTypeE1EZNS0_21CUDA_tensor_histogramIfhLb1EEEbNS_6TensorES4_S4_lNS_14AccumulateTypeIT0_Lb1EE4typeES8_NS0_13TensorArgTypeES9_S9_EUllE0_EEvNS0_6detail10TensorInfoIT_T1_EESF_NSC_IKS6_SE_EElS8_S8_SE_T6_,@function
        .size           _ZN2at4cuda17kernelHistogram1DIfhlLi1ELi2ELin1ELNS0_23CUDAHistogramMemoryTypeE1EZNS0_21CUDA_tensor_histogramIfhLb1EEEbNS_6TensorES4_S4_lNS_14AccumulateTypeIT0_Lb1EE4typeES8_NS0_13TensorArgTypeES9_S9_EUllE0_EEvNS0_6detail10TensorInfoIT_T1_EESF_NSC_IKS6_SE_EElS8_S8_SE_T6_,(.L_x_6512 - _ZN2at4cuda17kernelHistogram1DIfhlLi1ELi2ELin1ELNS0_23CUDAHistogramMemoryTypeE1EZNS0_21CUDA_tensor_histogramIfhLb1EEEbNS_6TensorES4_S4_lNS_14AccumulateTypeIT0_Lb1EE4typeES8_NS0_13TensorArgTypeES9_S9_EUllE0_EEvNS0_6detail10TensorInfoIT_T1_EESF_NSC_IKS6_SE_EElS8_S8_SE_T6_)
        .other          _ZN2at4cuda17kernelHistogram1DIfhlLi1ELi2ELin1ELNS0_23CUDAHistogramMemoryTypeE1EZNS0_21CUDA_tensor_histogramIfhLb1EEEbNS_6TensorES4_S4_lNS_14AccumulateTypeIT0_Lb1EE4typeES8_NS0_13TensorArgTypeES9_S9_EUllE0_EEvNS0_6detail10TensorInfoIT_T1_EESF_NSC_IKS6_SE_EElS8_S8_SE_T6_,@"STO_CUDA_ENTRY STV_DEFAULT"
_ZN2at4cuda17kernelHistogram1DIfhlLi1ELi2ELin1ELNS0_23CUDAHistogramMemoryTypeE1EZNS0_21CUDA_tensor_histogramIfhLb1EEEbNS_6TensorES4_S4_lNS_14AccumulateTypeIT0_Lb1EE4typeES8_NS0_13TensorArgTypeES9_S9_EUllE0_EEvNS0_6detail10TensorInfoIT_T1_EESF_NSC_IKS6_SE_EElS8_S8_SE_T6_:
.text._ZN2at4cuda17kernelHistogram1DIfhlLi1ELi2ELin1ELNS0_23CUDAHistogramMemoryTypeE1EZNS0_21CUDA_tensor_histogramIfhLb1EEEbNS_6TensorES4_S4_lNS_14AccumulateTypeIT0_Lb1EE4typeES8_NS0_13TensorArgTypeES9_S9_EUllE0_EEvNS0_6detail10TensorInfoIT_T1_EESF_NSC_IKS6_SE_EElS8_S8_SE_T6_:
        /* <DEDUP_REMOVED lines=22> */
.L_x_6179:
        /* <DEDUP_REMOVED lines=24> */
.L_x_6150:
        /* <DEDUP_REMOVED lines=33> */
.L_x_6127:
[----:B------:R-:W-:Y:S01]  /*04f0*/  MOV R24, R14 ;  /* 0x0000000e00187202 */ /* 0x000fe20000000f00 */
[----:B------:R-:W-:Y:S01]  /*0500*/  IMAD.MOV.U32 R20, RZ, RZ, R9 ;  /* 0x000000ffff147224 */ /* 0x000fe200078e0009 */
[----:B------:R-:W-:Y:S01]  /*0510*/  MOV R11, R16 ;  /* 0x00000010000b7202 */ /* 0x000fe20000000f00 */
[----:B------:R-:W-:Y:S01]  /*0520*/  IMAD.MOV.U32 R10, RZ, RZ, R17 ;  /* 0x000000ffff0a7224 */ /* 0x000fe200078e0011 */
[----:B------:R-:W-:-:S07]  /*0530*/  MOV R7, 0x550 ;  /* 0x0000055000077802 */ /* 0x000fce0000000f00 */
[----:B------:R-:W-:Y:S05]  /*0540*/  CALL.REL.NOINC `($__internal_136_$__cuda_sm20_div_s64) ;  /* 0x0000003400f87944 */ /* 0x000fea0003c00000 */
        /* <DEDUP_REMOVED lines=10> */
.L_x_6128:
[----:B------:R-:W-:Y:S05]  /*05f0*/  BSYNC.RECONVERGENT B0 ;  /* 0x0000000000007941 */ /* 0x000fea0003800200 */
.L_x_6126:
        /* <DEDUP_REMOVED lines=38> */
.L_x_6130:
[----:B------:R-:W-:Y:S01]  /*0860*/  MOV R24, R30 ;  /* 0x0000001e00187202 */ /* 0x000fe20000000f00 */
[----:B------:R-:W-:Y:S01]  /*0870*/  IMAD.MOV.U32 R20, RZ, RZ, R31 ;  /* 0x000000ffff147224 */ /* 0x000fe200078e001f */
[----:B------:R-:W-:Y:S01]  /*0880*/  MOV R11, R16 ;  /* 0x00000010000b7202 */ /* 0x000fe20000000f00 */
[----:B------:R-:W-:Y:S01]  /*0890*/  IMAD.MOV.U32 R10, RZ, RZ, R17 ;  /* 0x000000ffff0a7224 */ /* 0x000fe200078e0011 */
[----:B------:R-:W-:-:S07]  /*08a0*/  MOV R7, 0x8c0 ;  /* 0x000008c000077802 */ /* 0x000fce0000000f00 */
[----:B------:R-:W-:Y:S05]  /*08b0*/  CALL.REL.NOINC `($__internal_136_$__cuda_sm20_div_s64) ;  /* 0x00000034001c7944 */ /* 0x000fea0003c00000 */
        /* <DEDUP_REMOVED lines=11> */
.L_x_6131:
[----:B------:R-:W-:Y:S05]  /*0970*/  BSYNC.RECONVERGENT B0 ;  /* 0x0000000000007941 */ /* 0x000fea0003800200 */
.L_x_6129:
        /* <DEDUP_REMOVED lines=38> */
.L_x_6133:
[----:B------:R-:W-:Y:S01]  /*0be0*/  IMAD.MOV.U32 R24, RZ, RZ, R16 ;  /* 0x000000ffff187224 */ /* 0x000fe200078e0010 */
[----:B------:R-:W-:Y:S01]  /*0bf0*/  MOV R20, R17 ;  /* 0x0000001100147202 */ /* 0x000fe20000000f00 */
[----:B------:R-:W-:Y:S01]  /*0c00*/  IMAD.MOV.U32 R11, RZ, RZ, R12 ;  /* 0x000000ffff0b7224 */ /* 0x000fe200078e000c */
[----:B------:R-:W-:Y:S02]  /*0c10*/  MOV R10, R13 ;  /* 0x0000000d000a7202 */ /* 0x000fe40000000f00 */
[----:B------:R-:W-:-:S07]  /*0c20*/  MOV R7, 0xc40 ;  /* 0x00000c4000077802 */ /* 0x000fce0000000f00 */
[----:B------:R-:W-:Y:S05]  /*0c30*/  CALL.REL.NOINC `($__internal_136_$__cuda_sm20_div_s64) ;  /* 0x00000030003c7944 */ /* 0x000fea0003c00000 */
        /* <DEDUP_REMOVED lines=11> */
.L_x_6134:
[----:B------:R-:W-:Y:S05]  /*0cf0*/  BSYNC.RECONVERGENT B0 ;  /* 0x0000000000007941 */ /* 0x000fea0003800200 */
.L_x_6132:
        /* <DEDUP_REMOVED lines=37> */
.L_x_6136:
        /* <DEDUP_REMOVED lines=17> */
.L_x_6137:
[----:B------:R-:W-:Y:S05]  /*1060*/  BSYNC.RECONVERGENT B0 ;  /* 0x0000000000007941 */ /* 0x000fea0003800200 */
.L_x_6135:
        /* <DEDUP_REMOVED lines=38> */
.L_x_6139:
        /* <DEDUP_REMOVED lines=17> */
.L_x_6140:
[----:B------:R-:W-:Y:S05]  /*13e0*/  BSYNC.RECONVERGENT B0 ;  /* 0x0000000000007941 */ /* 0x000fea0003800200 */
.L_x_6138:
        /* <DEDUP_REMOVED lines=38> */
.L_x_6142:
        /* <DEDUP_REMOVED lines=17> */
.L_x_6143:
[----:B------:R-:W-:Y:S05]  /*1760*/  BSYNC.RECONVERGENT B0 ;  /* 0x0000000000007941 */ /* 0x000fea0003800200 */
.L_x_6141:
        /* <DEDUP_REMOVED lines=39> */
.L_x_6145:
        /* <DEDUP_REMOVED lines=17> */
.L_x_6146:
[----:B------:R-:W-:Y:S05]  /*1af0*/  BSYNC.RECONVERGENT B0 ;  /* 0x0000000000007941 */ /* 0x000fea0003800200 */
.L_x_6144:
        /* <DEDUP_REMOVED lines=38> */
.L_x_6148:
        /* <DEDUP_REMOVED lines=17> */
.L_x_6149:
[----:B------:R-:W-:Y:S05]  /*1e70*/  BSYNC.RECONVERGENT B0 ;  /* 0x0000000000007941 */ /* 0x000fea0003800200 */
.L_x_6147:
        /* <DEDUP_REMOVED lines=11> */
.L_x_6125:
        /* <DEDUP_REMOVED lines=35> */
.L_x_6153:
        /* <DEDUP_REMOVED lines=16> */
.L_x_6154:
[----:B------:R-:W-:Y:S05]  /*2260*/  BSYNC.RECONVERGENT B0 ;  /* 0x0000000000007941 */ /* 0x000fea0003800200 */
.L_x_6152:
        /* <DEDUP_REMOVED lines=38> */
.L_x_6156:
        /* <DEDUP_REMOVED lines=17> */
.L_x_6157:
[----:B------:R-:W-:Y:S05]  /*25e0*/  BSYNC.RECONVERGENT B0 ;  /* 0x0000000000007941 */ /* 0x000fea0003800200 */
.L_x_6155:
        /* <DEDUP_REMOVED lines=38> */
.L_x_6159:
        /* <DEDUP_REMOVED lines=17> */
.L_x_6160:
[----:B------:R-:W-:Y:S05]  /*2960*/  BSYNC.RECONVERGENT B0 ;  /* 0x0000000000007941 */ /* 0x000fea0003800200 */
.L_x_6158:
        /* <DEDUP_REMOVED lines=38> */
.L_x_6162:
        /* <DEDUP_REMOVED lines=17> */
.L_x_6163:
[----:B------:R-:W-:Y:S05]  /*2ce0*/  BSYNC.RECONVERGENT B0 ;  /* 0x0000000000007941 */ /* 0x000fea0003800200 */
.L_x_6161:
        /* <DEDUP_REMOVED lines=8> */
.L_x_6151:
        /* <DEDUP_REMOVED lines=36> */
.L_x_6166:
[----:B------:R-:W-:Y:S01]  /*2fb0*/  IMAD.MOV.U32 R24, RZ, RZ, R14 ;  /* 0x000000ffff187224 */ /* 0x000fe200078e000e */
[----:B------:R-:W-:Y:S01]  /*2fc0*/  MOV R20, R9 ;  /* 0x0000000900147202 */ /* 0x000fe20000000f00 */
[----:B------:R-:W-:Y:S01]  /*2fd0*/  IMAD.MOV.U32 R11, RZ, RZ, R16 ;  /* 0x000000ffff0b7224 */ /* 0x000fe200078e0010 */
[----:B------:R-:W-:Y:S02]  /*2fe0*/  MOV R10, R17 ;  /* 0x00000011000a7202 */ /* 0x000fe40000000f00 */
[----:B------:R-:W-:-:S07]  /*2ff0*/  MOV R7, 0x3010 ;  /* 0x0000301000077802 */ /* 0x000fce0000000f00 */
[----:B------:R-:W-:Y:S05]  /*3000*/  CALL.REL.NOINC `($__internal_136_$__cuda_sm20_div_s64) ;  /* 0x0000000c00487944 */ /* 0x000fea0003c00000 */
        /* <DEDUP_REMOVED lines=10> */
.L_x_6167:
[----:B------:R-:W-:Y:S05]  /*30b0*/  BSYNC.RECONVERGENT B0 ;  /* 0x0000000000007941 */ /* 0x000fea0003800200 */
.L_x_6165:
        /* <DEDUP_REMOVED lines=39> */
.L_x_6169:
        /* <DEDUP_REMOVED lines=17> */
.L_x_6170:
[----:B------:R-:W-:Y:S05]  /*3440*/  BSYNC.RECONVERGENT B0 ;  /* 0x0000000000007941 */ /* 0x000fea0003800200 */
.L_x_6168:
[----:B------:R0:W1:Y:S02]  /*3450*/  LDC.64 R6, c[0x0][R4+0x450] ;  /* 0x0001140004067b82 */ /* 0x0000640000000a00 */
[----:B0-----:R-:W-:Y:S02]  /*3460*/  IMAD.MOV.U32 R4, RZ, RZ, R28 ;  /* 0x000000ffff047224 */ /* 0x001fe400078e001c */
[-C--:B-1----:R-:W-:Y:S02]  /*3470*/  IMAD R7, R7, R15.reuse, RZ ;  /* 0x0000000f07077224 */ /* 0x082fe400078e02ff */
[----:B------:R-:W-:-:S04]  /*3480*/  IMAD.WIDE.U32 R10, R6, R15, R4 ;  /* 0x0000000f060a7225 */ /* 0x000fc800078e0004 */
[----:B------:R-:W-:Y:S01]  /*3490*/  IMAD R7, R6, R17, R7 ;  /* 0x0000001106077224 */ /* 0x000fe200078e0207 */
[----:B------:R-:W-:-:S03]  /*34a0*/  MOV R12, R10 ;  /* 0x0000000a000c7202 */ /* 0x000fc60000000f00 */
[----:B------:R-:W-:-:S07]  /*34b0*/  IMAD.IADD R8, R11, 0x1, R7 ;  /* 0x000000010b087824 */ /* 0x000fce00078e0207 */
.L_x_6164:
        /* <DEDUP_REMOVED lines=35> */
.L_x_6172:
        /* <DEDUP_REMOVED lines=15> */
.L_x_6173:
[----:B------:R-:W-:Y:S05]  /*37e0*/  BSYNC.RECONVERGENT B0 ;  /* 0x0000000000007941 */ /* 0x000fea0003800200 */
.L_x_6171:
[----:B------:R-:W0:Y:S01]  /*37f0*/  LDC.64 R4, c[0x0][R4+0x450] ;  /* 0x0001140004047b82 */ /* 0x000e220000000a00 */
[----:B------:R-:W-:Y:S02]  /*3800*/  IMAD.MOV.U32 R13, RZ, RZ, R8 ;  /* 0x000000ffff0d7224 */ /* 0x000fe400078e0008 */
[-C--:B0-----:R-:W-:Y:S02]  /*3810*/  IMAD R5, R5, R6.reuse, RZ ;  /* 0x0000000605057224 */ /* 0x081fe400078e02ff */
[----:B------:R-:W-:-:S04]  /*3820*/  IMAD.WIDE.U32 R12, R4, R6, R12 ;  /* 0x00000006040c7225 */ /* 0x000fc800078e000c */
[----:B------:R-:W-:-:S05]  /*3830*/  IMAD R5, R4, R15, R5 ;  /* 0x0000000f04057224 */ /* 0x000fca00078e0205 */
[----:B------:R-:W-:-:S07]  /*3840*/  IADD3 R8, PT, PT, R13, R5, RZ ;  /* 0x000000050d087210 */ /* 0x000fce0007ffe0ff */
.L_x_6124:
        /* <DEDUP_REMOVED lines=47> */
.L_x_6177:
[----:B------:R-:W-:Y:S01]  /*3b40*/  IMAD.U32 R11, RZ, RZ, UR6 ;  /* 0x00000006ff0b7e24 */ /* 0x000fe2000f8e00ff */
[----:B------:R-:W-:Y:S02]  /*3b50*/  MOV R10, UR7 ;  /* 0x00000007000a7c02 */ /* 0x000fe40008000f00 */
[----:B------:R-:W-:-:S07]  /*3b60*/  MOV R7, 0x3b80 ;  /* 0x00003b8000077802 */ /* 0x000fce0000000f00 */
[----:B------:R-:W-:Y:S05]  /*3b70*/  CALL.REL.NOINC `($__internal_136_$__cuda_sm20_div_s64) ;  /* 0x00000000006c7944 */ /* 0x000fea0003c00000 */
[----:B------:R-:W-:-:S07]  /*3b80*/  IMAD.MOV.U32 R5, RZ, RZ, R10 ;  /* 0x000000ffff057224 */ /* 0x000fce00078e000a */
.L_x_6178:
[----:B------:R-:W-:Y:S05]  /*3b90*/  BSYNC.RECONVERGENT B1 ;  /* 0x0000000000017941 */ /* 0x000fea0003800200 */
.L_x_6176:
        /* <DEDUP_REMOVED lines=17> */
.L_x_6175:
[----:B------:R-:W-:Y:S05]  /*3cb0*/  BSYNC.RECONVERGENT B0 ;  /* 0x0000000000007941 */ /* 0x000fea0003800200 */
.L_x_6174:
[----:B------:R-:W1:Y:S01]  /*3cc0*/  LDCU.64 UR14, c[0x0][0x878] ;  /* 0x00010f00ff0e77ac */ /* 0x000e620008000a00 */
[----:B------:R-:W-:-:S05]  /*3cd0*/  IADD3 R0, P0, PT, R3, R0, RZ ;  /* 0x0000000003007210 */ /* 0x000fca0007f1e0ff */
[----:B------:R-:W-:Y:S01]  /*3ce0*/  IMAD.X R2, RZ, RZ, R2, P0 ;  /* 0x000000ffff027224 */ /* 0x000fe200000e0602 */
[----:B-1----:R-:W-:-:S04]  /*3cf0*/  ISETP.GE.U32.AND P0, PT, R0, UR14, PT ;  /* 0x0000000e00007c0c */ /* 0x002fc8000bf06070 */
[----:B------:R-:W-:-:S13]  /*3d00*/  ISETP.GE.AND.EX P0, PT, R2, UR15, PT, P0 ;  /* 0x0000000f02007c0c */ /* 0x000fda000bf06300 */
[----:B------:R-:W-:Y:S05]  /*3d10*/  @!P0 BRA `(.L_x_6179) ;  /* 0xffffffc400108947 */ /* 0x000fea000383ffff */
[----:B------:R-:W-:Y:S05]  /*3d20*/  EXIT ;  /* 0x000000000000794d */ /* 0x000fea0003800000 */
        .weak           $__internal_136_$__cuda_sm20_div_s64
        .type           $__internal_136_$__cuda_sm20_div_s64,@function
        .size           $__internal_136_$__cuda_sm20_div_s64,(.L_x_6512 - $__internal_136_$__cuda_sm20_div_s64)
$__internal_136_$__cuda_sm20_div_s64:
        /* <DEDUP_REMOVED lines=83> */
[----:B------:R-:W-:Y:S05]  /*4260*/  RET.REL.NODEC R6 `(_ZN2at4cuda17kernelHistogram1DIfhlLi1ELi2ELin1ELNS0_23CUDAHistogramMemoryTypeE1EZNS0_21CUDA_tensor_histogramIfhLb1EEEbNS_6TensorES4_S4_lNS_14AccumulateTypeIT0_Lb1EE4typeES8_NS0_13TensorArgTypeES9_S9_EUllE0_EEvNS0_6detail10TensorInfoIT_T1_EESF_NSC_IKS6_SE_EElS8_S8_SE_T6_) ;  /* 0xffffffbc06647950 */ /* 0x000fea0003c3ffff */
.L_x_6180:
        /* <DEDUP_REMOVED lines=9> */
.L_x_6512:


//--------------------- .text._ZN2at4cuda17kernelHistogram1DIfhlLi1ELi2ELin1ELNS0_23CUDAHistogramMemoryTypeE0EZNS0_21CUDA_tensor_histogramIfhLb1EEEbNS_6TensorES4_S4_lNS_14AccumulateTypeIT0_Lb1EE4typeES8_NS0_13TensorArgTypeES9_S9_EUllE0_EEvNS0_6detail10TensorInfoIT_T1_EESF_NSC_IKS6_SE_EElS8_S8_SE_T6_ --------------------------
	.section	.text._ZN2at4cuda17kernelHistogram1DIfhlLi1ELi2ELin1ELNS0_23CUDAHistogramMemoryTypeE0EZNS0_21CUDA_tensor_histogramIfhLb1EEEbNS_6TensorES4_S4_lNS_14AccumulateTypeIT0_Lb1EE4typeES8_NS0_13TensorArgTypeES9_S9_EUllE0_EEvNS0_6detail10TensorInfoIT_T1_EESF_NSC_IKS6_SE_EElS8_S8_SE_T6_,"ax",@progbits
	.align	128
        .global         _ZN2at4cuda17kernelHistogram1DIfhlLi1ELi2ELin1ELNS0_23CUDAHistogramMemoryTypeE0EZNS0_21CUDA_tensor_histogramIfhLb1EEEbNS_6TensorES4_S4_lNS_14AccumulateTypeIT0_Lb1EE4typeES8_NS0_13TensorArgTypeES9_S9_EUllE0_EEvNS0_6detail10TensorInfoIT_T1_EESF_NSC_IKS6_SE_EElS8_S8_SE_T6_
        .type           _ZN2at4cuda17kernelHistogram1DIfhlLi1ELi2ELin1ELNS0_23CUDAHistogramMemoryTypeE0EZNS0_21CUDA_tensor_histogramIfhLb1EEEbNS_6TensorES4_S4_lNS_14AccumulateTypeIT0_Lb1EE4typeES8_NS0_13TensorArgTypeES9_S9_EUllE0_EEvNS0_6detail10TensorInfoIT_T1_EESF_NSC_IKS6_SE_EElS8_S8_SE_T6_,@function
        .size           _ZN2at4cuda17kernelHistogram1DIfhlLi1ELi2ELin1ELNS0_23CUDAHistogramMemoryTypeE0EZNS0_21CUDA_tensor_histogramIfhLb1EEEbNS_6TensorES4_S4_lNS_14AccumulateTypeIT0_Lb1EE4typeES8_NS0_13TensorArgTypeES9_S9_EUllE0_EEvNS0_6detail10TensorInfoIT_T1_EESF_NSC_IKS6_SE_EElS8_S8_SE_T6_,(.L_x_6514 - _ZN2at4cuda17kernelHistogram1DIfhlLi1ELi2ELin1ELNS0_23CUDAHistogramMemoryTypeE0EZNS0_21CUDA_tensor_histogramIfhLb1EEEbNS_6TensorES4_S4_lNS_14AccumulateTypeIT0_Lb1EE4typeES8_NS0_13TensorArgTypeES9_S9_EUllE0_EEvNS0_6detail10TensorInfoIT_T1_EESF_NSC_IKS6_SE_EElS8_S8_SE_T6_)
        .other          _ZN2at4cuda17kernelHistogram1DIfhlLi1ELi2ELin1ELNS0_23CUDAHistogramMemoryTypeE0EZNS0_21CUDA_tensor_histogramIfhLb1EEEbNS_6TensorES4_S4_lNS_14AccumulateTypeIT0_Lb1EE4typeES8_NS0_13TensorArgTypeES9_S9_EUllE0_EEvNS0_6detail10TensorInfoIT_T1_EESF_NSC_IKS6_SE_EElS8_S8_SE_T6_,@"STO_CUDA_ENTRY STV_DEFAULT"
_ZN2at4cuda17kernelHistogram1DIfhlLi1ELi2ELin1ELNS0_23CUDAHistogramMemoryTypeE0EZNS0_21CUDA_tensor_histogramIfhLb1EEEbNS_6TensorES4_S4_lNS_14AccumulateTypeIT0_Lb1EE4typeES8_NS0_13TensorArgTypeES9_S9_EUllE0_EEvNS0_6detail10TensorInfoIT_T1_EESF_NSC_IKS6_SE_EElS8_S8_SE_T6_:
.text._ZN2at4cuda17kernelHistogram1DIfhlLi1ELi2ELin1ELNS0_23CUDAHistogramMemoryTypeE0EZNS0_21CUDA_tensor_histogramIfhLb1EEEbNS_6TensorES4_S4_lNS_14AccumulateTypeIT0_Lb1EE4typeES8_NS0_13TensorArgTypeES9_S9_EUllE0_EEvNS0_6detail10TensorInfoIT_T1_EESF_NSC_IKS6_SE_EElS8_S8_SE_T6_:
        /* <DEDUP_REMOVED lines=45> */
.L_x_6184:
[----:B------:R-:W-:-:S07]  /*02d0*/  MOV R8, 0x2f0 ;  /* 0x000002f000087802 */ /* 0x000fce0000000f00 */
[----:B------:R-:W-:Y:S05]  /*02e0*/  CALL.REL.NOINC `($__internal_138_$__cuda_sm20_div_u64) ;  /* 0x0000004400747944 */ /* 0x000fea0003c00000 */
.L_x_6185:
[----:B------:R-:W-:Y:S05]  /*02f0*/  BSYNC.RECONVERGENT B1 ;  /* 0x0000000000017941 */ /* 0x000fea0003800200 */
.L_x_6183:
        /* <DEDUP_REMOVED lines=19> */
.L_x_6188:
        /* <DEDUP_REMOVED lines=9> */
.L_x_6187:
[----:B------:R-:W-:Y:S05]  /*04c0*/  BSYNC.RECONVERGENT B1 ;  /* 0x0000000000017941 */ /* 0x000fea0003800200 */
.L_x_6186:
[----:B------:R-:W-:Y:S05]  /*04d0*/  @!P1 BRA `(.L_x_6182) ;  /* 0x0000000000409947 */ /* 0x000fea0003800000 */
[----:B------:R-:W0:Y:S01]  /*04e0*/  S2R R5, SR_CgaCtaId ;  /* 0x0000000000057919 */ /* 0x000e220000008800 */
[----:B------:R-:W-:-:S04]  /*04f0*/  MOV R4, 0x400 ;  /* 0x0000040000047802 */ /* 0x000fc80000000f00 */
[----:B0-----:R-:W-:-:S07]  /*0500*/  LEA R7, R5, R4, 0x18 ;  /* 0x0000000405077211 */ /* 0x001fce00078ec0ff */
.L_x_6189:
        /* <DEDUP_REMOVED lines=13> */
.L_x_6182:
[----:B------:R-:W-:Y:S05]  /*05e0*/  BSYNC.RECONVERGENT B0 ;  /* 0x0000000000007941 */ /* 0x000fea0003800200 */
.L_x_6181:
        /* <DEDUP_REMOVED lines=19> */
.L_x_6247:
        /* <DEDUP_REMOVED lines=23> */
.L_x_6217:
        /* <DEDUP_REMOVED lines=33> */
.L_x_6194:
[----:B------:R-:W-:Y:S01]  /*0aa0*/  IMAD.MOV.U32 R33, RZ, RZ, R20 ;  /* 0x000000ffff217224 */ /* 0x000fe200078e0014 */
[----:B------:R-:W-:Y:S01]  /*0ab0*/  MOV R26, R34 ;  /* 0x00000022001a7202 */ /* 0x000fe20000000f00 */
[----:B------:R-:W-:Y:S01]  /*0ac0*/  IMAD.MOV.U32 R27, RZ, RZ, R16 ;  /* 0x000000ffff1b7224 */ /* 0x000fe200078e0010 */
[----:B------:R-:W-:Y:S01]  /*0ad0*/  MOV R14, 0xb00 ;  /* 0x00000b00000e7802 */ /* 0x000fe20000000f00 */
[----:B------:R-:W-:-:S07]  /*0ae0*/  IMAD.MOV.U32 R25, RZ, RZ, R35 ;  /* 0x000000ffff197224 */ /* 0x000fce00078e0023 */
[----:B------:R-:W-:Y:S05]  /*0af0*/  CALL.REL.NOINC `($__internal_137_$__cuda_sm20_div_s64) ;  /* 0x0000003800207944 */ /* 0x000fea0003c00000 */
        /* <DEDUP_REMOVED lines=10> */
.L_x_6195:
[----:B------:R-:W-:Y:S05]  /*0ba0*/  BSYNC.RECONVERGENT B0 ;  /* 0x0000000000007941 */ /* 0x000fea0003800200 */
.L_x_6193:
        /* <DEDUP_REMOVED lines=38> */
.L_x_6197:
[----:B------:R-:W-:Y:S01]  /*0e10*/  IMAD.MOV.U32 R33, RZ, RZ, R36 ;  /* 0x000000ffff217224 */ /* 0x000fe200078e0024 */
[----:B------:R-:W-:Y:S01]  /*0e20*/  MOV R26, R20 ;  /* 0x00000014001a7202 */ /* 0x000fe20000000f00 */
[----:B------:R-:W-:Y:S01]  /*0e30*/  IMAD.MOV.U32 R27, RZ, RZ, R37 ;  /* 0x000000ffff1b7224 */ /* 0x000fe200078e0025 */
[----:B------:R-:W-:Y:S01]  /*0e40*/  MOV R14, 0xe70 ;  /* 0x00000e70000e7802 */ /* 0x000fe20000000f00 */
[----:B------:R-:W-:-:S07]  /*0e50*/  IMAD.MOV.U32 R25, RZ, RZ, R21 ;  /* 0x000000ffff197224 */ /* 0x000fce00078e0015 */
[----:B------:R-:W-:Y:S05]  /*0e60*/  CALL.REL.NOINC `($__internal_137_$__cuda_sm20_div_s64) ;  /* 0x0000003400447944 */ /* 0x000fea0003c00000 */
        /* <DEDUP_REMOVED lines=11> */
.L_x_6198:
[----:B------:R-:W-:Y:S05]  /*0f20*/  BSYNC.RECONVERGENT B0 ;  /* 0x0000000000007941 */ /* 0x000fea0003800200 */
.L_x_6196:
        /* <DEDUP_REMOVED lines=38> */
.L_x_6200:
[----:B------:R-:W-:Y:S01]  /*1190*/  IMAD.MOV.U32 R33, RZ, RZ, R20 ;  /* 0x000000ffff217224 */ /* 0x000fe200078e0014 */
[----:B------:R-:W-:Y:S01]  /*11a0*/  MOV R27, R21 ;  /* 0x00000015001b7202 */ /* 0x000fe20000000f00 */
[----:B------:R-:W-:Y:S01]  /*11b0*/  IMAD.MOV.U32 R26, RZ, RZ, R18 ;  /* 0x000000ffff1a7224 */ /* 0x000fe200078e0012 */
[----:B------:R-:W-:Y:S01]  /*11c0*/  MOV R14, 0x11f0 ;  /* 0x000011f0000e7802 */ /* 0x000fe20000000f00 */
[----:B------:R-:W-:-:S07]  /*11d0*/  IMAD.MOV.U32 R25, RZ, RZ, R19 ;  /* 0x000000ffff197224 */ /* 0x000fce00078e0013 */
[----:B------:R-:W-:Y:S05]  /*11e0*/  CALL.REL.NOINC `($__internal_137_$__cuda_sm20_div_s64) ;  /* 0x0000003000647944 */ /* 0x000fea0003c00000 */
        /* <DEDUP_REMOVED lines=9> */
.L_x_6201:
[----:B------:R-:W-:Y:S05]  /*1280*/  BSYNC.RECONVERGENT B0 ;  /* 0x0000000000007941 */ /* 0x000fea0003800200 */
.L_x_6199:
        /* <DEDUP_REMOVED lines=37> */
.L_x_6203:
[----:B------:R-:W-:Y:S01]  /*14e0*/  MOV R33, R20 ;  /* 0x0000001400217202 */ /* 0x000fe20000000f00 */
[----:B------:R-:W-:Y:S01]  /*14f0*/  IMAD.MOV.U32 R27, RZ, RZ, R21 ;  /* 0x000000ffff1b7224 */ /* 0x000fe200078e0015 */
[----:B------:R-:W-:Y:S01]  /*1500*/  MOV R25, R19 ;  /* 0x0000001300197202 */ /* 0x000fe20000000f00 */
[----:B------:R-:W-:Y:S01]  /*1510*/  IMAD.MOV.U32 R26, RZ, RZ, R18 ;  /* 0x000000ffff1a7224 */ /* 0x000fe200078e0012 */
[----:B------:R-:W-:-:S07]  /*1520*/  MOV R14, 0x1540 ;  /* 0x00001540000e7802 */ /* 0x000fce0000000f00 */
[----:B------:R-:W-:Y:S05]  /*1530*/  CALL.REL.NOINC `($__internal_137_$__cuda_sm20_div_s64) ;  /* 0x0000002c00907944 */ /* 0x000fea0003c00000 */
        /* <DEDUP_REMOVED lines=9> */
.L_x_6204:
[----:B------:R-:W-:Y:S05]  /*15d0*/  BSYNC.RECONVERGENT B0 ;  /* 0x0000000000007941 */ /* 0x000fea0003800200 */
.L_x_6202:
        /* <DEDUP_REMOVED lines=38> */
.L_x_6206:
        /* <DEDUP_REMOVED lines=15> */
.L_x_6207:
[----:B------:R-:W-:Y:S05]  /*1930*/  BSYNC.RECONVERGENT B0 ;  /* 0x0000000000007941 */ /* 0x000fea0003800200 */
.L_x_6205:
        /* <DEDUP_REMOVED lines=38> */
.L_x_6209:
[----:B------:R-:W-:Y:S01]  /*1ba0*/  IMAD.MOV.U32 R33, RZ, RZ, R20 ;  /* 0x000000ffff217224 */ /* 0x000fe200078e0014 */
[----:B------:R-:W-:Y:S01]  /*1bb0*/  MOV R27, R21 ;  /* 0x00000015001b7202 */ /* 0x000fe20000000f00 */
[----:B------:R-:W-:Y:S01]  /*1bc0*/  IMAD.MOV.U32 R26, RZ, RZ, R18 ;  /* 0x000000ffff1a7224 */ /* 0x000fe200078e0012 */
[----:B------:R-:W-:Y:S02]  /*1bd0*/  MOV R25, R19 ;  /* 0x0000001300197202 */ /* 0x000fe40000000f00 */
[----:B------:R-:W-:-:S07]  /*1be0*/  MOV R14, 0x1c00 ;  /* 0x00001c00000e7802 */ /* 0x000fce0000000f00 */
[----:B------:R-:W-:Y:S05]  /*1bf0*/  CALL.REL.NOINC `($__internal_137_$__cuda_sm20_div_s64) ;  /* 0x0000002400e07944 */ /* 0x000fea0003c00000 */
        /* <DEDUP_REMOVED lines=11> */
.L_x_6210:
[----:B------:R-:W-:Y:S05]  /*1cb0*/  BSYNC.RECONVERGENT B0 ;  /* 0x0000000000007941 */ /* 0x000fea0003800200 */
.L_x_6208:
        /* <DEDUP_REMOVED lines=39> */
.L_x_6212:
[----:B------:R-:W-:Y:S01]  /*1f30*/  IMAD.MOV.U32 R33, RZ, RZ, R20 ;  /* 0x000000ffff217224 */ /* 0x000fe200078e0014 */
[----:B------:R-:W-:Y:S01]  /*1f40*/  MOV R27, R21 ;  /* 0x00000015001b7202 */ /* 0x000fe20000000f00 */
[----:B------:R-:W-:Y:S01]  /*1f50*/  IMAD.MOV.U32 R26, RZ, RZ, R18 ;  /* 0x000000ffff1a7224 */ /* 0x000fe200078e0012 */
[----:B------:R-:W-:Y:S02]  /*1f60*/  MOV R25, R19 ;  /* 0x0000001300197202 */ /* 0x000fe40000000f00 */
[----:B------:R-:W-:-:S07]  /*1f70*/  MOV R14, 0x1f90 ;  /* 0x00001f90000e7802 */ /* 0x000fce0000000f00 */
[----:B------:R-:W-:Y:S05]  /*1f80*/  CALL.REL.NOINC `($__internal_137_$__cuda_sm20_div_s64) ;  /* 0x0000002000fc7944 */ /* 0x000fea0003c00000 */
        /* <DEDUP_REMOVED lines=9> */
.L_x_6213:
[----:B------:R-:W-:Y:S05]  /*2020*/  BSYNC.RECONVERGENT B0 ;  /* 0x0000000000007941 */ /* 0x000fea0003800200 */
.L_x_6211:
        /* <DEDUP_REMOVED lines=39> */
.L_x_6215:
[----:B------:R-:W-:Y:S01]  /*22a0*/  IMAD.MOV.U32 R33, RZ, RZ, R18 ;  /* 0x000000ffff217224 */ /* 0x000fe200078e0012 */
[----:B------:R-:W-:Y:S01]  /*22b0*/  MOV R27, R19 ;  /* 0x00000013001b7202 */ /* 0x000fe20000000f00 */
[----:B------:R-:W-:Y:S01]  /*22c0*/  IMAD.MOV.U32 R26, RZ, RZ, R20 ;  /* 0x000000ffff1a7224 */ /* 0x000fe200078e0014 */
[----:B------:R-:W-:Y:S02]  /*22d0*/  MOV R25, R21 ;  /* 0x0000001500197202 */ /* 0x000fe40000000f00 */
[----:B------:R-:W-:-:S07]  /*22e0*/  MOV R14, 0x2300 ;  /* 0x00002300000e7802 */ /* 0x000fce0000000f00 */
[----:B------:R-:W-:Y:S05]  /*22f0*/  CALL.REL.NOINC `($__internal_137_$__cuda_sm20_div_s64) ;  /* 0x0000002000207944 */ /* 0x000fea0003c00000 */
        /* <DEDUP_REMOVED lines=9> */
.L_x_6216:
[----:B------:R-:W-:Y:S05]  /*2390*/  BSYNC.RECONVERGENT B0 ;  /* 0x0000000000007941 */ /* 0x000fea0003800200 */
.L_x_6214:
        /* <DEDUP_REMOVED lines=10> */
.L_x_6192:
        /* <DEDUP_REMOVED lines=35> */
.L_x_6220:
[----:B------:R-:W-:Y:S01]  /*2670*/  MOV R33, R20 ;  /* 0x0000001400217202 */ /* 0x000fe20000000f00 */
[----:B------:R-:W-:Y:S01]  /*2680*/  IMAD.MOV.U32 R27, RZ, RZ, R16 ;  /* 0x000000ffff1b7224 */ /* 0x000fe200078e0010 */
[----:B------:R-:W-:Y:S01]  /*2690*/  MOV R26, R34 ;  /* 0x00000022001a7202 */ /* 0x000fe20000000f00 */
[----:B------:R-:W-:Y:S01]  /*26a0*/  IMAD.MOV.U32 R25, RZ, RZ, R35 ;  /* 0x000000ffff197224 */ /* 0x000fe200078e0023 */
[----:B------:R-:W-:-:S07]  /*26b0*/  MOV R14, 0x26d0 ;  /* 0x000026d0000e7802 */ /* 0x000fce0000000f00 */
[----:B------:R-:W-:Y:S05]  /*26c0*/  CALL.REL.NOINC `($__internal_137_$__cuda_sm20_div_s64) ;  /* 0x0000001c002c7944 */ /* 0x000fea0003c00000 */
        /* <DEDUP_REMOVED lines=10> */
.L_x_6221:
[----:B------:R-:W-:Y:S05]  /*2770*/  BSYNC.RECONVERGENT B0 ;  /* 0x0000000000007941 */ /* 0x000fea0003800200 */
.L_x_6219:
        /* <DEDUP_REMOVED lines=38> */
.L_x_6223:
[----:B------:R-:W-:Y:S01]  /*29e0*/  MOV R33, R36 ;  /* 0x0000002400217202 */ /* 0x000fe20000000f00 */
[----:B------:R-:W-:Y:S01]  /*29f0*/  IMAD.MOV.U32 R27, RZ, RZ, R37 ;  /* 0x000000ffff1b7224 */ /* 0x000fe200078e0025 */
[----:B------:R-:W-:Y:S01]  /*2a00*/  MOV R26, R20 ;  /* 0x00000014001a7202 */ /* 0x000fe20000000f00 */
[----:B------:R-:W-:Y:S01]  /*2a10*/  IMAD.MOV.U32 R25, RZ, RZ, R21 ;  /* 0x000000ffff197224 */ /* 0x000fe200078e0015 */
[----:B------:R-:W-:-:S07]  /*2a20*/  MOV R14, 0x2a40 ;  /* 0x00002a40000e7802 */ /* 0x000fce0000000f00 */
[----:B------:R-:W-:Y:S05]  /*2a30*/  CALL.REL.NOINC `($__internal_137_$__cuda_sm20_div_s64) ;  /* 0x0000001800507944 */ /* 0x000fea0003c00000 */
        /* <DEDUP_REMOVED lines=11> */
.L_x_6224:
[----:B------:R-:W-:Y:S05]  /*2af0*/  BSYNC.RECONVERGENT B0 ;  /* 0x0000000000007941 */ /* 0x000fea0003800200 */
.L_x_6222:
        /* <DEDUP_REMOVED lines=38> */
.L_x_6226:
        /* <DEDUP_REMOVED lines=15> */
.L_x_6227:
[----:B------:R-:W-:Y:S05]  /*2e50*/  BSYNC.RECONVERGENT B0 ;  /* 0x0000000000007941 */ /* 0x000fea0003800200 */
.L_x_6225:
        /* <DEDUP_REMOVED lines=38> */
.L_x_6229:
        /* <DEDUP_REMOVED lines=17> */
.L_x_6230:
[----:B------:R-:W-:Y:S05]  /*31d0*/  BSYNC.RECONVERGENT B0 ;  /* 0x0000000000007941 */ /* 0x000fea0003800200 */
.L_x_6228:
[----:B------:R0:W1:Y:S02]  /*31e0*/  LDC.64 R14, c[0x0][R13+0x450] ;  /* 0x000114000d0e7b82 */ /* 0x0000640000000a00 */
[----:B0-----:R-:W-:Y:S01]  /*31f0*/  IMAD.MOV.U32 R13, RZ, RZ, R12 ;  /* 0x000000ffff0d7224 */ /* 0x001fe200078e000c */
[----:B------:R-:W-:Y:S01]  /*3200*/  MOV R12, R34 ;  /* 0x00000022000c7202 */ /* 0x000fe20000000f00 */
[----:B-1----:R-:W-:-:S04]  /*3210*/  IMAD R15, R15, R19, RZ ;  /* 0x000000130f0f7224 */ /* 0x002fc800078e02ff */
[----:B------:R-:W-:-:S04]  /*3220*/  IMAD.WIDE.U32 R18, R14, R19, R12 ;  /* 0x000000130e127225 */ /* 0x000fc800078e000c */
[----:B------:R-:W-:-:S04]  /*3230*/  IMAD R15, R14, R21, R15 ;  /* 0x000000150e0f7224 */ /* 0x000fc800078e020f */
[----:B------:R-:W-:-:S07]  /*3240*/  IMAD.IADD R15, R19, 0x1, R15 ;  /* 0x00000001130f7824 */ /* 0x000fce00078e020f */
.L_x_6218:
        /* <DEDUP_REMOVED lines=36> */
.L_x_6233:
[----:B------:R-:W-:Y:S01]  /*3490*/  MOV R33, R20 ;  /* 0x0000001400217202 */ /* 0x000fe20000000f00 */
[----:B------:R-:W-:Y:S01]  /*34a0*/  IMAD.MOV.U32 R27, RZ, RZ, R16 ;  /* 0x000000ffff1b7224 */ /* 0x000fe200078e0010 */
[----:B------:R-:W-:Y:S01]  /*34b0*/  MOV R26, R34 ;  /* 0x00000022001a7202 */ /* 0x000fe20000000f00 */
[----:B------:R-:W-:Y:S01]  /*34c0*/  IMAD.MOV.U32 R25, RZ, RZ, R35 ;  /* 0x000000ffff197224 */ /* 0x000fe200078e0023 */
[----:B------:R-:W-:-:S07]  /*34d0*/  MOV R14, 0x34f0 ;  /* 0x000034f0000e7802 */ /* 0x000fce0000000f00 */
[----:B------:R-:W-:Y:S05]  /*34e0*/  CALL.REL.NOINC `($__internal_137_$__cuda_sm20_div_s64) ;  /* 0x0000000c00a47944 */ /* 0x000fea0003c00000 */
        /* <DEDUP_REMOVED lines=10> */
.L_x_6234:
[----:B------:R-:W-:Y:S05]  /*3590*/  BSYNC.RECONVERGENT B0 ;  /* 0x0000000000007941 */ /* 0x000fea0003800200 */
.L_x_6232:
        /* <DEDUP_REMOVED lines=38> */
.L_x_6236:
        /* <DEDUP_REMOVED lines=17> */
.L_x_6237:
[----:B------:R-:W-:Y:S05]  /*3910*/  BSYNC.RECONVERGENT B0 ;  /* 0x0000000000007941 */ /* 0x000fea0003800200 */
.L_x_6235:
[----:B------:R0:W1:Y:S02]  /*3920*/  LDC.64 R14, c[0x0][R12+0x450] ;  /* 0x000114000c0e7b82 */ /* 0x0000640000000a00 */
[----:B0-----:R-:W-:Y:S02]  /*3930*/  IMAD.MOV.U32 R12, RZ, RZ, R18 ;  /* 0x000000ffff0c7224 */ /* 0x001fe400078e0012 */
[-C--:B-1----:R-:W-:Y:S02]  /*3940*/  IMAD R15, R15, R21.reuse, RZ ;  /* 0x000000150f0f7224 */ /* 0x082fe400078e02ff */
[----:B------:R-:W-:-:S04]  /*3950*/  IMAD.WIDE.U32 R18, R14, R21, R12 ;  /* 0x000000150e127225 */ /* 0x000fc800078e000c */
[----:B------:R-:W-:-:S05]  /*3960*/  IMAD R15, R14, R25, R15 ;  /* 0x000000190e0f7224 */ /* 0x000fca00078e020f */
[----:B------:R-:W-:-:S07]  /*3970*/  IADD3 R15, PT, PT, R19, R15, RZ ;  /* 0x0000000f130f7210 */ /* 0x000fce0007ffe0ff */
.L_x_6231:
        /* <DEDUP_REMOVED lines=34> */
.L_x_6239:
        /* <DEDUP_REMOVED lines=16> */
.L_x_6240:
[----:B------:R-:W-:Y:S05]  /*3ca0*/  BSYNC.RECONVERGENT B0 ;  /* 0x0000000000007941 */ /* 0x000fea0003800200 */
.L_x_6238:
[----:B------:R-:W0:Y:S01]  /*3cb0*/  LDC.64 R12, c[0x0][R12+0x450] ;  /* 0x000114000c0c7b82 */ /* 0x000e220000000a00 */
[----:B------:R-:W-:Y:S01]  /*3cc0*/  MOV R19, R15 ;  /* 0x0000000f00137202 */ /* 0x000fe20000000f00 */
[-C--:B0-----:R-:W-:Y:S02]  /*3cd0*/  IMAD R13, R13, R35.reuse, RZ ;  /* 0x000000230d0d7224 */ /* 0x081fe400078e02ff */
[----:B------:R-:W-:-:S04]  /*3ce0*/  IMAD.WIDE.U32 R18, R12, R35, R18 ;  /* 0x000000230c127225 */ /* 0x000fc800078e0012 */
[----:B------:R-:W-:-:S04]  /*3cf0*/  IMAD R13, R12, R21, R13 ;  /* 0x000000150c0d7224 */ /* 0x000fc800078e020d */
[----:B------:R-:W-:-:S07]  /*3d00*/  IMAD.IADD R15, R19, 0x1, R13 ;  /* 0x00000001130f7824 */ /* 0x000fce00078e020d */
.L_x_6191:
        /* <DEDUP_REMOVED lines=47> */
.L_x_6244:
[----:B------:R-:W-:Y:S01]  /*4000*/  MOV R33, R12 ;  /* 0x0000000c00217202 */ /* 0x000fe20000000f00 */
[----:B------:R-:W-:Y:S01]  /*4010*/  IMAD.MOV.U32 R26, RZ, RZ, R4 ;  /* 0x000000ffff1a7224 */ /* 0x000fe200078e0004 */
[----:B------:R-:W-:Y:S02]  /*4020*/  MOV R25, R7 ;  /* 0x0000000700197202 */ /* 0x000fe40000000f00 */
[----:B------:R-:W-:-:S07]  /*4030*/  MOV R14, 0x4050 ;  /* 0x00004050000e7802 */ /* 0x000fce0000000f00 */
[----:B------:R-:W-:Y:S05]  /*4040*/  CALL.REL.NOINC `($__internal_137_$__cuda_sm20_div_s64) ;  /* 0x0000000000cc7944 */ /* 0x000fea0003c00000 */
[----:B------:R-:W-:-:S07]  /*4050*/  IMAD.MOV.U32 R15, RZ, RZ, R22 ;  /* 0x000000ffff0f7224 */ /* 0x000fce00078e0016 */
.L_x_6245:
[----:B------:R-:W-:Y:S05]  /*4060*/  BSYNC.RECONVERGENT B1 ;  /* 0x0000000000017941 */ /* 0x000fea0003800200 */
.L_x_6243:
        /* <DEDUP_REMOVED lines=10> */
.L_x_6246:
[----:B------:R-:W0:Y:S02]  /*4110*/  LDS R12, [R15] ;  /* 0x000000000f0c7984 */ /* 0x000e240000000800 */
[----:B0-----:R-:W-:-:S05]  /*4120*/  FADD R13, R12, 1 ;  /* 0x3f8000000c0d7421 */ /* 0x001fca0000000000 */
[----:B------:R-:W0:Y:S02]  /*4130*/  ATOMS.CAST.SPIN P0, [R15], R12, R13 ;  /* 0x0000000c0f00758d */ /* 0x000e24000180000d */
[----:B0-----:R-:W-:Y:S05]  /*4140*/  @!P0 BRA `(.L_x_6246) ;  /* 0xfffffffc00f08947 */ /* 0x001fea000383ffff */
.L_x_6242:
[----:B------:R-:W-:Y:S05]  /*4150*/  BSYNC.RECONVERGENT B0 ;  /* 0x0000000000007941 */ /* 0x000fea0003800200 */
.L_x_6241:
        /* <DEDUP_REMOVED lines=8> */
.L_x_6190:
        /* <DEDUP_REMOVED lines=11> */
.L_x_6248:
        /* <DEDUP_REMOVED lines=15> */
        .weak           $__internal_137_$__cuda_sm20_div_s64
        .type           $__internal_137_$__cuda_sm20_div_s64,@function
        .size           $__internal_137_$__cuda_sm20_div_s64,($__internal_138_$__cuda_sm20_div_u64 - $__internal_137_$__cuda_sm20_div_s64)
$__internal_137_$__cuda_sm20_div_s64:
        /* <DEDUP_REMOVED lines=83> */
[----:B------:R-:W-:Y:S05]  /*48b0*/  RET.REL.NODEC R26 `(_ZN2at4cuda17kernelHistogram1DIfhlLi1ELi2ELin1ELNS0_23CUDAHistogramMemoryTypeE0EZNS0_21CUDA_tensor_histogramIfhLb1EEEbNS_6TensorES4_S4_lNS_14AccumulateTypeIT0_Lb1EE4typeES8_NS0_13TensorArgTypeES9_S9_EUllE0_EEvNS0_6detail10TensorInfoIT_T1_EESF_NSC_IKS6_SE_EElS8_S8_SE_T6_) ;  /* 0xffffffb41ad07950 */ /* 0x000fea0003c3ffff */
        .weak           $__internal_138_$__cuda_sm20_div_u64
        .type           $__internal_138_$__cuda_sm20_div_u64,@function
        .size           $__internal_138_$__cuda_sm20_div_u64,(.L_x_6514 - $__internal_138_$__cuda_sm20_div_u64)
$__internal_138_$__cuda_sm20_div_u64:
        /* <DEDUP_REMOVED lines=65> */
[----:B------:R-:W-:Y:S06]  /*4cd0*/  RET.REL.NODEC R8 `(_ZN2at4cuda17kernelHistogram1DIfhlLi1ELi2ELin1ELNS0_23CUDAHistogramMemoryTypeE0EZNS0_21CUDA_tensor_histogramIfhLb1EEEbNS_6TensorES4_S4_lNS_14AccumulateTypeIT0_Lb1EE4typeES8_NS0_13TensorArgTypeES9_S9_EUllE0_EEvNS0_6detail10TensorInfoIT_T1_EESF_NSC_IKS6_SE_EElS8_S8_SE_T6_) ;  /* 0xffffffb008c87950 */ /* 0x000fec0003c3ffff */
.L_x_6249:
        /* <DEDUP_REMOVED lines=10> */
.L_x_6514:


//--------------------- .text._ZN2at4cuda17kernelHistogram1DIfhlLi1ELi2ELin1ELNS0_23CUDAHistogramMemoryTypeE1EZNS0_21CUDA_tensor_histogramIfhLb1EEEbNS_6TensorES4_S4_lNS_14AccumulateTypeIT0_Lb1EE4typeES8_NS0_13TensorArgTypeES9_S9_EUllE_EEvNS0_6detail10TensorInfoIT_T1_EESF_NSC_IKS6_SE_EElS8_S8_SE_T6_ --------------------------
	.section	.text._ZN2at4cuda17kernelHistogram1DIfhlLi1ELi2ELin1ELNS0_23CUDAHistogramMemoryTypeE1EZNS0_21CUDA_tensor_histogramIfhLb1EEEbNS_6TensorES4_S4_lNS_14AccumulateTypeIT0_Lb1EE4typeES8_NS0_13TensorArgTypeES9_S9_EUllE_EEvNS0_6detail10TensorInfoIT_T1_EESF_NSC_IKS6_SE_EElS8_S8_SE_T6_,"ax",@progbits
	.align	128
        .global         _ZN2at4cuda17kernelHistogram1DIfhlLi1ELi2ELin1ELNS0_23CUDAHistogramMemoryTypeE1EZNS0_21CUDA_tensor_histogramIfhLb1EEEbNS_6TensorES4_S4_lNS_14AccumulateTypeIT0_Lb1EE4typeES8_NS0_13TensorArgTypeES9_S9_EUllE_EEvNS0_6detail10TensorInfoIT_T1_EESF_NSC_IKS6_SE_EElS8_S8_SE_T6_
        .type           _ZN2at4cuda17kernelHistogram1DIfhlLi1ELi2ELin1ELNS0_23CUDAHistogramMemoryTypeE1EZNS0_21CUDA_tensor_histogramIfhLb1EEEbNS_6TensorES4_S4_lNS_14AccumulateTypeIT0_Lb1EE4typeES8_NS0_13TensorArgTypeES9_S9_EUllE_EEvNS0_6detail10TensorInfoIT_T1_EESF_NSC_IKS6_SE_EElS8_S8_SE_T6_,@function
        .size           _ZN2at4cuda17kernelHistogram1DIfhlLi1ELi2ELin1ELNS0_23CUDAHistogramMemoryTypeE1EZNS0_21CUDA_tensor_histogramIfhLb1EEEbNS_6TensorES4_S4_lNS_14AccumulateTypeIT0_Lb1EE4typeES8_NS0_13TensorArgTypeES9_S9_EUllE_EEvNS0_6detail10TensorInfoIT_T1_EESF_NSC_IKS6_SE_EElS8_S8_SE_T6_,(.L_x_6515 - _ZN2at4cuda17kernelHistogram1DIfhlLi1ELi2ELin1ELNS0_23CUDAHistogramMemoryTypeE1EZNS0_21CUDA_tensor_histogramIfhLb1EEEbNS_6TensorES4_S4_lNS_14AccumulateTypeIT0_Lb1EE4typeES8_NS0_13TensorArgTypeES9_S9_EUllE_EEvNS0_6detail10TensorInfoIT_T1_EESF_NSC_IKS6_SE_EElS8_S8_SE_T6_)
        .other          _ZN2at4cuda17kernelHistogram1DIfhlLi1ELi2ELin1ELNS0_23CUDAHistogramMemoryTypeE1EZNS0_21CUDA_tensor_histogramIfhLb1EEEbNS_6TensorES4_S4_lNS_14AccumulateTypeIT0_Lb1EE4typeES8_NS0_13TensorArgTypeES9_S9_EUllE_EEvNS0_6detail10TensorInfoIT_T1_EESF_NSC_IKS6_SE_EElS8_S8_SE_T6_,@"STO_CUDA_ENTRY STV_DEFAULT"
_ZN2at4cuda17kernelHistogram1DIfhlLi1ELi2ELin1ELNS0_23CUDAHistogramMemoryTypeE1EZNS0_21CUDA_tensor_histogramIfhLb1EEEbNS_6TensorES4_S4_lNS_14AccumulateTypeIT0_Lb1EE4typeES8_NS0_13TensorArgTypeES9_S9_EUllE_EEvNS0_6detail10TensorInfoIT_T1_EESF_NSC_IKS6_SE_EElS8_S8_SE_T6_:
.text._ZN2at4cuda17kernelHistogram1DIfhlLi1ELi2ELin1ELNS0_23CUDAHistogramMemoryTypeE1EZNS0_21CUDA_tensor_histogramIfhLb1EEEbNS_6TensorES4_S4_lNS_14AccumulateTypeIT0_Lb1EE4typeES8_NS0_13TensorArgTypeES9_S9_EUllE_EEvNS0_6detail10TensorInfoIT_T1_EESF_NSC_IKS6_SE_EElS8_S8_SE_T6_:
        /* <DEDUP_REMOVED lines=22> */
.L_x_6305:
        /* <DEDUP_REMOVED lines=24> */
.L_x_6276:
        /* <DEDUP_REMOVED lines=33> */
.L_x_6253:
[----:B------:R-:W-:Y:S01]  /*04f0*/  MOV R24, R14 ;  /* 0x0000000e00187202 */ /* 0x000fe20000000f00 */
[----:B------:R-:W-:Y:S01]  /*0500*/  IMAD.MOV.U32 R20, RZ, RZ, R9 ;  /* 0x000000ffff147224 */ /* 0x000fe200078e0009 */
[----:B------:R-:W-:Y:S01]  /*0510*/  MOV R11, R16 ;  /* 0x00000010000b7202 */ /* 0x000fe20000000f00 */
[----:B------:R-:W-:Y:S01]  /*0520*/  IMAD.MOV.U32 R10, RZ, RZ, R17 ;  /* 0x000000ffff0a7224 */ /* 0x000fe200078e0011 */
[----:B------:R-:W-:-:S07]  /*0530*/  MOV R7, 0x550 ;  /* 0x0000055000077802 */ /* 0x000fce0000000f00 */
[----:B------:R-:W-:Y:S05]  /*0540*/  CALL.REL.NOINC `($__internal_139_$__cuda_sm20_div_s64) ;  /* 0x0000003800187944 */ /* 0x000fea0003c00000 */
        /* <DEDUP_REMOVED lines=10> */
.L_x_6254:
[----:B------:R-:W-:Y:S05]  /*05f0*/  BSYNC.RECONVERGENT B0 ;  /* 0x0000000000007941 */ /* 0x000fea0003800200 */
.L_x_6252:
        /* <DEDUP_REMOVED lines=38> */
.L_x_6256:
[----:B------:R-:W-:Y:S01]  /*0860*/  MOV R24, R30 ;  /* 0x0000001e00187202 */ /* 0x000fe20000000f00 */
[----:B------:R-:W-:Y:S01]  /*0870*/  IMAD.MOV.U32 R20, RZ, RZ, R31 ;  /* 0x000000ffff147224 */ /* 0x000fe200078e001f */
[----:B------:R-:W-:Y:S01]  /*0880*/  MOV R11, R16 ;  /* 0x00000010000b7202 */ /* 0x000fe20000000f00 */
[----:B------:R-:W-:Y:S01]  /*0890*/  IMAD.MOV.U32 R10, RZ, RZ, R17 ;  /* 0x000000ffff0a7224 */ /* 0x000fe200078e0011 */
[----:B------:R-:W-:-:S07]  /*08a0*/  MOV R7, 0x8c0 ;  /* 0x000008c000077802 */ /* 0x000fce0000000f00 */
[----:B------:R-:W-:Y:S05]  /*08b0*/  CALL.REL.NOINC `($__internal_139_$__cuda_sm20_div_s64) ;  /* 0x00000034003c7944 */ /* 0x000fea0003c00000 */
        /* <DEDUP_REMOVED lines=11> */
.L_x_6257:
[----:B------:R-:W-:Y:S05]  /*0970*/  BSYNC.RECONVERGENT B0 ;  /* 0x0000000000007941 */ /* 0x000fea0003800200 */
.L_x_6255:
        /* <DEDUP_REMOVED lines=38> */
.L_x_6259:
[----:B------:R-:W-:Y:S01]  /*0be0*/  IMAD.MOV.U32 R24, RZ, RZ, R16 ;  /* 0x000000ffff187224 */ /* 0x000fe200078e0010 */
[----:B------:R-:W-:Y:S01]  /*0bf0*/  MOV R20, R17 ;  /* 0x0000001100147202 */ /* 0x000fe20000000f00 */
[----:B------:R-:W-:Y:S01]  /*0c00*/  IMAD.MOV.U32 R11, RZ, RZ, R12 ;  /* 0x000000ffff0b7224 */ /* 0x000fe200078e000c */
[----:B------:R-:W-:Y:S02]  /*0c10*/  MOV R10, R13 ;  /* 0x0000000d000a7202 */ /* 0x000fe40000000f00 */
[----:B------:R-:W-:-:S07]  /*0c20*/  MOV R7, 0xc40 ;  /* 0x00000c4000077802 */ /* 0x000fce0000000f00 */
[----:B------:R-:W-:Y:S05]  /*0c30*/  CALL.REL.NOINC `($__internal_139_$__cuda_sm20_div_s64) ;  /* 0x00000030005c7944 */ /* 0x000fea0003c00000 */
        /* <DEDUP_REMOVED lines=11> */
.L_x_6260:
[----:B------:R-:W-:Y:S05]  /*0cf0*/  BSYNC.RECONVERGENT B0 ;  /* 0x0000000000007941 */ /* 0x000fea0003800200 */
.L_x_6258:
        /* <DEDUP_REMOVED lines=37> */
.L_x_6262:
        /* <DEDUP_REMOVED lines=17> */
.L_x_6263:
[----:B------:R-:W-:Y:S05]  /*1060*/  BSYNC.RECONVERGENT B0 ;  /* 0x0000000000007941 */ /* 0x000fea0003800200 */
.L_x_6261:
        /* <DEDUP_REMOVED lines=38> */
.L_x_6265:
        /* <DEDUP_REMOVED lines=17> */
.L_x_6266:
[----:B------:R-:W-:Y:S05]  /*13e0*/  BSYNC.RECONVERGENT B0 ;  /* 0x0000000000007941 */ /* 0x000fea0003800200 */
.L_x_6264:
        /* <DEDUP_REMOVED lines=38> */
.L_x_6268:
        /* <DEDUP_REMOVED lines=17> */
.L_x_6269:
[----:B------:R-:W-:Y:S05]  /*1760*/  BSYNC.RECONVERGENT B0 ;  /* 0x0000000000007941 */ /* 0x000fea0003800200 */
.L_x_6267:
        /* <DEDUP_REMOVED lines=39> */
.L_x_6271:
        /* <DEDUP_REMOVED lines=17> */
.L_x_6272:
[----:B------:R-:W-:Y:S05]  /*1af0*/  BSYNC.RECONVERGENT B0 ;  /* 0x0000000000007941 */ /* 0x000fea0003800200 */
.L_x_6270:
        /* <DEDUP_REMOVED lines=38> */
.L_x_6274:
        /* <DEDUP_REMOVED lines=17> */
.L_x_6275:
[----:B------:R-:W-:Y:S05]  /*1e70*/  BSYNC.RECONVERGENT B0 ;  /* 0x0000000000007941 */ /* 0x000fea0003800200 */
.L_x_6273:
        /* <DEDUP_REMOVED lines=11> */
.L_x_6251:
        /* <DEDUP_REMOVED lines=35> */
.L_x_6279:
        /* <DEDUP_REMOVED lines=16> */
.L_x_6280:
[----:B------:R-:W-:Y:S05]  /*2260*/  BSYNC.RECONVERGENT B0 ;  /* 0x0000000000007941 */ /* 0x000fea0003800200 */
.L_x_6278:
        /* <DEDUP_REMOVED lines=38> */
.L_x_6282:
        /* <DEDUP_REMOVED lines=17> */
.L_x_6283:
[----:B------:R-:W-:Y:S05]  /*25e0*/  BSYNC.RECONVERGENT B0 ;  /* 0x0000000000007941 */ /* 0x000fea0003800200 */
.L_x_6281:
        /* <DEDUP_REMOVED lines=38> */
.L_x_6285:
        /* <DEDUP_REMOVED lines=17> */
.L_x_6286:
[----:B------:R-:W-:Y:S05]  /*2960*/  BSYNC.RECONVERGENT B0 ;  /* 0x0000000000007941 */ /* 0x000fea0003800200 */
.L_x_6284:
        /* <DEDUP_REMOVED lines=38> */
.L_x_6288:
        /* <DEDUP_REMOVED lines=17> */
.L_x_6289:
[----:B------:R-:W-:Y:S05]  /*2ce0*/  BSYNC.RECONVERGENT B0 ;  /* 0x0000000000007941 */ /* 0x000fea0003800200 */
.L_x_6287:
        /* <DEDUP_REMOVED lines=8> */
.L_x_6277:
        /* <DEDUP_REMOVED lines=36> */
.L_x_6292:
[----:B------:R-:W-:Y:S01]  /*2fb0*/  IMAD.MOV.U32 R24, RZ, RZ, R14 ;  /* 0x000000ffff187224 */ /* 0x000fe200078e000e */
[----:B------:R-:W-:Y:S01]  /*2fc0*/  MOV R20, R9 ;  /* 0x0000000900147202 */ /* 0x000fe20000000f00 */
[----:B------:R-:W-:Y:S01]  /*2fd0*/  IMAD.MOV.U32 R11, RZ, RZ, R16 ;  /* 0x000000ffff0b7224 */ /* 0x000fe200078e0010 */
[----:B------:R-:W-:Y:S02]  /*2fe0*/  MOV R10, R17 ;  /* 0x00000011000a7202 */ /* 0x000fe40000000f00 */
[----:B------:R-:W-:-:S07]  /*2ff0*/  MOV R7, 0x3010 ;  /* 0x0000301000077802 */ /* 0x000fce0000000f00 */
[----:B------:R-:W-:Y:S05]  /*3000*/  CALL.REL.NOINC `($__internal_139_$__cuda_sm20_div_s64) ;  /* 0x0000000c00687944 */ /* 0x000fea0003c00000 */
        /* <DEDUP_REMOVED lines=10> */
.L_x_6293:
[----:B------:R-:W-:Y:S05]  /*30b0*/  BSYNC.RECONVERGENT B0 ;  /* 0x0000000000007941 */ /* 0x000fea0003800200 */
.L_x_6291:
        /* <DEDUP_REMOVED lines=39> */
.L_x_6295:
        /* <DEDUP_REMOVED lines=17> */
.L_x_6296:
[----:B------:R-:W-:Y:S05]  /*3440*/  BSYNC.RECONVERGENT B0 ;  /* 0x0000000000007941 */ /* 0x000fea0003800200 */
.L_x_6294:
[----:B------:R0:W1:Y:S02]  /*3450*/  LDC.64 R6, c[0x0][R4+0x450] ;  /* 0x0001140004067b82 */ /* 0x0000640000000a00 */
[----:B0-----:R-:W-:Y:S02]  /*3460*/  IMAD.MOV.U32 R4, RZ, RZ, R28 ;  /* 0x000000ffff047224 */ /* 0x001fe400078e001c */
[-C--:B-1----:R-:W-:Y:S02]  /*3470*/  IMAD R7, R7, R15.reuse, RZ ;  /* 0x0000000f07077224 */ /* 0x082fe400078e02ff */
[----:B------:R-:W-:-:S04]  /*3480*/  IMAD.WIDE.U32 R10, R6, R15, R4 ;  /* 0x0000000f060a7225 */ /* 0x000fc800078e0004 */
[----:B------:R-:W-:Y:S01]  /*3490*/  IMAD R7, R6, R17, R7 ;  /* 0x0000001106077224 */ /* 0x000fe200078e0207 */
[----:B------:R-:W-:-:S03]  /*34a0*/  MOV R12, R10 ;  /* 0x0000000a000c7202 */ /* 0x000fc60000000f00 */
[----:B------:R-:W-:-:S07]  /*34b0*/  IMAD.IADD R8, R11, 0x1, R7 ;  /* 0x000000010b087824 */ /* 0x000fce00078e0207 */
.L_x_6290:
        /* <DEDUP_REMOVED lines=35> */
.L_x_6298:
        /* <DEDUP_REMOVED lines=15> */
.L_x_6299:
[----:B------:R-:W-:Y:S05]  /*37e0*/  BSYNC.RECONVERGENT B0 ;  /* 0x0000000000007941 */ /* 0x000fea0003800200 */
.L_x_6297:
[----:B------:R-:W0:Y:S01]  /*37f0*/  LDC.64 R4, c[0x0][R4+0x450] ;  /* 0x0001140004047b82 */ /* 0x000e220000000a00 */
[----:B------:R-:W-:Y:S02]  /*3800*/  IMAD.MOV.U32 R13, RZ, RZ, R8 ;  /* 0x000000ffff0d7224 */ /* 0x000fe400078e0008 */
[-C--:B0-----:R-:W-:Y:S02]  /*3810*/  IMAD R5, R5, R6.reuse, RZ ;  /* 0x0000000605057224 */ /* 0x081fe400078e02ff */
[----:B------:R-:W-:-:S04]  /*3820*/  IMAD.WIDE.U32 R12, R4, R6, R12 ;  /* 0x00000006040c7225 */ /* 0x000fc800078e000c */
[----:B------:R-:W-:-:S05]  /*3830*/  IMAD R5, R4, R15, R5 ;  /* 0x0000000f04057224 */ /* 0x000fca00078e0205 */
[----:B------:R-:W-:-:S07]  /*3840*/  IADD3 R8, PT, PT, R13, R5, RZ ;  /* 0x000000050d087210 */ /* 0x000fce0007ffe0ff */
.L_x_6250:
        /* <DEDUP_REMOVED lines=48> */
.L_x_6303:
[----:B------:R-:W-:Y:S01]  /*3b50*/  MOV R11, UR6 ;  /* 0x00000006000b7c02 */ /* 0x000fe20008000f00 */
[----:B------:R-:W-:Y:S01]  /*3b60*/  IMAD.U32 R10, RZ, RZ, UR7 ;  /* 0x00000007ff0a7e24 */ /* 0x000fe2000f8e00ff */
[----:B------:R-:W-:-:S07]  /*3b70*/  MOV R7, 0x3b90 ;  /* 0x00003b9000077802 */ /* 0x000fce0000000f00 */
[----:B------:R-:W-:Y:S05]  /*3b80*/  CALL.REL.NOINC `($__internal_139_$__cuda_sm20_div_s64) ;  /* 0x0000000000887944 */ /* 0x000fea0003c00000 */
.L_x_6304:
[----:B------:R-:W-:Y:S05]  /*3b90*/  BSYNC.RECONVERGENT B1 ;  /* 0x0000000000017941 */ /* 0x000fea0003800200 */
.L_x_6302:
        /* <DEDUP_REMOVED lines=25> */
.L_x_6301:
[----:B------:R-:W-:Y:S05]  /*3d30*/  BSYNC.RECONVERGENT B0 ;  /* 0x0000000000007941 */ /* 0x000fea0003800200 */
.L_x_6300:
[----:B------:R-:W1:Y:S01]  /*3d40*/  LDCU.64 UR14, c[0x0][0x878] ;  /* 0x00010f00ff0e77ac */ /* 0x000e620008000a00 */
[----:B------:R-:W-:-:S05]  /*3d50*/  IADD3 R0, P0, PT, R3, R0, RZ ;  /* 0x0000000003007210 */ /* 0x000fca0007f1e0ff */
[----:B------:R-:W-:Y:S01]  /*3d60*/  IMAD.X R2, RZ, RZ, R2, P0 ;  /* 0x000000ffff027224 */ /* 0x000fe200000e0602 */
[----:B-1----:R-:W-:-:S04]  /*3d70*/  ISETP.GE.U32.AND P0, PT, R0, UR14, PT ;  /* 0x0000000e00007c0c */ /* 0x002fc8000bf06070 */
[----:B------:R-:W-:-:S13]  /*3d80*/  ISETP.GE.AND.EX P0, PT, R2, UR15, PT, P0 ;  /* 0x0000000f02007c0c */ /* 0x000fda000bf06300 */
[----:B------:R-:W-:Y:S05]  /*3d90*/  @!P0 BRA `(.L_x_6305) ;  /* 0xffffffc000f08947 */ /* 0x000fea000383ffff */
[----:B------:R-:W-:Y:S05]  /*3da0*/  EXIT ;  /* 0x000000000000794d */ /* 0x000fea0003800000 */
        .weak           $__internal_139_$__cuda_sm20_div_s64
        .type           $__internal_139_$__cuda_sm20_div_s64,@function
        .size           $__internal_139_$__cuda_sm20_div_s64,(.L_x_6515 - $__internal_139_$__cuda_sm20_div_s64)
$__internal_139_$__cuda_sm20_div_s64:
        /* <DEDUP_REMOVED lines=83> */
[----:B------:R-:W-:Y:S05]  /*42e0*/  RET.REL.NODEC R6 `(_ZN2at4cuda17kernelHistogram1DIfhlLi1ELi2ELin1ELNS0_23CUDAHistogramMemoryTypeE1EZNS0_21CUDA_tensor_histogramIfhLb1EEEbNS_6TensorES4_S4_lNS_14AccumulateTypeIT0_Lb1EE4typeES8_NS0_13TensorArgTypeES9_S9_EUllE_EEvNS0_6detail10TensorInfoIT_T1_EESF_NSC_IKS6_SE_EElS8_S8_SE_T6_) ;  /* 0xffffffbc06447950 */ /* 0x000fea0003c3ffff */
.L_x_6306:
        /* <DEDUP_REMOVED lines=9> */
.L_x_6515:


//--------------------- .text._ZN2at4cuda17kernelHistogram1DIfhlLi1ELi2ELin1ELNS0_23CUDAHistogramMemoryTypeE0EZNS0_21CUDA_tensor_histogramIfhLb1EEEbNS_6TensorES4_S4_lNS_14AccumulateTypeIT0_Lb1EE4typeES8_NS0_13TensorArgTypeES9_S9_EUllE_EEvNS0_6detail10TensorInfoIT_T1_EESF_NSC_IKS6_SE_EElS8_S8_SE_T6_ --------------------------
	.section	.text._ZN2at4cuda17kernelHistogram1DIfhlLi1ELi2ELin1ELNS0_23CUDAHistogramMemoryTypeE0EZNS0_21CUDA_tensor_histogramIfhLb1EEEbNS_6TensorES4_S4_lNS_14AccumulateTypeIT0_Lb1EE4typeES8_NS0_13TensorArgTypeES9_S9_EUllE_EEvNS0_6detail10TensorInfoIT_T1_EESF_NSC_IKS6_SE_EElS8_S8_SE_T6_,"ax",@progbits
	.align	128
        .global         _ZN2at4cuda17kernelHistogram1DIfhlLi1ELi2ELin1ELNS0_23CUDAHistogramMemoryTypeE0EZNS0_21CUDA_tensor_histogramIfhLb1EEEbNS_6TensorES4_S4_lNS_14AccumulateTypeIT0_Lb1EE4typeES8_NS0_13TensorArgTypeES9_S9_EUllE_EEvNS0_6detail10TensorInfoIT_T1_EESF_NSC_IKS6_SE_EElS8_S8_SE_T6_
        .type           _ZN2at4cuda17kernelHistogram1DIfhlLi1ELi2ELin1ELNS0_23CUDAHistogramMemoryTypeE0EZNS0_21CUDA_tensor_histogramIfhLb1EEEbNS_6TensorES4_S4_lNS_14AccumulateTypeIT0_Lb1EE4typeES8_NS0_13TensorArgTypeES9_S9_EUllE_EEvNS0_6detail10TensorInfoIT_T1_EESF_NSC_IKS6_SE_EElS8_S8_SE_T6_,@function
        .size           _ZN2at4cuda17kernelHistogram1DIfhlLi1ELi2ELin1ELNS0_23CUDAHistogramMemoryTypeE0EZNS0_21CUDA_tensor_histogramIfhLb1EEEbNS_6TensorES4_S4_lNS_14AccumulateTypeIT0_Lb1EE4typeES8_NS0_13TensorArgTypeES9_S9_EUllE_EEvNS0_6detail10TensorInfoIT_T1_EESF_NSC_IKS6_SE_EElS8_S8_SE_T6_,(.L_x_6517 - _ZN2at4cuda17kernelHistogram1DIfhlLi1ELi2ELin1ELNS0_23CUDAHistogramMemoryTypeE0EZNS0_21CUDA_tensor_histogramIfhLb1EEEbNS_6TensorES4_S4_lNS_14AccumulateTypeIT0_Lb1EE4typeES8_NS0_13TensorArgTypeES9_S9_EUllE_EEvNS0_6detail10TensorInfoIT_T1_EESF_NSC_IKS6_SE_EElS8_S8_SE_T6_)
        .other          _ZN2at4cuda17kernelHistogram1DIfhlLi1ELi2ELin1ELNS0_23CUDAHistogramMemoryTypeE0EZNS0_21CUDA_tensor_histogramIfhLb1EEEbNS_6TensorES4_S4_lNS_14AccumulateTypeIT0_Lb1EE4typeES8_NS0_13TensorArgTypeES9_S9_EUllE_EEvNS0_6detail10TensorInfoIT_T1_EESF_NSC_IKS6_SE_EElS8_S8_SE_T6_,@"STO_CUDA_ENTRY STV_DEFAULT"
_ZN2at4cuda17kernelHistogram1DIfhlLi1ELi2ELin1ELNS0_23CUDAHistogramMemoryTypeE0EZNS0_21CUDA_tensor_histogramIfhLb1EEEbNS_6TensorES4_S4_lNS_14AccumulateTypeIT0_Lb1EE4typeES8_NS0_13TensorArgTypeES9_S9_EUllE_EEvNS0_6detail10TensorInfoIT_T1_EESF_NSC_IKS6_SE_EElS8_S8_SE_T6_:
.text._ZN2at4cuda17kernelHistogram1DIfhlLi1ELi2ELin1ELNS0_23CUDAHistogramMemoryTypeE0EZNS0_21CUDA_tensor_histogramIfhLb1EEEbNS_6TensorES4_S4_lNS_14AccumulateTypeIT0_Lb1EE4typeES8_NS0_13TensorArgTypeES9_S9_EUllE_EEvNS0_6detail10TensorInfoIT_T1_EESF_NSC_IKS6_SE_EElS8_S8_SE_T6_:
        /* <DEDUP_REMOVED lines=45> */
.L_x_6310:
[----:B------:R-:W-:-:S07]  /*02d0*/  MOV R8, 0x2f0 ;  /* 0x000002f000087802 */ /* 0x000fce0000000f00 */
[----:B------:R-:W-:Y:S05]  /*02e0*/  CALL.REL.NOINC `($__internal_141_$__cuda_sm20_div_u64) ;  /* 0x0000004400987944 */ /* 0x000fea0003c00000 */
.L_x_6311:
[----:B------:R-:W-:Y:S05]  /*02f0*/  BSYNC.RECONVERGENT B1 ;  /* 0x0000000000017941 */ /* 0x000fea0003800200 */
.L_x_6309:
        /* <DEDUP_REMOVED lines=19> */
.L_x_6314:
        /* <DEDUP_REMOVED lines=9> */
.L_x_6313:
[----:B------:R-:W-:Y:S05]  /*04c0*/  BSYNC.RECONVERGENT B1 ;  /* 0x0000000000017941 */ /* 0x000fea0003800200 */
.L_x_6312:
[----:B------:R-:W-:Y:S05]  /*04d0*/  @!P1 BRA `(.L_x_6308) ;  /* 0x0000000000409947 */ /* 0x000fea0003800000 */
[----:B------:R-:W0:Y:S01]  /*04e0*/  S2R R5, SR_CgaCtaId ;  /* 0x0000000000057919 */ /* 0x000e220000008800 */
[----:B------:R-:W-:-:S04]  /*04f0*/  MOV R4, 0x400 ;  /* 0x0000040000047802 */ /* 0x000fc80000000f00 */
[----:B0-----:R-:W-:-:S07]  /*0500*/  LEA R7, R5, R4, 0x18 ;  /* 0x0000000405077211 */ /* 0x001fce00078ec0ff */
.L_x_6315:
        /* <DEDUP_REMOVED lines=13> */
.L_x_6308:
[----:B------:R-:W-:Y:S05]  /*05e0*/  BSYNC.RECONVERGENT B0 ;  /* 0x0000000000007941 */ /* 0x000fea0003800200 */
.L_x_6307:
        /* <DEDUP_REMOVED lines=19> */
.L_x_6373:
        /* <DEDUP_REMOVED lines=23> */
.L_x_6343:
        /* <DEDUP_REMOVED lines=33> */
.L_x_6320:
[----:B------:R-:W-:Y:S01]  /*0aa0*/  IMAD.MOV.U32 R33, RZ, RZ, R20 ;  /* 0x000000ffff217224 */ /* 0x000fe200078e0014 */
[----:B------:R-:W-:Y:S01]  /*0ab0*/  MOV R26, R34 ;  /* 0x00000022001a7202 */ /* 0x000fe20000000f00 */
[----:B------:R-:W-:Y:S01]  /*0ac0*/  IMAD.MOV.U32 R27, RZ, RZ, R16 ;  /* 0x000000ffff1b7224 */ /* 0x000fe200078e0010 */
[----:B------:R-:W-:Y:S01]  /*0ad0*/  MOV R14, 0xb00 ;  /* 0x00000b00000e7802 */ /* 0x000fe20000000f00 */
[----:B------:R-:W-:-:S07]  /*0ae0*/  IMAD.MOV.U32 R25, RZ, RZ, R35 ;  /* 0x000000ffff197224 */ /* 0x000fce00078e0023 */
[----:B------:R-:W-:Y:S05]  /*0af0*/  CALL.REL.NOINC `($__internal_140_$__cuda_sm20_div_s64) ;  /* 0x0000003800447944 */ /* 0x000fea0003c00000 */
        /* <DEDUP_REMOVED lines=10> */
.L_x_6321:
[----:B------:R-:W-:Y:S05]  /*0ba0*/  BSYNC.RECONVERGENT B0 ;  /* 0x0000000000007941 */ /* 0x000fea0003800200 */
.L_x_6319:
        /* <DEDUP_REMOVED lines=38> */
.L_x_6323:
[----:B------:R-:W-:Y:S01]  /*0e10*/  IMAD.MOV.U32 R33, RZ, RZ, R36 ;  /* 0x000000ffff217224 */ /* 0x000fe200078e0024 */
[----:B------:R-:W-:Y:S01]  /*0e20*/  MOV R26, R20 ;  /* 0x00000014001a7202 */ /* 0x000fe20000000f00 */
[----:B------:R-:W-:Y:S01]  /*0e30*/  IMAD.MOV.U32 R27, RZ, RZ, R37 ;  /* 0x000000ffff1b7224 */ /* 0x000fe200078e0025 */
[----:B------:R-:W-:Y:S01]  /*0e40*/  MOV R14, 0xe70 ;  /* 0x00000e70000e7802 */ /* 0x000fe20000000f00 */
[----:B------:R-:W-:-:S07]  /*0e50*/  IMAD.MOV.U32 R25, RZ, RZ, R21 ;  /* 0x000000ffff197224 */ /* 0x000fce00078e0015 */
[----:B------:R-:W-:Y:S05]  /*0e60*/  CALL.REL.NOINC `($__internal_140_$__cuda_sm20_div_s64) ;  /* 0x0000003400687944 */ /* 0x000fea0003c00000 */
        /* <DEDUP_REMOVED lines=11> */
.L_x_6324:
[----:B------:R-:W-:Y:S05]  /*0f20*/  BSYNC.RECONVERGENT B0 ;  /* 0x0000000000007941 */ /* 0x000fea0003800200 */
.L_x_6322:
        /* <DEDUP_REMOVED lines=38> */
.L_x_6326:
[----:B------:R-:W-:Y:S01]  /*1190*/  IMAD.MOV.U32 R33, RZ, RZ, R20 ;  /* 0x000000ffff217224 */ /* 0x000fe200078e0014 */
[----:B------:R-:W-:Y:S01]  /*11a0*/  MOV R27, R21 ;  /* 0x00000015001b7202 */ /* 0x000fe20000000f00 */
[----:B------:R-:W-:Y:S01]  /*11b0*/  IMAD.MOV.U32 R26, RZ, RZ, R18 ;  /* 0x000000ffff1a7224 */ /* 0x000fe200078e0012 */
[----:B------:R-:W-:Y:S01]  /*11c0*/  MOV R14, 0x11f0 ;  /* 0x000011f0000e7802 */ /* 0x000fe20000000f00 */
[----:B------:R-:W-:-:S07]  /*11d0*/  IMAD.MOV.U32 R25, RZ, RZ, R19 ;  /* 0x000000ffff197224 */ /* 0x000fce00078e0013 */
[----:B------:R-:W-:Y:S05]  /*11e0*/  CALL.REL.NOINC `($__internal_140_$__cuda_sm20_div_s64) ;  /* 0x0000003000887944 */ /* 0x000fea0003c00000 */
        /* <DEDUP_REMOVED lines=9> */
.L_x_6327:
[----:B------:R-:W-:Y:S05]  /*1280*/  BSYNC.RECONVERGENT B0 ;  /* 0x0000000000007941 */ /* 0x000fea0003800200 */
.L_x_6325:
        /* <DEDUP_REMOVED lines=37> */
.L_x_6329:
[----:B------:R-:W-:Y:S01]  /*14e0*/  MOV R33, R20 ;  /* 0x0000001400217202 */ /* 0x000fe20000000f00 */
[----:B------:R-:W-:Y:S01]  /*14f0*/  IMAD.MOV.U32 R27, RZ, RZ, R21 ;  /* 0x000000ffff1b7224 */ /* 0x000fe200078e0015 */
[----:B------:R-:W-:Y:S01]  /*1500*/  MOV R25, R19 ;  /* 0x0000001300197202 */ /* 0x000fe20000000f00 */
[----:B------:R-:W-:Y:S01]  /*1510*/  IMAD.MOV.U32 R26, RZ, RZ, R18 ;  /* 0x000000ffff1a7224 */ /* 0x000fe200078e0012 */
[----:B------:R-:W-:-:S07]  /*1520*/  MOV R14, 0x1540 ;  /* 0x00001540000e7802 */ /* 0x000fce0000000f00 */
[----:B------:R-:W-:Y:S05]  /*1530*/  CALL.REL.NOINC `($__internal_140_$__cuda_sm20_div_s64) ;  /* 0x0000002c00b47944 */ /* 0x000fea0003c00000 */
        /* <DEDUP_REMOVED lines=9> */
.L_x_6330:
[----:B------:R-:W-:Y:S05]  /*15d0*/  BSYNC.RECONVERGENT B0 ;  /* 0x0000000000007941 */ /* 0x000fea0003800200 */
.L_x_6328:
        /* <DEDUP_REMOVED lines=38> */
.L_x_6332:
[----:B------:R-:W-:Y:S01]  /*1840*/  IMAD.MOV.U32 R33, RZ, RZ, R20 ;  /* 0x000000ffff217224 */ /* 0x000fe200078e0014 */
[----:B------:R-:W-:Y:S01]  /*1850*/  MOV R27, R21 ;  /* 0x00000015001b7202 */ /* 0x000fe20000000f00 */
[----:B------:R-:W-:Y:S01]  /*1860*/  IMAD.MOV.U32 R26, RZ, RZ, R18 ;  /* 0x000000ffff1a7224 */ /* 0x000fe200078e0012 */
[----:B------:R-:W-:Y:S02]  /*1870*/  MOV R25, R19 ;  /* 0x0000001300197202 */ /* 0x000fe40000000f00 */
[----:B------:R-:W-:-:S07]  /*1880*/  MOV R14, 0x18a0 ;  /* 0x000018a0000e7802 */ /* 0x000fce0000000f00 */
[----:B------:R-:W-:Y:S05]  /*1890*/  CALL.REL.NOINC `($__internal_140_$__cuda_sm20_div_s64) ;  /* 0x0000002800dc7944 */ /* 0x000fea0003c00000 */
        /* <DEDUP_REMOVED lines=9> */
.L_x_6333:
[----:B------:R-:W-:Y:S05]  /*1930*/  BSYNC.RECONVERGENT B0 ;  /* 0x0000000000007941 */ /* 0x000fea0003800200 */
.L_x_6331:
        /* <DEDUP_REMOVED lines=38> */
.L_x_6335:
[----:B------:R-:W-:Y:S01]  /*1ba0*/  MOV R33, R20 ;  /* 0x0000001400217202 */ /* 0x000fe20000000f00 */
[----:B------:R-:W-:Y:S01]  /*1bb0*/  IMAD.MOV.U32 R27, RZ, RZ, R21 ;  /* 0x000000ffff1b7224 */ /* 0x000fe200078e0015 */
[----:B------:R-:W-:Y:S01]  /*1bc0*/  MOV R26, R18 ;  /* 0x00000012001a7202 */ /* 0x000fe20000000f00 */
[----:B------:R-:W-:Y:S01]  /*1bd0*/  IMAD.MOV.U32 R25, RZ, RZ, R19 ;  /* 0x000000ffff197224 */ /* 0x000fe200078e0013 */
[----:B------:R-:W-:-:S07]  /*1be0*/  MOV R14, 0x1c00 ;  /* 0x00001c00000e7802 */ /* 0x000fce0000000f00 */
[----:B------:R-:W-:Y:S05]  /*1bf0*/  CALL.REL.NOINC `($__internal_140_$__cuda_sm20_div_s64) ;  /* 0x0000002800047944 */ /* 0x000fea0003c00000 */
        /* <DEDUP_REMOVED lines=11> */
.L_x_6336:
[----:B------:R-:W-:Y:S05]  /*1cb0*/  BSYNC.RECONVERGENT B0 ;  /* 0x0000000000007941 */ /* 0x000fea0003800200 */
.L_x_6334:
        /* <DEDUP_REMOVED lines=39> */
.L_x_6338:
[----:B------:R-:W-:Y:S01]  /*1f30*/  MOV R33, R20 ;  /* 0x0000001400217202 */ /* 0x000fe20000000f00 */
[----:B------:R-:W-:Y:S01]  /*1f40*/  IMAD.MOV.U32 R27, RZ, RZ, R21 ;  /* 0x000000ffff1b7224 */ /* 0x000fe200078e0015 */
[----:B------:R-:W-:Y:S01]  /*1f50*/  MOV R26, R18 ;  /* 0x00000012001a7202 */ /* 0x000fe20000000f00 */
[----:B------:R-:W-:Y:S01]  /*1f60*/  IMAD.MOV.U32 R25, RZ, RZ, R19 ;  /* 0x000000ffff197224 */ /* 0x000fe200078e0013 */
[----:B------:R-:W-:-:S07]  /*1f70*/  MOV R14, 0x1f90 ;  /* 0x00001f90000e7802 */ /* 0x000fce0000000f00 */
[----:B------:R-:W-:Y:S05]  /*1f80*/  CALL.REL.NOINC `($__internal_140_$__cuda_sm20_div_s64) ;  /* 0x0000002400207944 */ /* 0x000fea0003c00000 */
        /* <DEDUP_REMOVED lines=9> */
.L_x_6339:
[----:B------:R-:W-:Y:S05]  /*2020*/  BSYNC.RECONVERGENT B0 ;  /* 0x0000000000007941 */ /* 0x000fea0003800200 */
.L_x_6337:
        /* <DEDUP_REMOVED lines=39> */
.L_x_6341:
[----:B------:R-:W-:Y:S01]  /*22a0*/  MOV R33, R18 ;  /* 0x0000001200217202 */ /* 0x000fe20000000f00 */
[----:B------:R-:W-:Y:S01]  /*22b0*/  IMAD.MOV.U32 R27, RZ, RZ, R19 ;  /* 0x000000ffff1b7224 */ /* 0x000fe200078e0013 */
[----:B------:R-:W-:Y:S01]  /*22c0*/  MOV R26, R20 ;  /* 0x00000014001a7202 */ /* 0x000fe20000000f00 */
[----:B------:R-:W-:Y:S01]  /*22d0*/  IMAD.MOV.U32 R25, RZ, RZ, R21 ;  /* 0x000000ffff197224 */ /* 0x000fe200078e0015 */
[----:B------:R-:W-:-:S07]  /*22e0*/  MOV R14, 0x2300 ;  /* 0x00002300000e7802 */ /* 0x000fce0000000f00 */
[----:B------:R-:W-:Y:S05]  /*22f0*/  CALL.REL.NOINC `($__internal_140_$__cuda_sm20_div_s64) ;  /* 0x0000002000447944 */ /* 0x000fea0003c00000 */
        /* <DEDUP_REMOVED lines=9> */
.L_x_6342:
[----:B------:R-:W-:Y:S05]  /*2390*/  BSYNC.RECONVERGENT B0 ;  /* 0x0000000000007941 */ /* 0x000fea0003800200 */
.L_x_6340:
        /* <DEDUP_REMOVED lines=10> */
.L_x_6318:
        /* <DEDUP_REMOVED lines=35> */
.L_x_6346:
[----:B------:R-:W-:Y:S01]  /*2670*/  IMAD.MOV.U32 R33, RZ, RZ, R20 ;  /* 0x000000ffff217224 */ /* 0x000fe200078e0014 */
[----:B------:R-:W-:Y:S01]  /*2680*/  MOV R27, R16 ;  /* 0x00000010001b7202 */ /* 0x000fe20000000f00 */
[----:B------:R-:W-:Y:S01]  /*2690*/  IMAD.MOV.U32 R26, RZ, RZ, R34 ;  /* 0x000000ffff1a7224 */ /* 0x000fe200078e0022 */
[----:B------:R-:W-:Y:S02]  /*26a0*/  MOV R25, R35 ;  /* 0x0000002300197202 */ /* 0x000fe40000000f00 */
[----:B------:R-:W-:-:S07]  /*26b0*/  MOV R14, 0x26d0 ;  /* 0x000026d0000e7802 */ /* 0x000fce0000000f00 */
[----:B------:R-:W-:Y:S05]  /*26c0*/  CALL.REL.NOINC `($__internal_140_$__cuda_sm20_div_s64) ;  /* 0x0000001c00507944 */ /* 0x000fea0003c00000 */
        /* <DEDUP_REMOVED lines=10> */
.L_x_6347:
[----:B------:R-:W-:Y:S05]  /*2770*/  BSYNC.RECONVERGENT B0 ;  /* 0x0000000000007941 */ /* 0x000fea0003800200 */
.L_x_6345:
        /* <DEDUP_REMOVED lines=38> */
.L_x_6349:
        /* <DEDUP_REMOVED lines=17> */
.L_x_6350:
[----:B------:R-:W-:Y:S05]  /*2af0*/  BSYNC.RECONVERGENT B0 ;  /* 0x0000000000007941 */ /* 0x000fea0003800200 */
.L_x_6348:
        /* <DEDUP_REMOVED lines=38> */
.L_x_6352:
        /* <DEDUP_REMOVED lines=15> */
.L_x_6353:
[----:B------:R-:W-:Y:S05]  /*2e50*/  BSYNC.RECONVERGENT B0 ;  /* 0x0000000000007941 */ /* 0x000fea0003800200 */
.L_x_6351:
        /* <DEDUP_REMOVED lines=38> */
.L_x_6355:
        /* <DEDUP_REMOVED lines=17> */
.L_x_6356:
[----:B------:R-:W-:Y:S05]  /*31d0*/  BSYNC.RECONVERGENT B0 ;  /* 0x0000000000007941 */ /* 0x000fea0003800200 */
.L_x_6354:
[----:B------:R0:W1:Y:S02]  /*31e0*/  LDC.64 R14, c[0x0][R13+0x450] ;  /* 0x000114000d0e7b82 */ /* 0x0000640000000a00 */
[----:B0-----:R-:W-:Y:S01]  /*31f0*/  MOV R13, R12 ;  /* 0x0000000c000d7202 */ /* 0x001fe20000000f00 */
[----:B------:R-:W-:Y:S02]  /*3200*/  IMAD.MOV.U32 R12, RZ, RZ, R34 ;  /* 0x000000ffff0c7224 */ /* 0x000fe400078e0022 */
[-C--:B-1----:R-:W-:Y:S02]  /*3210*/  IMAD R15, R15, R19.reuse, RZ ;  /* 0x000000130f0f7224 */ /* 0x082fe400078e02ff */
[----:B------:R-:W-:-:S04]  /*3220*/  IMAD.WIDE.U32 R18, R14, R19, R12 ;  /* 0x000000130e127225 */ /* 0x000fc800078e000c */
[----:B------:R-:W-:-:S05]  /*3230*/  IMAD R15, R14, R21, R15 ;  /* 0x000000150e0f7224 */ /* 0x000fca00078e020f */
[----:B------:R-:W-:-:S07]  /*3240*/  IADD3 R15, PT, PT, R19, R15, RZ ;  /* 0x0000000f130f7210 */ /* 0x000fce0007ffe0ff */
.L_x_6344:
        /* <DEDUP_REMOVED lines=36> */
.L_x_6359:
[----:B------:R-:W-:Y:S01]  /*3490*/  IMAD.MOV.U32 R33, RZ, RZ, R20 ;  /* 0x000000ffff217224 */ /* 0x000fe200078e0014 */
[----:B------:R-:W-:Y:S01]  /*34a0*/  MOV R27, R16 ;  /* 0x00000010001b7202 */ /* 0x000fe20000000f00 */
[----:B------:R-:W-:Y:S01]  /*34b0*/  IMAD.MOV.U32 R26, RZ, RZ, R34 ;  /* 0x000000ffff1a7224 */ /* 0x000fe200078e0022 */
[----:B------:R-:W-:Y:S02]  /*34c0*/  MOV R25, R35 ;  /* 0x0000002300197202 */ /* 0x000fe40000000f00 */
[----:B------:R-:W-:-:S07]  /*34d0*/  MOV R14, 0x34f0 ;  /* 0x000034f0000e7802 */ /* 0x000fce0000000f00 */
[----:B------:R-:W-:Y:S05]  /*34e0*/  CALL.REL.NOINC `($__internal_140_$__cuda_sm20_div_s64) ;  /* 0x0000000c00c87944 */ /* 0x000fea0003c00000 */
        /* <DEDUP_REMOVED lines=10> */
.L_x_6360:
[----:B------:R-:W-:Y:S05]  /*3590*/  BSYNC.RECONVERGENT B0 ;  /* 0x0000000000007941 */ /* 0x000fea0003800200 */
.L_x_6358:
        /* <DEDUP_REMOVED lines=38> */
.L_x_6362:
        /* <DEDUP_REMOVED lines=17> */
.L_x_6363:
[----:B------:R-:W-:Y:S05]  /*3910*/  BSYNC.RECONVERGENT B0 ;  /* 0x0000000000007941 */ /* 0x000fea0003800200 */
.L_x_6361:
[----:B------:R0:W1:Y:S02]  /*3920*/  LDC.64 R14, c[0x0][R12+0x450] ;  /* 0x000114000c0e7b82 */ /* 0x0000640000000a00 */
[----:B0-----:R-:W-:Y:S01]  /*3930*/  MOV R12, R18 ;  /* 0x00000012000c7202 */ /* 0x001fe20000000f00 */
[----:B-1----:R-:W-:-:S04]  /*3940*/  IMAD R15, R15, R21, RZ ;  /* 0x000000150f0f7224 */ /* 0x002fc800078e02ff */
[----:B------:R-:W-:-:S04]  /*3950*/  IMAD.WIDE.U32 R18, R14, R21, R12 ;  /* 0x000000150e127225 */ /* 0x000fc800078e000c */
[----:B------:R-:W-:-:S04]  /*3960*/  IMAD R15, R14, R25, R15 ;  /* 0x000000190e0f7224 */ /* 0x000fc800078e020f */
[----:B------:R-:W-:-:S07]  /*3970*/  IMAD.IADD R15, R19, 0x1, R15 ;  /* 0x00000001130f7824 */ /* 0x000fce00078e020f */
.L_x_6357:
        /* <DEDUP_REMOVED lines=34> */
.L_x_6365:
        /* <DEDUP_REMOVED lines=16> */
.L_x_6366:
[----:B------:R-:W-:Y:S05]  /*3ca0*/  BSYNC.RECONVERGENT B0 ;  /* 0x0000000000007941 */ /* 0x000fea0003800200 */
.L_x_6364:
[----:B------:R-:W0:Y:S01]  /*3cb0*/  LDC.64 R12, c[0x0][R12+0x450] ;  /* 0x000114000c0c7b82 */ /* 0x000e220000000a00 */
[----:B------:R-:W-:Y:S02]  /*3cc0*/  IMAD.MOV.U32 R19, RZ, RZ, R15 ;  /* 0x000000ffff137224 */ /* 0x000fe400078e000f */
[-C--:B0-----:R-:W-:Y:S02]  /*3cd0*/  IMAD R13, R13, R35.reuse, RZ ;  /* 0x000000230d0d7224 */ /* 0x081fe400078e02ff */
[----:B------:R-:W-:-:S04]  /*3ce0*/  IMAD.WIDE.U32 R18, R12, R35, R18 ;  /* 0x000000230c127225 */ /* 0x000fc800078e0012 */
[----:B------:R-:W-:-:S05]  /*3cf0*/  IMAD R13, R12, R21, R13 ;  /* 0x000000150c0d7224 */ /* 0x000fca00078e020d */
[----:B------:R-:W-:-:S07]  /*3d00*/  IADD3 R15, PT, PT, R19, R13, RZ ;  /* 0x0000000d130f7210 */ /* 0x000fce0007ffe0ff */
.L_x_6317:
        /* <DEDUP_REMOVED lines=48> */
.L_x_6370:
[----:B------:R-:W-:Y:S01]  /*4010*/  MOV R33, R12 ;  /* 0x0000000c00217202 */ /* 0x000fe20000000f00 */
[----:B------:R-:W-:Y:S01]  /*4020*/  IMAD.MOV.U32 R26, RZ, RZ, R4 ;  /* 0x000000ffff1a7224 */ /* 0x000fe200078e0004 */
[----:B------:R-:W-:Y:S02]  /*4030*/  MOV R25, R7 ;  /* 0x0000000700197202 */ /* 0x000fe40000000f00 */
[----:B------:R-:W-:-:S07]  /*4040*/  MOV R14, 0x4060 ;  /* 0x00004060000e7802 */ /* 0x000fce0000000f00 */
[----:B------:R-:W-:Y:S05]  /*4050*/  CALL.REL.NOINC `($__internal_140_$__cuda_sm20_div_s64) ;  /* 0x0000000000ec7944 */ /* 0x000fea0003c00000 */
.L_x_6371:
[----:B------:R-:W-:Y:S05]  /*4060*/  BSYNC.RECONVERGENT B1 ;  /* 0x0000000000017941 */ /* 0x000fea0003800200 */
.L_x_6369:
        /* <DEDUP_REMOVED lines=19> */
.L_x_6372:
[----:B------:R-:W0:Y:S02]  /*41a0*/  LDS R12, [R22] ;  /* 0x00000000160c7984 */ /* 0x000e240000000800 */
[----:B0----5:R-:W-:-:S05]  /*41b0*/  FADD R13, R15, R12 ;  /* 0x0000000c0f0d7221 */ /* 0x021fca0000000000 */
[----:B------:R-:W0:Y:S02]  /*41c0*/  ATOMS.CAST.SPIN P0, [R22], R12, R13 ;  /* 0x0000000c1600758d */ /* 0x000e24000180000d */
[----:B0-----:R-:W-:Y:S05]  /*41d0*/  @!P0 BRA `(.L_x_6372) ;  /* 0xfffffffc00f08947 */ /* 0x001fea000383ffff */
.L_x_6368:
[----:B------:R-:W-:Y:S05]  /*41e0*/  BSYNC.RECONVERGENT B0 ;  /* 0x0000000000007941 */ /* 0x000fea0003800200 */
.L_x_6367:
        /* <DEDUP_REMOVED lines=8> */
.L_x_6316:
        /* <DEDUP_REMOVED lines=11> */
.L_x_6374:
        /* <DEDUP_REMOVED lines=15> */
        .weak           $__internal_140_$__cuda_sm20_div_s64
        .type           $__internal_140_$__cuda_sm20_div_s64,@function
        .size           $__internal_140_$__cuda_sm20_div_s64,($__internal_141_$__cuda_sm20_div_u64 - $__internal_140_$__cuda_sm20_div_s64)
$__internal_140_$__cuda_sm20_div_s64:
        /* <DEDUP_REMOVED lines=83> */
[----:B------:R-:W-:Y:S05]  /*4940*/  RET.REL.NODEC R26 `(_ZN2at4cuda17kernelHistogram1DIfhlLi1ELi2ELin1ELNS0_23CUDAHistogramMemoryTypeE0EZNS0_21CUDA_tensor_histogramIfhLb1EEEbNS_6TensorES4_S4_lNS_14AccumulateTypeIT0_Lb1EE4typeES8_NS0_13TensorArgTypeES9_S9_EUllE_EEvNS0_6detail10TensorInfoIT_T1_EESF_NSC_IKS6_SE_EElS8_S8_SE_T6_) ;  /* 0xffffffb41aac7950 */ /* 0x000fea0003c3ffff */
        .weak           $__internal_141_$__cuda_sm20_div_u64
        .type           $__internal_141_$__cuda_sm20_div_u64,@function
        .size           $__internal_141_$__cuda_sm20_div_u64,(.L_x_6517 - $__internal_141_$__cuda_sm20_div_u64)
$__internal_141_$__cuda_sm20_div_u64:
        /* <DEDUP_REMOVED lines=65> */
[----:B------:R-:W-:Y:S06]  /*4d60*/  RET.REL.NODEC R8 `(_ZN2at4cuda17kernelHistogram1DIfhlLi1ELi2ELin1ELNS0_23CUDAHistogramMemoryTypeE0EZNS0_21CUDA_tensor_histogramIfhLb1EEEbNS_6TensorES4_S4_lNS_14AccumulateTypeIT0_Lb1EE4typeES8_NS0_13TensorArgTypeES9_S9_EUllE_EEvNS0_6detail10TensorInfoIT_T1_EESF_NSC_IKS6_SE_EElS8_S8_SE_T6_) ;  /* 0xffffffb008a47950 */ /* 0x000fec0003c3ffff */
.L_x_6375:
        /* <DEDUP_REMOVED lines=9> */
.L_x_6517:


//--------------------- .nv.shared._ZN2at4cuda17kernelHistogram1DIfflLi1ELi2ELin1ELNS0_23CUDAHistogramMemoryTypeE1EZNS0_21CUDA_tensor_histogramIffLb0EEEbNS_6TensorES4_S4_lNS_14AccumulateTypeIT0_Lb1EE4typeES8_NS0_13TensorArgTypeES9_S9_EUllE0_EEvNS0_6detail10TensorInfoIT_T1_EESF_NSC_IKS6_SE_EElS8_S8_SE_T6_ --------------------------
	.section	.nv.shared._ZN2at4cuda17kernelHistogram1DIfflLi1ELi2ELin1ELNS0_23CUDAHistogramMemoryTypeE1EZNS0_21CUDA_tensor_histogramIffLb0EEEbNS_6TensorES4_S4_lNS_14AccumulateTypeIT0_Lb1EE4typeES8_NS0_13TensorArgTypeES9_S9_EUllE0_EEvNS0_6detail10TensorInfoIT_T1_EESF_NSC_IKS6_SE_EElS8_S8_SE_T6_,"aw",@nobits
	.sectionflags	@""
	.align	16
	.zero		1024


//--------------------- .nv.shared.reserved.0     --------------------------
	.section	.nv.shared.reserved.0,"aw",@nobits
	.weak		__nv_reservedSMEM_offset_0_alias
	.size		__nv_reservedSMEM_offset_0_alias, 0, 64
	.other		__nv_reservedSMEM_offset_0_alias,@"STO_CUDA_RESERVED_SHARED STV_DEFAULT"
__nv_reservedSMEM_offset_0_alias:
	.zero		0
	.zero		64


//--------------------- .nv.global                --------------------------
	.section	.nv.global,"aw",@nobits
.nv.global:
	.type		_ZN44_INTERNAL_5a08d5d2_13_SummaryOps_cu_68b272b84cuda3std3__48in_placeE,@object
	.size		_ZN44_INTERNAL_5a08d5d2_13_SummaryOps_cu_68b272b84cuda3std3__48in_placeE,(_ZN44_INTERNAL_5a08d5d2_13_SummaryOps_cu_68b272b84cuda3std6ranges3__45__cpo8distanceE - _ZN44_INTERNAL_5a08d5d2_13_SummaryOps_cu_68b272b84cuda3std3__48in_placeE)
_ZN44_INTERNAL_5a08d5d2_13_SummaryOps_cu_68b272b84cuda3std3__48in_placeE:
	.zero		1
	.type		_ZN44_INTERNAL_5a08d5d2_13_SummaryOps_cu_68b272b84cuda3std6ranges3__45__cpo8distanceE,@object
	.size		_ZN44_INTERNAL_5a08d5d2_13_SummaryOps_cu_68b272b84cuda3std6ranges3__45__cpo8distanceE,(_ZN44_INTERNAL_5a08d5d2_13_SummaryOps_cu_68b272b84cuda3std3__45__cpo6cbeginE - _ZN44_INTERNAL_5a08d5d2_13_SummaryOps_cu_68b272b84cuda3std6ranges3__45__cpo8distanceE)
_ZN44_INTERNAL_5a08d5d2_13_SummaryOps_cu_68b272b84cuda3std6ranges3__45__cpo8distanceE:
	.zero		1
	.type		_ZN44_INTERNAL_5a08d5d2_13_SummaryOps_cu_68b272b84cuda3std3__45__cpo6cbeginE,@object
	.size		_ZN44_INTERNAL_5a08d5d2_13_SummaryOps_cu_68b272b84cuda3std3__45__cpo6cbeginE,(_ZN44_INTERNAL_5a08d5d2_13_SummaryOps_cu_68b272b84cuda3std6ranges3__45__cpo7advanceE - _ZN44_INTERNAL_5a08d5d2_13_SummaryOps_cu_68b272b84cuda3std3__45__cpo6cbeginE)
_ZN44_INTERNAL_5a08d5d2_13_SummaryOps_cu_68b272b84cuda3std3__45__cpo6cbeginE:
	.zero		1
	.type		_ZN44_INTERNAL_5a08d5d2_13_SummaryOps_cu_68b272b84cuda3std6ranges3__45__cpo7advanceE,@object
	.size		_ZN44_INTERNAL_5a08d5d2_13_SummaryOps_cu_68b272b84cuda3std6ranges3__45__cpo7advanceE,(_ZN44_INTERNAL_5a08d5d2_13_SummaryOps_cu_68b272b84cuda3std3__45__cpo7crbeginE - _ZN44_INTERNAL_5a08d5d2_13_SummaryOps_cu_68b272b84cuda3std6ranges3__45__cpo7advanceE)
_ZN44_INTERNAL_5a08d5d2_13_SummaryOps_cu_68b272b84cuda3std6ranges3__45__cpo7advanceE:
	.zero		1
	.type		_ZN44_INTERNAL_5a08d5d2_13_SummaryOps_cu_68b272b84cuda3std3__45__cpo7crbeginE,@object
	.size		_ZN44_INTERNAL_5a08d5d2_13_SummaryOps_cu_68b272b84cuda3std3__45__cpo7crbeginE,(_ZN44_INTERNAL_5a08d5d2_13_SummaryOps_cu_68b272b84cuda3std6ranges3__45__cpo4dataE - _ZN44_INTERNAL_5a08d5d2_13_SummaryOps_cu_68b272b84cuda3std3__45__cpo7crbeginE)
_ZN44_INTERNAL_5a08d5d2_13_SummaryOps_cu_68b272b84cuda3std3__45__cpo7crbeginE:
	.zero		1
	.type		_ZN44_INTERNAL_5a08d5d2_13_SummaryOps_cu_68b272b84cuda3std6ranges3__45__cpo4dataE,@object
	.size		_ZN44_INTERNAL_5a08d5d2_13_SummaryOps_cu_68b272b84cuda3std6ranges3__45__cpo4dataE,(_ZN44_INTERNAL_5a08d5d2_13_SummaryOps_cu_68b272b84cuda3std6ranges3__45__cpo5beginE - _ZN44_INTERNAL_5a08d5d2_13_SummaryOps_cu_68b272b84cuda3std6ranges3__45__cpo4dataE)
_ZN44_INTERNAL_5a08d5d2_13_SummaryOps_cu_68b272b84cuda3std6ranges3__45__cpo4dataE:
	.zero		1
	.type		_ZN44_INTERNAL_5a08d5d2_13_SummaryOps_cu_68b272b84cuda3std6ranges3__45__cpo5beginE,@object
	.size		_ZN44_INTERNAL_5a08d5d2_13_SummaryOps_cu_68b272b84cuda3std6ranges3__45__cpo5beginE,(_ZN44_INTERNAL_5a08d5d2_13_SummaryOps_cu_68b272b84cuda3std3__446_GLOBAL__N__5a08d5d2_13_SummaryOps_cu_68b272b86ignoreE - _ZN44_INTERNAL_5a08d5d2_13_SummaryOps_cu_68b272b84cuda3std6ranges3__45__cpo5beginE)
_ZN44_INTERNAL_5a08d5d2_13_SummaryOps_cu_68b272b84cuda3std6ranges3__45__cpo5beginE:
	.zero		1
	.type		_ZN44_INTERNAL_5a08d5d2_13_SummaryOps_cu_68b272b84cuda3std3__446_GLOBAL__N__5a08d5d2_13_SummaryOps_cu_68b272b86ignoreE,@object
	.size		_ZN44_INTERNAL_5a08d5d2_13_SummaryOps_cu_68b272b84cuda3std3__446_GLOBAL__N__5a08d5d2_13_SummaryOps_cu_68b272b86ignoreE,(_ZN44_INTERNAL_5a08d5d2_13_SummaryOps_cu_68b272b84cuda3std6ranges3__45__cpo4sizeE - _ZN44_INTERNAL_5a08d5d2_13_SummaryOps_cu_68b272b84cuda3std3__446_GLOBAL__N__5a08d5d2_13_SummaryOps_cu_68b272b86ignoreE)
_ZN44_INTERNAL_5a08d5d2_13_SummaryOps_cu_68b272b84cuda3std3__446_GLOBAL__N__5a08d5d2_13_SummaryOps_cu_68b272b86ignoreE:
	.zero		1
	.type		_ZN44_INTERNAL_5a08d5d2_13_SummaryOps_cu_68b272b84cuda3std6ranges3__45__cpo4sizeE,@object
	.size		_ZN44_INTERNAL_5a08d5d2_13_SummaryOps_cu_68b272b84cuda3std6ranges3__45__cpo4sizeE,(_ZN44_INTERNAL_5a08d5d2_13_SummaryOps_cu_68b272b84cuda3std3__45__cpo5beginE - _ZN44_INTERNAL_5a08d5d2_13_SummaryOps_cu_68b272b84cuda3std6ranges3__45__cpo4sizeE)
_ZN44_INTERNAL_5a08d5d2_13_SummaryOps_cu_68b272b84cuda3std6ranges3__45__cpo4sizeE:
	.zero		1
	.type		_ZN44_INTERNAL_5a08d5d2_13_SummaryOps_cu_68b272b84cuda3std3__45__cpo5beginE,@object
	.size		_ZN44_INTERNAL_5a08d5d2_13_SummaryOps_cu_68b272b84cuda3std3__45__cpo5beginE,(_ZN44_INTERNAL_5a08d5d2_13_SummaryOps_cu_68b272b84cuda3std6ranges3__45__cpo6cbeginE - _ZN44_INTERNAL_5a08d5d2_13_SummaryOps_cu_68b272b84cuda3std3__45__cpo5beginE)
_ZN44_INTERNAL_5a08d5d2_13_SummaryOps_cu_68b272b84cuda3std3__45__cpo5beginE:
	.zero		1
	.type		_ZN44_INTERNAL_5a08d5d2_13_SummaryOps_cu_68b272b84cuda3std6ranges3__45__cpo6cbeginE,@object
	.size		_ZN44_INTERNAL_5a08d5d2_13_SummaryOps_cu_68b272b84cuda3std6ranges3__45__cpo6cbeginE,(_ZN44_INTERNAL_5a08d5d2_13_SummaryOps_cu_68b272b84cuda3std3__45__cpo6rbeginE - _ZN44_INTERNAL_5a08d5d2_13_SummaryOps_cu_68b272b84cuda3std6ranges3__45__cpo6cbeginE)
_ZN44_INTERNAL_5a08d5d2_13_SummaryOps_cu_68b272b84cuda3std6ranges3__45__cpo6cbeginE:
	.zero		1
	.type		_ZN44_INTERNAL_5a08d5d2_13_SummaryOps_cu_68b272b84cuda3std3__45__cpo6rbeginE,@object
	.size		_ZN44_INTERNAL_5a08d5d2_13_SummaryOps_cu_68b272b84cuda3std3__45__cpo6rbeginE,(_ZN44_INTERNAL_5a08d5d2_13_SummaryOps_cu_68b272b84cuda3std6ranges3__45__cpo4nextE - _ZN44_INTERNAL_5a08d5d2_13_SummaryOps_cu_68b272b84cuda3std3__45__cpo6rbeginE)
_ZN44_INTERNAL_5a08d5d2_13_SummaryOps_cu_68b272b84cuda3std3__45__cpo6rbeginE:
	.zero		1
	.type		_ZN44_INTERNAL_5a08d5d2_13_SummaryOps_cu_68b272b84cuda3std6ranges3__45__cpo4nextE,@object
	.size		_ZN44_INTERNAL_5a08d5d2_13_SummaryOps_cu_68b272b84cuda3std6ranges3__45__cpo4nextE,(_ZN44_INTERNAL_5a08d5d2_13_SummaryOps_cu_68b272b84cuda3std6ranges3__45__cpo4swapE - _ZN44_INTERNAL_5a08d5d2_13_SummaryOps_cu_68b272b84cuda3std6ranges3__45__cpo4nextE)
_ZN44_INTERNAL_5a08d5d2_13_SummaryOps_cu_68b272b84cuda3std6ranges3__45__cpo4nextE:
	.zero		1
	.type		_ZN44_INTERNAL_5a08d5d2_13_SummaryOps_cu_68b272b84cuda3std6ranges3__45__cpo4swapE,@object
	.size		_ZN44_INTERNAL_5a08d5d2_13_SummaryOps_cu_68b272b84cuda3std6ranges3__45__cpo4swapE,(_ZN44_INTERNAL_5a08d5d2_13_SummaryOps_cu_68b272b84cuda3std3__420unreachable_sentinelE - _ZN44_INTERNAL_5a08d5d2_13_SummaryOps_cu_68b272b84cuda3std6ranges3__45__cpo4swapE)
_ZN44_INTERNAL_5a08d5d2_13_SummaryOps_cu_68b272b84cuda3std6ranges3__45__cpo4swapE:
	.zero		1
	.type		_ZN44_INTERNAL_5a08d5d2_13_SummaryOps_cu_68b272b84cuda3std3__420unreachable_sentinelE,@object
	.size		_ZN44_INTERNAL_5a08d5d2_13_SummaryOps_cu_68b272b84cuda3std3__420unreachable_sentinelE,(_ZN44_INTERNAL_5a08d5d2_13_SummaryOps_cu_68b272b86thrust24THRUST_300001_SM_1000_NS6system6detail10sequential3seqE - _ZN44_INTERNAL_5a08d5d2_13_SummaryOps_cu_68b272b84cuda3std3__420unreachable_sentinelE)
_ZN44_INTERNAL_5a08d5d2_13_SummaryOps_cu_68b272b84cuda3std3__420unreachable_sentinelE:
	.zero		1
	.type		_ZN44_INTERNAL_5a08d5d2_13_SummaryOps_cu_68b272b86thrust24THRUST_300001_SM_1000_NS6system6detail10sequential3seqE,@object
	.size		_ZN44_INTERNAL_5a08d5d2_13_SummaryOps_cu_68b272b86thrust24THRUST_300001_SM_1000_NS6system6detail10sequential3seqE,(_ZN44_INTERNAL_5a08d5d2_13_SummaryOps_cu_68b272b84cuda3std3__45__cpo4cendE - _ZN44_INTERNAL_5a08d5d2_13_SummaryOps_cu_68b272b86thrust24THRUST_300001_SM_1000_NS6system6detail10sequential3seqE)
_ZN44_INTERNAL_5a08d5d2_13_SummaryOps_cu_68b272b86thrust24THRUST_300001_SM_1000_NS6system6detail10sequential3seqE:
	.zero		1
	.type		_ZN44_INTERNAL_5a08d5d2_13_SummaryOps_cu_68b272b84cuda3std3__45__cpo4cendE,@object
	.size		_ZN44_INTERNAL_5a08d5d2_13_SummaryOps_cu_68b272b84cuda3std3__45__cpo4cendE,(_ZN44_INTERNAL_5a08d5d2_13_SummaryOps_cu_68b272b84cuda3std6ranges3__45__cpo9iter_swapE - _ZN44_INTERNAL_5a08d5d2_13_SummaryOps_cu_68b272b84cuda3std3__45__cpo4cendE)
_ZN44_INTERNAL_5a08d5d2_13_SummaryOps_cu_68b272b84cuda3std3__45__cpo4cendE:
	.zero		1
	.type		_ZN44_INTERNAL_5a08d5d2_13_SummaryOps_cu_68b272b84cuda3std6ranges3__45__cpo9iter_swapE,@object
	.size		_ZN44_INTERNAL_5a08d5d2_13_SummaryOps_cu_68b272b84cuda3std6ranges3__45__cpo9iter_swapE,(_ZN44_INTERNAL_5a08d5d2_13_SummaryOps_cu_68b272b84cuda3std3__45__cpo5crendE - _ZN44_INTERNAL_5a08d5d2_13_SummaryOps_cu_68b272b84cuda3std6ranges3__45__cpo9iter_swapE)
_ZN44_INTERNAL_5a08d5d2_13_SummaryOps_cu_68b272b84cuda3std6ranges3__45__cpo9iter_swapE:
	.zero		1
	.type		_ZN44_INTERNAL_5a08d5d2_13_SummaryOps_cu_68b272b84cuda3std3__45__cpo5crendE,@object
	.size		_ZN44_INTERNAL_5a08d5d2_13_SummaryOps_cu_68b272b84cuda3std3__45__cpo5crendE,(_ZN44_INTERNAL_5a08d5d2_13_SummaryOps_cu_68b272b84cuda3std6ranges3__45__cpo5cdataE - _ZN44_INTERNAL_5a08d5d2_13_SummaryOps_cu_68b272b84cuda3std3__45__cpo5crendE)
_ZN44_INTERNAL_5a08d5d2_13_SummaryOps_cu_68b272b84cuda3std3__45__cpo5crendE:
	.zero		1
	.type		_ZN44_INTERNAL_5a08d5d2_13_SummaryOps_cu_68b272b84cuda3std6ranges3__45__cpo5cdataE,@object
	.size		_ZN44_INTERNAL_5a08d5d2_13_SummaryOps_cu_68b272b84cuda3std6ranges3__45__cpo5cdataE,(_ZN44_INTERNAL_5a08d5d2_13_SummaryOps_cu_68b272b84cuda3std6ranges3__45__cpo3endE - _ZN44_INTERNAL_5a08d5d2_13_SummaryOps_cu_68b272b84cuda3std6ranges3__45__cpo5cdataE)
_ZN44_INTERNAL_5a08d5d2_13_SummaryOps_cu_68b272b84cuda3std6ranges3__45__cpo5cdataE:
	.zero		1
	.type		_ZN44_INTERNAL_5a08d5d2_13_SummaryOps_cu_68b272b84cuda3std6ranges3__45__cpo3endE,@object
	.size		_ZN44_INTERNAL_5a08d5d2_13_SummaryOps_cu_68b272b84cuda3std6ranges3__45__cpo3endE,(_ZN44_INTERNAL_5a08d5d2_13_SummaryOps_cu_68b272b84cuda3std3__419piecewise_constructE - _ZN44_INTERNAL_5a08d5d2_13_SummaryOps_cu_68b272b84cuda3std6ranges3__45__cpo3endE)
_ZN44_INTERNAL_5a08d5d2_13_SummaryOps_cu_68b272b84cuda3std6ranges3__45__cpo3endE:
	.zero		1
	.type		_ZN44_INTERNAL_5a08d5d2_13_SummaryOps_cu_68b272b84cuda3std3__419piecewise_constructE,@object
	.size		_ZN44_INTERNAL_5a08d5d2_13_SummaryOps_cu_68b272b84cuda3std3__419piecewise_constructE,(_ZN44_INTERNAL_5a08d5d2_13_SummaryOps_cu_68b272b84cuda3std6ranges3__45__cpo5ssizeE - _ZN44_INTERNAL_5a08d5d2_13_SummaryOps_cu_68b272b84cuda3std3__419piecewise_constructE)
_ZN44_INTERNAL_5a08d5d2_13_SummaryOps_cu_68b272b84cuda3std3__419piecewise_constructE:
	.zero		1
	.type		_ZN44_INTERNAL_5a08d5d2_13_SummaryOps_cu_68b272b84cuda3std6ranges3__45__cpo5ssizeE,@object
	.size		_ZN44_INTERNAL_5a08d5d2_13_SummaryOps_cu_68b272b84cuda3std6ranges3__45__cpo5ssizeE,(_ZN44_INTERNAL_5a08d5d2_13_SummaryOps_cu_68b272b84cuda3std3__45__cpo3endE - _ZN44_INTERNAL_5a08d5d2_13_SummaryOps_cu_68b272b84cuda3std6ranges3__45__cpo5ssizeE)
_ZN44_INTERNAL_5a08d5d2_13_SummaryOps_cu_68b272b84cuda3std6ranges3__45__cpo5ssizeE:
	.zero		1
	.type		_ZN44_INTERNAL_5a08d5d2_13_SummaryOps_cu_68b272b84cuda3std3__45__cpo3endE,@object
	.size		_ZN44_INTERNAL_5a08d5d2_13_SummaryOps_cu_68b272b84cuda3std3__45__cpo3endE,(_ZN44_INTERNAL_5a08d5d2_13_SummaryOps_cu_68b272b84cuda3std6ranges3__45__cpo4cendE - _ZN44_INTERNAL_5a08d5d2_13_SummaryOps_cu_68b272b84cuda3std3__45__cpo3endE)
_ZN44_INTERNAL_5a08d5d2_13_SummaryOps_cu_68b272b84cuda3std3__45__cpo3endE:
	.zero		1
	.type		_ZN44_INTERNAL_5a08d5d2_13_SummaryOps_cu_68b272b84cuda3std6ranges3__45__cpo4cendE,@object
	.size		_ZN44_INTERNAL_5a08d5d2_13_SummaryOps_cu_68b272b84cuda3std6ranges3__45__cpo4cendE,(_ZN44_INTERNAL_5a08d5d2_13_SummaryOps_cu_68b272b84cuda3std3__45__cpo4rendE - _ZN44_INTERNAL_5a08d5d2_13_SummaryOps_cu_68b272b84cuda3std6ranges3__45__cpo4cendE)
_ZN44_INTERNAL_5a08d5d2_13_SummaryOps_cu_68b272b84cuda3std6ranges3__45__cpo4cendE:
	.zero		1
	.type		_ZN44_INTERNAL_5a08d5d2_13_SummaryOps_cu_68b272b84cuda3std3__45__cpo4rendE,@object
	.size		_ZN44_INTERNAL_5a08d5d2_13_SummaryOps_cu_68b272b84cuda3std3__45__cpo4rendE,(_ZN44_INTERNAL_5a08d5d2_13_SummaryOps_cu_68b272b84cuda3std6ranges3__45__cpo4prevE - _ZN44_INTERNAL_5a08d5d2_13_SummaryOps_cu_68b272b84cuda3std3__45__cpo4rendE)
_ZN44_INTERNAL_5a08d5d2_13_SummaryOps_cu_68b272b84cuda3std3__45__cpo4rendE:
	.zero		1
	.type		_ZN44_INTERNAL_5a08d5d2_13_SummaryOps_cu_68b272b84cuda3std6ranges3__45__cpo4prevE,@object
	.size		_ZN44_INTERNAL_5a08d5d2_13_SummaryOps_cu_68b272b84cuda3std6ranges3__45__cpo4prevE,(_ZN44_INTERNAL_5a08d5d2_13_SummaryOps_cu_68b272b84cuda3std6ranges3__45__cpo9iter_moveE - _ZN44_INTERNAL_5a08d5d2_13_SummaryOps_cu_68b272b84cuda3std6ranges3__45__cpo4prevE)
_ZN44_INTERNAL_5a08d5d2_13_SummaryOps_cu_68b272b84cuda3std6ranges3__45__cpo4prevE:
	.zero		1
	.type		_ZN44_INTERNAL_5a08d5d2_13_SummaryOps_cu_68b272b84cuda3std6ranges3__45__cpo9iter_moveE,@object
	.size		_ZN44_INTERNAL_5a08d5d2_13_SummaryOps_cu_68b272b84cuda3std6ranges3__45__cpo9iter_moveE,(.L_13 - _ZN44_INTERNAL_5a08d5d2_13_SummaryOps_cu_68b272b84cuda3std6ranges3__45__cpo9iter_moveE)
_ZN44_INTERNAL_5a08d5d2_13_SummaryOps_cu_68b272b84cuda3std6ranges3__45__cpo9iter_moveE:
	.zero		1
.L_13:


//--------------------- .nv.shared._ZN2at4cuda17kernelHistogram1DIfflLi1ELi2ELin1ELNS0_23CUDAHistogramMemoryTypeE0EZNS0_21CUDA_tensor_histogramIffLb0EEEbNS_6TensorES4_S4_lNS_14AccumulateTypeIT0_Lb1EE4typeES8_NS0_13TensorArgTypeES9_S9_EUllE0_EEvNS0_6detail10TensorInfoIT_T1_EESF_NSC_IKS6_SE_EElS8_S8_SE_T6_ --------------------------
	.section	.nv.shared._ZN2at4cuda17kernelHistogram1DIfflLi1ELi2ELin1ELNS0_23CUDAHistogramMemoryTypeE0EZNS0_21CUDA_tensor_histogramIffLb0EEEbNS_6TensorES4_S4_lNS_14AccumulateTypeIT0_Lb1EE4typeES8_NS0_13TensorArgTypeES9_S9_EUllE0_EEvNS0_6detail10TensorInfoIT_T1_EESF_NSC_IKS6_SE_EElS8_S8_SE_T6_,"aw",@nobits
	.sectionflags	@""
	.align	16
	.zero		1024


//--------------------- .nv.shared._ZN2at4cuda17kernelHistogram1DIfflLi1ELi2ELin1ELNS0_23CUDAHistogramMemoryTypeE1EZNS0_21CUDA_tensor_histogramIffLb0EEEbNS_6TensorES4_S4_lNS_14AccumulateTypeIT0_Lb1EE4typeES8_NS0_13TensorArgTypeES9_S9_EUllE_EEvNS0_6detail10TensorInfoIT_T1_EESF_NSC_IKS6_SE_EElS8_S8_SE_T6_ --------------------------
	.section	.nv.shared._ZN2at4cuda17kernelHistogram1DIfflLi1ELi2ELin1ELNS0_23CUDAHistogramMemoryTypeE1EZNS0_21CUDA_tensor_histogramIffLb0EEEbNS_6TensorES4_S4_lNS_14AccumulateTypeIT0_Lb1EE4typeES8_NS0_13TensorArgTypeES9_S9_EUllE_EEvNS0_6detail10TensorInfoIT_T1_EESF_NSC_IKS6_SE_EElS8_S8_SE_T6_,"aw",@nobits
	.sectionflags	@""
	.align	16
	.zero		1024


//--------------------- .nv.shared._ZN2at4cuda17kernelHistogram1DIfflLi1ELi2ELin1ELNS0_23CUDAHistogramMemoryTypeE0EZNS0_21CUDA_tensor_histogramIffLb0EEEbNS_6TensorES4_S4_lNS_14AccumulateTypeIT0_Lb1EE4typeES8_NS0_13TensorArgTypeES9_S9_EUllE_EEvNS0_6detail10TensorInfoIT_T1_EESF_NSC_IKS6_SE_EElS8_S8_SE_T6_ --------------------------
	.section	.nv.shared._ZN2at4cuda17kernelHistogram1DIfflLi1ELi2ELin1ELNS0_23CUDAHistogramMemoryTypeE0EZNS0_21CUDA_tensor_histogramIffLb0EEEbNS_6TensorES4_S4_lNS_14AccumulateTypeIT0_Lb1EE4typeES8_NS0_13TensorArgTypeES9_S9_EUllE_EEvNS0_6detail10TensorInfoIT_T1_EESF_NSC_IKS6_SE_EElS8_S8_SE_T6_,"aw",@nobits
	.sectionflags	@""
	.align	16
	.zero		1024


//--------------------- .nv.shared._ZN2at4cuda17kernelHistogram1DIddlLi1ELi2ELin1ELNS0_23CUDAHistogramMemoryTypeE1EZNS0_21CUDA_tensor_histogramIddLb0EEEbNS_6TensorES4_S4_lNS_14AccumulateTypeIT0_Lb1EE4typeES8_NS0_13TensorArgTypeES9_S9_EUllE0_EEvNS0_6detail10TensorInfoIT_T1_EESF_NSC_IKS6_SE_EElS8_S8_SE_T6_ --------------------------
	.section	.nv.shared._ZN2at4cuda17kernelHistogram1DIddlLi1ELi2ELin1ELNS0_23CUDAHistogramMemoryTypeE1EZNS0_21CUDA_tensor_histogramIddLb0EEEbNS_6TensorES4_S4_lNS_14AccumulateTypeIT0_Lb1EE4typeES8_NS0_13TensorArgTypeES9_S9_EUllE0_EEvNS0_6detail10TensorInfoIT_T1_EESF_NSC_IKS6_SE_EElS8_S8_SE_T6_,"aw",@nobits
	.sectionflags	@""
	.align	16
	.zero		1024


//--------------------- .nv.shared._ZN2at4cuda17kernelHistogram1DIddlLi1ELi2ELin1ELNS0_23CUDAHistogramMemoryTypeE0EZNS0_21CUDA_tensor_histogramIddLb0EEEbNS_6TensorES4_S4_lNS_14AccumulateTypeIT0_Lb1EE4typeES8_NS0_13TensorArgTypeES9_S9_EUllE0_EEvNS0_6detail10TensorInfoIT_T1_EESF_NSC_IKS6_SE_EElS8_S8_SE_T6_ --------------------------
	.section	.nv.shared._ZN2at4cuda17kernelHistogram1DIddlLi1ELi2ELin1ELNS0_23CUDAHistogramMemoryTypeE0EZNS0_21CUDA_tensor_histogramIddLb0EEEbNS_6TensorES4_S4_lNS_14AccumulateTypeIT0_Lb1EE4typeES8_NS0_13TensorArgTypeES9_S9_EUllE0_EEvNS0_6detail10TensorInfoIT_T1_EESF_NSC_IKS6_SE_EElS8_S8_SE_T6_,"aw",@nobits
	.sectionflags	@""
	.align	16
	.zero		1024


//--------------------- .nv.shared._ZN2at4cuda17kernelHistogram1DIddlLi1ELi2ELin1ELNS0_23CUDAHistogramMemoryTypeE1EZNS0_21CUDA_tensor_histogramIddLb0EEEbNS_6TensorES4_S4_lNS_14AccumulateTypeIT0_Lb1EE4typeES8_NS0_13TensorArgTypeES9_S9_EUllE_EEvNS0_6detail10TensorInfoIT_T1_EESF_NSC_IKS6_SE_EElS8_S8_SE_T6_ --------------------------
	.section	.nv.shared._ZN2at4cuda17kernelHistogram1DIddlLi1ELi2ELin1ELNS0_23CUDAHistogramMemoryTypeE1EZNS0_21CUDA_tensor_histogramIddLb0EEEbNS_6TensorES4_S4_lNS_14AccumulateTypeIT0_Lb1EE4typeES8_NS0_13TensorArgTypeES9_S9_EUllE_EEvNS0_6detail10TensorInfoIT_T1_EESF_NSC_IKS6_SE_EElS8_S8_SE_T6_,"aw",@nobits
	.sectionflags	@""
	.align	16
	.zero		1024


//--------------------- .nv.shared._ZN2at4cuda17kernelHistogram1DIddlLi1ELi2ELin1ELNS0_23CUDAHistogramMemoryTypeE0EZNS0_21CUDA_tensor_histogramIddLb0EEEbNS_6TensorES4_S4_lNS_14AccumulateTypeIT0_Lb1EE4typeES8_NS0_13TensorArgTypeES9_S9_EUllE_EEvNS0_6detail10TensorInfoIT_T1_EESF_NSC_IKS6_SE_EElS8_S8_SE_T6_ --------------------------
	.section	.nv.shared._ZN2at4cuda17kernelHistogram1DIddlLi1ELi2ELin1ELNS0_23CUDAHistogramMemoryTypeE0EZNS0_21CUDA_tensor_histogramIddLb0EEEbNS_6TensorES4_S4_lNS_14AccumulateTypeIT0_Lb1EE4typeES8_NS0_13TensorArgTypeES9_S9_EUllE_EEvNS0_6detail10TensorInfoIT_T1_EESF_NSC_IKS6_SE_EElS8_S8_SE_T6_,"aw",@nobits
	.sectionflags	@""
	.align	16
	.zero		1024


//--------------------- .nv.shared._ZN2at4cuda17kernelHistogram1DIsslLi1ELi2ELin1ELNS0_23CUDAHistogramMemoryTypeE1EZNS0_21CUDA_tensor_histogramIssLb0EEEbNS_6TensorES4_S4_lNS_14AccumulateTypeIT0_Lb1EE4typeES8_NS0_13TensorArgTypeES9_S9_EUllE0_EEvNS0_6detail10TensorInfoIT_T1_EESF_NSC_IKS6_SE_EElS8_S8_SE_T6_ --------------------------
	.section	.nv.shared._ZN2at4cuda17kernelHistogram1DIsslLi1ELi2ELin1ELNS0_23CUDAHistogramMemoryTypeE1EZNS0_21CUDA_tensor_histogramIssLb0EEEbNS_6TensorES4_S4_lNS_14AccumulateTypeIT0_Lb1EE4typeES8_NS0_13TensorArgTypeES9_S9_EUllE0_EEvNS0_6detail10TensorInfoIT_T1_EESF_NSC_IKS6_SE_EElS8_S8_SE_T6_,"aw",@nobits
	.sectionflags	@""
	.align	16
	.zero		1024


//--------------------- .nv.shared._ZN2at4cuda17kernelHistogram1DIsslLi1ELi2ELin1ELNS0_23CUDAHistogramMemoryTypeE0EZNS0_21CUDA_tensor_histogramIssLb0EEEbNS_6TensorES4_S4_lNS_14AccumulateTypeIT0_Lb1EE4typeES8_NS0_13TensorArgTypeES9_S9_EUllE0_EEvNS0_6detail10TensorInfoIT_T1_EESF_NSC_IKS6_SE_EElS8_S8_SE_T6_ --------------------------
	.section	.nv.shared._ZN2at4cuda17kernelHistogram1DIsslLi1ELi2ELin1ELNS0_23CUDAHistogramMemoryTypeE0EZNS0_21CUDA_tensor_histogramIssLb0EEEbNS_6TensorES4_S4_lNS_14AccumulateTypeIT0_Lb1EE4typeES8_NS0_13TensorArgTypeES9_S9_EUllE0_EEvNS0_6detail10TensorInfoIT_T1_EESF_NSC_IKS6_SE_EElS8_S8_SE_T6_,"aw",@nobits
	.sectionflags	@""
	.align	16
	.zero		1024


//--------------------- .nv.shared._ZN2at4cuda17kernelHistogram1DIsslLi1ELi2ELin1ELNS0_23CUDAHistogramMemoryTypeE1EZNS0_21CUDA_tensor_histogramIssLb0EEEbNS_6TensorES4_S4_lNS_14AccumulateTypeIT0_Lb1EE4typeES8_NS0_13TensorArgTypeES9_S9_EUllE_EEvNS0_6detail10TensorInfoIT_T1_EESF_NSC_IKS6_SE_EElS8_S8_SE_T6_ --------------------------
	.section	.nv.shared._ZN2at4cuda17kernelHistogram1DIsslLi1ELi2ELin1ELNS0_23CUDAHistogramMemoryTypeE1EZNS0_21CUDA_tensor_histogramIssLb0EEEbNS_6TensorES4_S4_lNS_14AccumulateTypeIT0_Lb1EE4typeES8_NS0_13TensorArgTypeES9_S9_EUllE_EEvNS0_6detail10TensorInfoIT_T1_EESF_NSC_IKS6_SE_EElS8_S8_SE_T6_,"aw",@nobits
	.sectionflags	@""
	.align	16
	.zero		1024


//--------------------- .nv.shared._ZN2at4cuda17kernelHistogram1DIsslLi1ELi2ELin1ELNS0_23CUDAHistogramMemoryTypeE0EZNS0_21CUDA_tensor_histogramIssLb0EEEbNS_6TensorES4_S4_lNS_14AccumulateTypeIT0_Lb1EE4typeES8_NS0_13TensorArgTypeES9_S9_EUllE_EEvNS0_6detail10TensorInfoIT_T1_EESF_NSC_IKS6_SE_EElS8_S8_SE_T6_ --------------------------
	.section	.nv.shared._ZN2at4cuda17kernelHistogram1DIsslLi1ELi2ELin1ELNS0_23CUDAHistogramMemoryTypeE0EZNS0_21CUDA_tensor_histogramIssLb0EEEbNS_6TensorES4_S4_lNS_14AccumulateTypeIT0_Lb1EE4typeES8_NS0_13TensorArgTypeES9_S9_EUllE_EEvNS0_6detail10TensorInfoIT_T1_EESF_NSC_IKS6_SE_EElS8_S8_SE_T6_,"aw",@nobits
	.sectionflags	@""
	.align	16
	.zero		1024


//--------------------- .nv.shared._ZN2at4cuda17kernelHistogram1DIiilLi1ELi2ELin1ELNS0_23CUDAHistogramMemoryTypeE1EZNS0_21CUDA_tensor_histogramIiiLb0EEEbNS_6TensorES4_S4_lNS_14AccumulateTypeIT0_Lb1EE4typeES8_NS0_13TensorArgTypeES9_S9_EUllE0_EEvNS0_6detail10TensorInfoIT_T1_EESF_NSC_IKS6_SE_EElS8_S8_SE_T6_ --------------------------
	.section	.nv.shared._ZN2at4cuda17kernelHistogram1DIiilLi1ELi2ELin1ELNS0_23CUDAHistogramMemoryTypeE1EZNS0_21CUDA_tensor_histogramIiiLb0EEEbNS_6TensorES4_S4_lNS_14AccumulateTypeIT0_Lb1EE4typeES8_NS0_13TensorArgTypeES9_S9_EUllE0_EEvNS0_6detail10TensorInfoIT_T1_EESF_NSC_IKS6_SE_EElS8_S8_SE_T6_,"aw",@nobits
	.sectionflags	@""
	.align	16
	.zero		1024


//--------------------- .nv.shared._ZN2at4cuda17kernelHistogram1DIiilLi1ELi2ELin1ELNS0_23CUDAHistogramMemoryTypeE0EZNS0_21CUDA_tensor_histogramIiiLb0EEEbNS_6TensorES4_S4_lNS_14AccumulateTypeIT0_Lb1EE4typeES8_NS0_13TensorArgTypeES9_S9_EUllE0_EEvNS0_6detail10TensorInfoIT_T1_EESF_NSC_IKS6_SE_EElS8_S8_SE_T6_ --------------------------
	.section	.nv.shared._ZN2at4cuda17kernelHistogram1DIiilLi1ELi2ELin1ELNS0_23CUDAHistogramMemoryTypeE0EZNS0_21CUDA_tensor_histogramIiiLb0EEEbNS_6TensorES4_S4_lNS_14AccumulateTypeIT0_Lb1EE4typeES8_NS0_13TensorArgTypeES9_S9_EUllE0_EEvNS0_6detail10TensorInfoIT_T1_EESF_NSC_IKS6_SE_EElS8_S8_SE_T6_,"aw",@nobits
	.sectionflags	@""
	.align	16
	.zero		1024


//--------------------- .nv.shared._ZN2at4cuda17kernelHistogram1DIiilLi1ELi2ELin1ELNS0_23CUDAHistogramMemoryTypeE1EZNS0_21CUDA_tensor_histogramIiiLb0EEEbNS_6TensorES4_S4_lNS_14AccumulateTypeIT0_Lb1EE4typeES8_NS0_13TensorArgTypeES9_S9_EUllE_EEvNS0_6detail10TensorInfoIT_T1_EESF_NSC_IKS6_SE_EElS8_S8_SE_T6_ --------------------------
	.section	.nv.shared._ZN2at4cuda17kernelHistogram1DIiilLi1ELi2ELin1ELNS0_23CUDAHistogramMemoryTypeE1EZNS0_21CUDA_tensor_histogramIiiLb0EEEbNS_6TensorES4_S4_lNS_14AccumulateTypeIT0_Lb1EE4typeES8_NS0_13TensorArgTypeES9_S9_EUllE_EEvNS0_6detail10TensorInfoIT_T1_EESF_NSC_IKS6_SE_EElS8_S8_SE_T6_,"aw",@nobits
	.sectionflags	@""
	.align	16
	.zero		1024


//--------------------- .nv.shared._ZN2at4cuda17kernelHistogram1DIiilLi1ELi2ELin1ELNS0_23CUDAHistogramMemoryTypeE0EZNS0_21CUDA_tensor_histogramIiiLb0EEEbNS_6TensorES4_S4_lNS_14AccumulateTypeIT0_Lb1EE4typeES8_NS0_13TensorArgTypeES9_S9_EUllE_EEvNS0_6detail10TensorInfoIT_T1_EESF_NSC_IKS6_SE_EElS8_S8_SE_T6_ --------------------------
	.section	.nv.shared._ZN2at4cuda17kernelHistogram1DIiilLi1ELi2ELin1ELNS0_23CUDAHistogramMemoryTypeE0EZNS0_21CUDA_tensor_histogramIiiLb0EEEbNS_6TensorES4_S4_lNS_14AccumulateTypeIT0_Lb1EE4typeES8_NS0_13TensorArgTypeES9_S9_EUllE_EEvNS0_6detail10TensorInfoIT_T1_EESF_NSC_IKS6_SE_EElS8_S8_SE_T6_,"aw",@nobits
	.sectionflags	@""
	.align	16
	.zero		1024


//--------------------- .nv.shared._ZN2at4cuda17kernelHistogram1DIaalLi1ELi2ELin1ELNS0_23CUDAHistogramMemoryTypeE1EZNS0_21CUDA_tensor_histogramIaaLb0EEEbNS_6TensorES4_S4_lNS_14AccumulateTypeIT0_Lb1EE4typeES8_NS0_13TensorArgTypeES9_S9_EUllE0_EEvNS0_6detail10TensorInfoIT_T1_EESF_NSC_IKS6_SE_EElS8_S8_SE_T6_ --------------------------
	.section	.nv.shared._ZN2at4cuda17kernelHistogram1DIaalLi1ELi2ELin1ELNS0_23CUDAHistogramMemoryTypeE1EZNS0_21CUDA_tensor_histogramIaaLb0EEEbNS_6TensorES4_S4_lNS_14AccumulateTypeIT0_Lb1EE4typeES8_NS0_13TensorArgTypeES9_S9_EUllE0_EEvNS0_6detail10TensorInfoIT_T1_EESF_NSC_IKS6_SE_EElS8_S8_SE_T6_,"aw",@nobits
	.sectionflags	@""
	.align	16
	.zero		1024


//--------------------- .nv.shared._ZN2at4cuda17kernelHistogram1DIaalLi1ELi2ELin1ELNS0_23CUDAHistogramMemoryTypeE0EZNS0_21CUDA_tensor_histogramIaaLb0EEEbNS_6TensorES4_S4_lNS_14AccumulateTypeIT0_Lb1EE4typeES8_NS0_13TensorArgTypeES9_S9_EUllE0_EEvNS0_6detail10TensorInfoIT_T1_EESF_NSC_IKS6_SE_EElS8_S8_SE_T6_ --------------------------
	.section	.nv.shared._ZN2at4cuda17kernelHistogram1DIaalLi1ELi2ELin1ELNS0_23CUDAHistogramMemoryTypeE0EZNS0_21CUDA_tensor_histogramIaaLb0EEEbNS_6TensorES4_S4_lNS_14AccumulateTypeIT0_Lb1EE4typeES8_NS0_13TensorArgTypeES9_S9_EUllE0_EEvNS0_6detail10TensorInfoIT_T1_EESF_NSC_IKS6_SE_EElS8_S8_SE_T6_,"aw",@nobits
	.sectionflags	@""
	.align	16
	.zero		1024


//--------------------- .nv.shared._ZN2at4cuda17kernelHistogram1DIaalLi1ELi2ELin1ELNS0_23CUDAHistogramMemoryTypeE1EZNS0_21CUDA_tensor_histogramIaaLb0EEEbNS_6TensorES4_S4_lNS_14AccumulateTypeIT0_Lb1EE4typeES8_NS0_13TensorArgTypeES9_S9_EUllE_EEvNS0_6detail10TensorInfoIT_T1_EESF_NSC_IKS6_SE_EElS8_S8_SE_T6_ --------------------------
	.section	.nv.shared._ZN2at4cuda17kernelHistogram1DIaalLi1ELi2ELin1ELNS0_23CUDAHistogramMemoryTypeE1EZNS0_21CUDA_tensor_histogramIaaLb0EEEbNS_6TensorES4_S4_lNS_14AccumulateTypeIT0_Lb1EE4typeES8_NS0_13TensorArgTypeES9_S9_EUllE_EEvNS0_6detail10TensorInfoIT_T1_EESF_NSC_IKS6_SE_EElS8_S8_SE_T6_,"aw",@nobits
	.sectionflags	@""
	.align	16
	.zero		1024


//--------------------- .nv.shared._ZN2at4cuda17kernelHistogram1DIaalLi1ELi2ELin1ELNS0_23CUDAHistogramMemoryTypeE0EZNS0_21CUDA_tensor_histogramIaaLb0EEEbNS_6TensorES4_S4_lNS_14AccumulateTypeIT0_Lb1EE4typeES8_NS0_13TensorArgTypeES9_S9_EUllE_EEvNS0_6detail10TensorInfoIT_T1_EESF_NSC_IKS6_SE_EElS8_S8_SE_T6_ --------------------------
	.section	.nv.shared._ZN2at4cuda17kernelHistogram1DIaalLi1ELi2ELin1ELNS0_23CUDAHistogramMemoryTypeE0EZNS0_21CUDA_tensor_histogramIaaLb0EEEbNS_6TensorES4_S4_lNS_14AccumulateTypeIT0_Lb1EE4typeES8_NS0_13TensorArgTypeES9_S9_EUllE_EEvNS0_6detail10TensorInfoIT_T1_EESF_NSC_IKS6_SE_EElS8_S8_SE_T6_,"aw",@nobits
	.sectionflags	@""
	.align	16
	.zero		1024


//--------------------- .nv.shared._ZN2at4cuda17kernelHistogram1DIhhlLi1ELi2ELin1ELNS0_23CUDAHistogramMemoryTypeE1EZNS0_21CUDA_tensor_histogramIhhLb0EEEbNS_6TensorES4_S4_lNS_14AccumulateTypeIT0_Lb1EE4typeES8_NS0_13TensorArgTypeES9_S9_EUllE0_EEvNS0_6detail10TensorInfoIT_T1_EESF_NSC_IKS6_SE_EElS8_S8_SE_T6_ --------------------------
	.section	.nv.shared._ZN2at4cuda17kernelHistogram1DIhhlLi1ELi2ELin1ELNS0_23CUDAHistogramMemoryTypeE1EZNS0_21CUDA_tensor_histogramIhhLb0EEEbNS_6TensorES4_S4_lNS_14AccumulateTypeIT0_Lb1EE4typeES8_NS0_13TensorArgTypeES9_S9_EUllE0_EEvNS0_6detail10TensorInfoIT_T1_EESF_NSC_IKS6_SE_EElS8_S8_SE_T6_,"aw",@nobits
	.sectionflags	@""
	.align	16
	.zero		1024


//--------------------- .nv.shared._ZN2at4cuda17kernelHistogram1DIhhlLi1ELi2ELin1ELNS0_23CUDAHistogramMemoryTypeE0EZNS0_21CUDA_tensor_histogramIhhLb0EEEbNS_6TensorES4_S4_lNS_14AccumulateTypeIT0_Lb1EE4typeES8_NS0_13TensorArgTypeES9_S9_EUllE0_EEvNS0_6detail10TensorInfoIT_T1_EESF_NSC_IKS6_SE_EElS8_S8_SE_T6_ --------------------------
	.section	.nv.shared._ZN2at4cuda17kernelHistogram1DIhhlLi1ELi2ELin1ELNS0_23CUDAHistogramMemoryTypeE0EZNS0_21CUDA_tensor_histogramIhhLb0EEEbNS_6TensorES4_S4_lNS_14AccumulateTypeIT0_Lb1EE4typeES8_NS0_13TensorArgTypeES9_S9_EUllE0_EEvNS0_6detail10TensorInfoIT_T1_EESF_NSC_IKS6_SE_EElS8_S8_SE_T6_,"aw",@nobits
	.sectionflags	@""
	.align	16
	.zero		1024


//--------------------- .nv.shared._ZN2at4cuda17kernelHistogram1DIhhlLi1ELi2ELin1ELNS0_23CUDAHistogramMemoryTypeE1EZNS0_21CUDA_tensor_histogramIhhLb0EEEbNS_6TensorES4_S4_lNS_14AccumulateTypeIT0_Lb1EE4typeES8_NS0_13TensorArgTypeES9_S9_EUllE_EEvNS0_6detail10TensorInfoIT_T1_EESF_NSC_IKS6_SE_EElS8_S8_SE_T6_ --------------------------
	.section	.nv.shared._ZN2at4cuda17kernelHistogram1DIhhlLi1ELi2ELin1ELNS0_23CUDAHistogramMemoryTypeE1EZNS0_21CUDA_tensor_histogramIhhLb0EEEbNS_6TensorES4_S4_lNS_14AccumulateTypeIT0_Lb1EE4typeES8_NS0_13TensorArgTypeES9_S9_EUllE_EEvNS0_6detail10TensorInfoIT_T1_EESF_NSC_IKS6_SE_EElS8_S8_SE_T6_,"aw",@nobits
	.sectionflags	@""
	.align	16
	.zero		1024


//--------------------- .nv.shared._ZN2at4cuda17kernelHistogram1DIhhlLi1ELi2ELin1ELNS0_23CUDAHistogramMemoryTypeE0EZNS0_21CUDA_tensor_histogramIhhLb0EEEbNS_6TensorES4_S4_lNS_14AccumulateTypeIT0_Lb1EE4typeES8_NS0_13TensorArgTypeES9_S9_EUllE_EEvNS0_6detail10TensorInfoIT_T1_EESF_NSC_IKS6_SE_EElS8_S8_SE_T6_ --------------------------
	.section	.nv.shared._ZN2at4cuda17kernelHistogram1DIhhlLi1ELi2ELin1ELNS0_23CUDAHistogramMemoryTypeE0EZNS0_21CUDA_tensor_histogramIhhLb0EEEbNS_6TensorES4_S4_lNS_14AccumulateTypeIT0_Lb1EE4typeES8_NS0_13TensorArgTypeES9_S9_EUllE_EEvNS0_6detail10TensorInfoIT_T1_EESF_NSC_IKS6_SE_EElS8_S8_SE_T6_,"aw",@nobits
	.sectionflags	@""
	.align	16
	.zero		1024


//--------------------- .nv.shared._ZN2at4cuda17kernelHistogram1DIdslLi1ELi2ELin1ELNS0_23CUDAHistogramMemoryTypeE1EZNS0_21CUDA_tensor_histogramIdsLb1EEEbNS_6TensorES4_S4_lNS_14AccumulateTypeIT0_Lb1EE4typeES8_NS0_13TensorArgTypeES9_S9_EUllE0_EEvNS0_6detail10TensorInfoIT_T1_EESF_NSC_IKS6_SE_EElS8_S8_SE_T6_ --------------------------
	.section	.nv.shared._ZN2at4cuda17kernelHistogram1DIdslLi1ELi2ELin1ELNS0_23CUDAHistogramMemoryTypeE1EZNS0_21CUDA_tensor_histogramIdsLb1EEEbNS_6TensorES4_S4_lNS_14AccumulateTypeIT0_Lb1EE4typeES8_NS0_13TensorArgTypeES9_S9_EUllE0_EEvNS0_6detail10TensorInfoIT_T1_EESF_NSC_IKS6_SE_EElS8_S8_SE_T6_,"aw",@nobits
	.sectionflags	@""
	.align	16
	.zero		1024


//--------------------- .nv.shared._ZN2at4cuda17kernelHistogram1DIdslLi1ELi2ELin1ELNS0_23CUDAHistogramMemoryTypeE0EZNS0_21CUDA_tensor_histogramIdsLb1EEEbNS_6TensorES4_S4_lNS_14AccumulateTypeIT0_Lb1EE4typeES8_NS0_13TensorArgTypeES9_S9_EUllE0_EEvNS0_6detail10TensorInfoIT_T1_EESF_NSC_IKS6_SE_EElS8_S8_SE_T6_ --------------------------
	.section	.nv.shared._ZN2at4cuda17kernelHistogram1DIdslLi1ELi2ELin1ELNS0_23CUDAHistogramMemoryTypeE0EZNS0_21CUDA_tensor_histogramIdsLb1EEEbNS_6TensorES4_S4_lNS_14AccumulateTypeIT0_Lb1EE4typeES8_NS0_13TensorArgTypeES9_S9_EUllE0_EEvNS0_6detail10TensorInfoIT_T1_EESF_NSC_IKS6_SE_EElS8_S8_SE_T6_,"aw",@nobits
	.sectionflags	@""
	.align	16
	.zero		1024


//--------------------- .nv.shared._ZN2at4cuda17kernelHistogram1DIdslLi1ELi2ELin1ELNS0_23CUDAHistogramMemoryTypeE1EZNS0_21CUDA_tensor_histogramIdsLb1EEEbNS_6TensorES4_S4_lNS_14AccumulateTypeIT0_Lb1EE4typeES8_NS0_13TensorArgTypeES9_S9_EUllE_EEvNS0_6detail10TensorInfoIT_T1_EESF_NSC_IKS6_SE_EElS8_S8_SE_T6_ --------------------------
	.section	.nv.shared._ZN2at4cuda17kernelHistogram1DIdslLi1ELi2ELin1ELNS0_23CUDAHistogramMemoryTypeE1EZNS0_21CUDA_tensor_histogramIdsLb1EEEbNS_6TensorES4_S4_lNS_14AccumulateTypeIT0_Lb1EE4typeES8_NS0_13TensorArgTypeES9_S9_EUllE_EEvNS0_6detail10TensorInfoIT_T1_EESF_NSC_IKS6_SE_EElS8_S8_SE_T6_,"aw",@nobits
	.sectionflags	@""
	.align	16
	.zero		1024


//--------------------- .nv.shared._ZN2at4cuda17kernelHistogram1DIdslLi1ELi2ELin1ELNS0_23CUDAHistogramMemoryTypeE0EZNS0_21CUDA_tensor_histogramIdsLb1EEEbNS_6TensorES4_S4_lNS_14AccumulateTypeIT0_Lb1EE4typeES8_NS0_13TensorArgTypeES9_S9_EUllE_EEvNS0_6detail10TensorInfoIT_T1_EESF_NSC_IKS6_SE_EElS8_S8_SE_T6_ --------------------------
	.section	.nv.shared._ZN2at4cuda17kernelHistogram1DIdslLi1ELi2ELin1ELNS0_23CUDAHistogramMemoryTypeE0EZNS0_21CUDA_tensor_histogramIdsLb1EEEbNS_6TensorES4_S4_lNS_14AccumulateTypeIT0_Lb1EE4typeES8_NS0_13TensorArgTypeES9_S9_EUllE_EEvNS0_6detail10TensorInfoIT_T1_EESF_NSC_IKS6_SE_EElS8_S8_SE_T6_,"aw",@nobits
	.sectionflags	@""
	.align	16
	.zero		1024


//--------------------- .nv.shared._ZN2at4cuda17kernelHistogram1DIlslLi1ELi2ELin1ELNS0_23CUDAHistogramMemoryTypeE1EZNS0_21CUDA_tensor_histogramIlsLb0EEEbNS_6TensorES4_S4_lNS_14AccumulateTypeIT0_Lb1EE4typeES8_NS0_13TensorArgTypeES9_S9_EUllE0_EEvNS0_6detail10TensorInfoIT_T1_EESF_NSC_IKS6_SE_EElS8_S8_SE_T6_ --------------------------
	.section	.nv.shared._ZN2at4cuda17kernelHistogram1DIlslLi1ELi2ELin1ELNS0_23CUDAHistogramMemoryTypeE1EZNS0_21CUDA_tensor_histogramIlsLb0EEEbNS_6TensorES4_S4_lNS_14AccumulateTypeIT0_Lb1EE4typeES8_NS0_13TensorArgTypeES9_S9_EUllE0_EEvNS0_6detail10TensorInfoIT_T1_EESF_NSC_IKS6_SE_EElS8_S8_SE_T6_,"aw",@nobits
	.sectionflags	@""
	.align	16
	.zero		1024


//--------------------- .nv.shared._ZN2at4cuda17kernelHistogram1DIlslLi1ELi2ELin1ELNS0_23CUDAHistogramMemoryTypeE0EZNS0_21CUDA_tensor_histogramIlsLb0EEEbNS_6TensorES4_S4_lNS_14AccumulateTypeIT0_Lb1EE4typeES8_NS0_13TensorArgTypeES9_S9_EUllE0_EEvNS0_6detail10TensorInfoIT_T1_EESF_NSC_IKS6_SE_EElS8_S8_SE_T6_ --------------------------
	.section	.nv.shared._ZN2at4cuda17kernelHistogram1DIlslLi1ELi2ELin1ELNS0_23CUDAHistogramMemoryTypeE0EZNS0_21CUDA_tensor_histogramIlsLb0EEEbNS_6TensorES4_S4_lNS_14AccumulateTypeIT0_Lb1EE4typeES8_NS0_13TensorArgTypeES9_S9_EUllE0_EEvNS0_6detail10TensorInfoIT_T1_EESF_NSC_IKS6_SE_EElS8_S8_SE_T6_,"aw",@nobits
	.sectionflags	@""
	.align	16
	.zero		1024


//--------------------- .nv.shared._ZN2at4cuda17kernelHistogram1DIlslLi1ELi2ELin1ELNS0_23CUDAHistogramMemoryTypeE1EZNS0_21CUDA_tensor_histogramIlsLb0EEEbNS_6TensorES4_S4_lNS_14AccumulateTypeIT0_Lb1EE4typeES8_NS0_13TensorArgTypeES9_S9_EUllE_EEvNS0_6detail10TensorInfoIT_T1_EESF_NSC_IKS6_SE_EElS8_S8_SE_T6_ --------------------------
	.section	.nv.shared._ZN2at4cuda17kernelHistogram1DIlslLi1ELi2ELin1ELNS0_23CUDAHistogramMemoryTypeE1EZNS0_21CUDA_tensor_histogramIlsLb0EEEbNS_6TensorES4_S4_lNS_14AccumulateTypeIT0_Lb1EE4typeES8_NS0_13TensorArgTypeES9_S9_EUllE_EEvNS0_6detail10TensorInfoIT_T1_EESF_NSC_IKS6_SE_EElS8_S8_SE_T6_,"aw",@nobits
	.sectionflags	@""
	.align	16
	.zero		1024


//--------------------- .nv.shared._ZN2at4cuda17kernelHistogram1DIlslLi1ELi2ELin1ELNS0_23CUDAHistogramMemoryTypeE0EZNS0_21CUDA_tensor_histogramIlsLb0EEEbNS_6TensorES4_S4_lNS_14AccumulateTypeIT0_Lb1EE4typeES8_NS0_13TensorArgTypeES9_S9_EUllE_EEvNS0_6detail10TensorInfoIT_T1_EESF_NSC_IKS6_SE_EElS8_S8_SE_T6_ --------------------------
	.section	.nv.shared._ZN2at4cuda17kernelHistogram1DIlslLi1ELi2ELin1ELNS0_23CUDAHistogramMemoryTypeE0EZNS0_21CUDA_tensor_histogramIlsLb0EEEbNS_6TensorES4_S4_lNS_14AccumulateTypeIT0_Lb1EE4typeES8_NS0_13TensorArgTypeES9_S9_EUllE_EEvNS0_6detail10TensorInfoIT_T1_EESF_NSC_IKS6_SE_EElS8_S8_SE_T6_,"aw",@nobits
	.sectionflags	@""
	.align	16
	.zero		1024


//--------------------- .nv.shared._ZN2at4cuda17kernelHistogram1DIfslLi1ELi2ELin1ELNS0_23CUDAHistogramMemoryTypeE1EZNS0_21CUDA_tensor_histogramIfsLb1EEEbNS_6TensorES4_S4_lNS_14AccumulateTypeIT0_Lb1EE4typeES8_NS0_13TensorArgTypeES9_S9_EUllE0_EEvNS0_6detail10TensorInfoIT_T1_EESF_NSC_IKS6_SE_EElS8_S8_SE_T6_ --------------------------
	.section	.nv.shared._ZN2at4cuda17kernelHistogram1DIfslLi1ELi2ELin1ELNS0_23CUDAHistogramMemoryTypeE1EZNS0_21CUDA_tensor_histogramIfsLb1EEEbNS_6TensorES4_S4_lNS_14AccumulateTypeIT0_Lb1EE4typeES8_NS0_13TensorArgTypeES9_S9_EUllE0_EEvNS0_6detail10TensorInfoIT_T1_EESF_NSC_IKS6_SE_EElS8_S8_SE_T6_,"aw",@nobits
	.sectionflags	@""
	.align	16
	.zero		1024


//--------------------- .nv.shared._ZN2at4cuda17kernelHistogram1DIfslLi1ELi2ELin1ELNS0_23CUDAHistogramMemoryTypeE0EZNS0_21CUDA_tensor_histogramIfsLb1EEEbNS_6TensorES4_S4_lNS_14AccumulateTypeIT0_Lb1EE4typeES8_NS0_13TensorArgTypeES9_S9_EUllE0_EEvNS0_6detail10TensorInfoIT_T1_EESF_NSC_IKS6_SE_EElS8_S8_SE_T6_ --------------------------
	.section	.nv.shared._ZN2at4cuda17kernelHistogram1DIfslLi1ELi2ELin1ELNS0_23CUDAHistogramMemoryTypeE0EZNS0_21CUDA_tensor_histogramIfsLb1EEEbNS_6TensorES4_S4_lNS_14AccumulateTypeIT0_Lb1EE4typeES8_NS0_13TensorArgTypeES9_S9_EUllE0_EEvNS0_6detail10TensorInfoIT_T1_EESF_NSC_IKS6_SE_EElS8_S8_SE_T6_,"aw",@nobits
	.sectionflags	@""
	.align	16
	.zero		1024


//--------------------- .nv.shared._ZN2at4cuda17kernelHistogram1DIfslLi1ELi2ELin1ELNS0_23CUDAHistogramMemoryTypeE1EZNS0_21CUDA_tensor_histogramIfsLb1EEEbNS_6TensorES4_S4_lNS_14AccumulateTypeIT0_Lb1EE4typeES8_NS0_13TensorArgTypeES9_S9_EUllE_EEvNS0_6detail10TensorInfoIT_T1_EESF_NSC_IKS6_SE_EElS8_S8_SE_T6_ --------------------------
	.section	.nv.shared._ZN2at4cuda17kernelHistogram1DIfslLi1ELi2ELin1ELNS0_23CUDAHistogramMemoryTypeE1EZNS0_21CUDA_tensor_histogramIfsLb1EEEbNS_6TensorES4_S4_lNS_14AccumulateTypeIT0_Lb1EE4typeES8_NS0_13TensorArgTypeES9_S9_EUllE_EEvNS0_6detail10TensorInfoIT_T1_EESF_NSC_IKS6_SE_EElS8_S8_SE_T6_,"aw",@nobits
	.sectionflags	@""
	.align	16
	.zero		1024


//--------------------- .nv.shared._ZN2at4cuda17kernelHistogram1DIfslLi1ELi2ELin1ELNS0_23CUDAHistogramMemoryTypeE0EZNS0_21CUDA_tensor_histogramIfsLb1EEEbNS_6TensorES4_S4_lNS_14AccumulateTypeIT0_Lb1EE4typeES8_NS0_13TensorArgTypeES9_S9_EUllE_EEvNS0_6detail10TensorInfoIT_T1_EESF_NSC_IKS6_SE_EElS8_S8_SE_T6_ --------------------------
	.section	.nv.shared._ZN2at4cuda17kernelHistogram1DIfslLi1ELi2ELin1ELNS0_23CUDAHistogramMemoryTypeE0EZNS0_21CUDA_tensor_histogramIfsLb1EEEbNS_6TensorES4_S4_lNS_14AccumulateTypeIT0_Lb1EE4typeES8_NS0_13TensorArgTypeES9_S9_EUllE_EEvNS0_6detail10TensorInfoIT_T1_EESF_NSC_IKS6_SE_EElS8_S8_SE_T6_,"aw",@nobits
	.sectionflags	@""
	.align	16
	.zero		1024


//--------------------- .nv.shared._ZN2at4cuda17kernelHistogram1DIdllLi1ELi2ELin1ELNS0_23CUDAHistogramMemoryTypeE1EZNS0_21CUDA_tensor_histogramIdlLb1EEEbNS_6TensorES4_S4_lNS_14AccumulateTypeIT0_Lb1EE4typeES8_NS0_13TensorArgTypeES9_S9_EUllE0_EEvNS0_6detail10TensorInfoIT_T1_EESF_NSC_IKS6_SE_EElS8_S8_SE_T6_ --------------------------
	.section	.nv.shared._ZN2at4cuda17kernelHistogram1DIdllLi1ELi2ELin1ELNS0_23CUDAHistogramMemoryTypeE1EZNS0_21CUDA_tensor_histogramIdlLb1EEEbNS_6TensorES4_S4_lNS_14AccumulateTypeIT0_Lb1EE4typeES8_NS0_13TensorArgTypeES9_S9_EUllE0_EEvNS0_6detail10TensorInfoIT_T1_EESF_NSC_IKS6_SE_EElS8_S8_SE_T6_,"aw",@nobits
	.sectionflags	@""
	.align	16
	.zero		1024


//--------------------- .nv.shared._ZN2at4cuda17kernelHistogram1DIdllLi1ELi2ELin1ELNS0_23CUDAHistogramMemoryTypeE0EZNS0_21CUDA_tensor_histogramIdlLb1EEEbNS_6TensorES4_S4_lNS_14AccumulateTypeIT0_Lb1EE4typeES8_NS0_13TensorArgTypeES9_S9_EUllE0_EEvNS0_6detail10TensorInfoIT_T1_EESF_NSC_IKS6_SE_EElS8_S8_SE_T6_ --------------------------
	.section	.nv.shared._ZN2at4cuda17kernelHistogram1DIdllLi1ELi2ELin1ELNS0_23CUDAHistogramMemoryTypeE0EZNS0_21CUDA_tensor_histogramIdlLb1EEEbNS_6TensorES4_S4_lNS_14AccumulateTypeIT0_Lb1EE4typeES8_NS0_13TensorArgTypeES9_S9_EUllE0_EEvNS0_6detail10TensorInfoIT_T1_EESF_NSC_IKS6_SE_EElS8_S8_SE_T6_,"aw",@nobits
	.sectionflags	@""
	.align	16
	.zero		1024


//--------------------- .nv.shared._ZN2at4cuda17kernelHistogram1DIdllLi1ELi2ELin1ELNS0_23CUDAHistogramMemoryTypeE1EZNS0_21CUDA_tensor_histogramIdlLb1EEEbNS_6TensorES4_S4_lNS_14AccumulateTypeIT0_Lb1EE4typeES8_NS0_13TensorArgTypeES9_S9_EUllE_EEvNS0_6detail10TensorInfoIT_T1_EESF_NSC_IKS6_SE_EElS8_S8_SE_T6_ --------------------------
	.section	.nv.shared._ZN2at4cuda17kernelHistogram1DIdllLi1ELi2ELin1ELNS0_23CUDAHistogramMemoryTypeE1EZNS0_21CUDA_tensor_histogramIdlLb1EEEbNS_6TensorES4_S4_lNS_14AccumulateTypeIT0_Lb1EE4typeES8_NS0_13TensorArgTypeES9_S9_EUllE_EEvNS0_6detail10TensorInfoIT_T1_EESF_NSC_IKS6_SE_EElS8_S8_SE_T6_,"aw",@nobits
	.sectionflags	@""
	.align	16
	.zero		1024


//--------------------- .nv.shared._ZN2at4cuda17kernelHistogram1DIdllLi1ELi2ELin1ELNS0_23CUDAHistogramMemoryTypeE0EZNS0_21CUDA_tensor_histogramIdlLb1EEEbNS_6TensorES4_S4_lNS_14AccumulateTypeIT0_Lb1EE4typeES8_NS0_13TensorArgTypeES9_S9_EUllE_EEvNS0_6detail10TensorInfoIT_T1_EESF_NSC_IKS6_SE_EElS8_S8_SE_T6_ --------------------------
	.section	.nv.shared._ZN2at4cuda17kernelHistogram1DIdllLi1ELi2ELin1ELNS0_23CUDAHistogramMemoryTypeE0EZNS0_21CUDA_tensor_histogramIdlLb1EEEbNS_6TensorES4_S4_lNS_14AccumulateTypeIT0_Lb1EE4typeES8_NS0_13TensorArgTypeES9_S9_EUllE_EEvNS0_6detail10TensorInfoIT_T1_EESF_NSC_IKS6_SE_EElS8_S8_SE_T6_,"aw",@nobits
	.sectionflags	@""
	.align	16
	.zero		1024


//--------------------- .nv.shared._ZN2at4cuda17kernelHistogram1DIlllLi1ELi2ELin1ELNS0_23CUDAHistogramMemoryTypeE1EZNS0_21CUDA_tensor_histogramIllLb0EEEbNS_6TensorES4_S4_lNS_14AccumulateTypeIT0_Lb1EE4typeES8_NS0_13TensorArgTypeES9_S9_EUllE0_EEvNS0_6detail10TensorInfoIT_T1_EESF_NSC_IKS6_SE_EElS8_S8_SE_T6_ --------------------------
	.section	.nv.shared._ZN2at4cuda17kernelHistogram1DIlllLi1ELi2ELin1ELNS0_23CUDAHistogramMemoryTypeE1EZNS0_21CUDA_tensor_histogramIllLb0EEEbNS_6TensorES4_S4_lNS_14AccumulateTypeIT0_Lb1EE4typeES8_NS0_13TensorArgTypeES9_S9_EUllE0_EEvNS0_6detail10TensorInfoIT_T1_EESF_NSC_IKS6_SE_EElS8_S8_SE_T6_,"aw",@nobits
	.sectionflags	@""
	.align	16
	.zero		1024


//--------------------- .nv.shared._ZN2at4cuda17kernelHistogram1DIlllLi1ELi2ELin1ELNS0_23CUDAHistogramMemoryTypeE0EZNS0_21CUDA_tensor_histogramIllLb0EEEbNS_6TensorES4_S4_lNS_14AccumulateTypeIT0_Lb1EE4typeES8_NS0_13TensorArgTypeES9_S9_EUllE0_EEvNS0_6detail10TensorInfoIT_T1_EESF_NSC_IKS6_SE_EElS8_S8_SE_T6_ --------------------------
	.section	.nv.shared._ZN2at4cuda17kernelHistogram1DIlllLi1ELi2ELin1ELNS0_23CUDAHistogramMemoryTypeE0EZNS0_21CUDA_tensor_histogramIllLb0EEEbNS_6TensorES4_S4_lNS_14AccumulateTypeIT0_Lb1EE4typeES8_NS0_13TensorArgTypeES9_S9_EUllE0_EEvNS0_6detail10TensorInfoIT_T1_EESF_NSC_IKS6_SE_EElS8_S8_SE_T6_,"aw",@nobits
	.sectionflags	@""
	.align	16
	.zero		1024


//--------------------- .nv.shared._ZN2at4cuda17kernelHistogram1DIlllLi1ELi2ELin1ELNS0_23CUDAHistogramMemoryTypeE1EZNS0_21CUDA_tensor_histogramIllLb0EEEbNS_6TensorES4_S4_lNS_14AccumulateTypeIT0_Lb1EE4typeES8_NS0_13TensorArgTypeES9_S9_EUllE_EEvNS0_6detail10TensorInfoIT_T1_EESF_NSC_IKS6_SE_EElS8_S8_SE_T6_ --------------------------
	.section	.nv.shared._ZN2at4cuda17kernelHistogram1DIlllLi1ELi2ELin1ELNS0_23CUDAHistogramMemoryTypeE1EZNS0_21CUDA_tensor_histogramIllLb0EEEbNS_6TensorES4_S4_lNS_14AccumulateTypeIT0_Lb1EE4typeES8_NS0_13TensorArgTypeES9_S9_EUllE_EEvNS0_6detail10TensorInfoIT_T1_EESF_NSC_IKS6_SE_EElS8_S8_SE_T6_,"aw",@nobits
	.sectionflags	@""
	.align	16
	.zero		1024


//--------------------- .nv.shared._ZN2at4cuda17kernelHistogram1DIlllLi1ELi2ELin1ELNS0_23CUDAHistogramMemoryTypeE0EZNS0_21CUDA_tensor_histogramIllLb0EEEbNS_6TensorES4_S4_lNS_14AccumulateTypeIT0_Lb1EE4typeES8_NS0_13TensorArgTypeES9_S9_EUllE_EEvNS0_6detail10TensorInfoIT_T1_EESF_NSC_IKS6_SE_EElS8_S8_SE_T6_ --------------------------
	.section	.nv.shared._ZN2at4cuda17kernelHistogram1DIlllLi1ELi2ELin1ELNS0_23CUDAHistogramMemoryTypeE0EZNS0_21CUDA_tensor_histogramIllLb0EEEbNS_6TensorES4_S4_lNS_14AccumulateTypeIT0_Lb1EE4typeES8_NS0_13TensorArgTypeES9_S9_EUllE_EEvNS0_6detail10TensorInfoIT_T1_EESF_NSC_IKS6_SE_EElS8_S8_SE_T6_,"aw",@nobits
	.sectionflags	@""
	.align	16
	.zero		1024


//--------------------- .nv.shared._ZN2at4cuda17kernelHistogram1DIfllLi1ELi2ELin1ELNS0_23CUDAHistogramMemoryTypeE1EZNS0_21CUDA_tensor_histogramIflLb1EEEbNS_6TensorES4_S4_lNS_14AccumulateTypeIT0_Lb1EE4typeES8_NS0_13TensorArgTypeES9_S9_EUllE0_EEvNS0_6detail10TensorInfoIT_T1_EESF_NSC_IKS6_SE_EElS8_S8_SE_T6_ --------------------------
	.section	.nv.shared._ZN2at4cuda17kernelHistogram1DIfllLi1ELi2ELin1ELNS0_23CUDAHistogramMemoryTypeE1EZNS0_21CUDA_tensor_histogramIflLb1EEEbNS_6TensorES4_S4_lNS_14AccumulateTypeIT0_Lb1EE4typeES8_NS0_13TensorArgTypeES9_S9_EUllE0_EEvNS0_6detail10TensorInfoIT_T1_EESF_NSC_IKS6_SE_EElS8_S8_SE_T6_,"aw",@nobits
	.sectionflags	@""
	.align	16
	.zero		1024


//--------------------- .nv.shared._ZN2at4cuda17kernelHistogram1DIfllLi1ELi2ELin1ELNS0_23CUDAHistogramMemoryTypeE0EZNS0_21CUDA_tensor_histogramIflLb1EEEbNS_6TensorES4_S4_lNS_14AccumulateTypeIT0_Lb1EE4typeES8_NS0_13TensorArgTypeES9_S9_EUllE0_EEvNS0_6detail10TensorInfoIT_T1_EESF_NSC_IKS6_SE_EElS8_S8_SE_T6_ --------------------------
	.section	.nv.shared._ZN2at4cuda17kernelHistogram1DIfllLi1ELi2ELin1ELNS0_23CUDAHistogramMemoryTypeE0EZNS0_21CUDA_tensor_histogramIflLb1EEEbNS_6TensorES4_S4_lNS_14AccumulateTypeIT0_Lb1EE4typeES8_NS0_13TensorArgTypeES9_S9_EUllE0_EEvNS0_6detail10TensorInfoIT_T1_EESF_NSC_IKS6_SE_EElS8_S8_SE_T6_,"aw",@nobits
	.sectionflags	@""
	.align	16
	.zero		1024


//--------------------- .nv.shared._ZN2at4cuda17kernelHistogram1DIfllLi1ELi2ELin1ELNS0_23CUDAHistogramMemoryTypeE1EZNS0_21CUDA_tensor_histogramIflLb1EEEbNS_6TensorES4_S4_lNS_14AccumulateTypeIT0_Lb1EE4typeES8_NS0_13TensorArgTypeES9_S9_EUllE_EEvNS0_6detail10TensorInfoIT_T1_EESF_NSC_IKS6_SE_EElS8_S8_SE_T6_ --------------------------
	.section	.nv.shared._ZN2at4cuda17kernelHistogram1DIfllLi1ELi2ELin1ELNS0_23CUDAHistogramMemoryTypeE1EZNS0_21CUDA_tensor_histogramIflLb1EEEbNS_6TensorES4_S4_lNS_14AccumulateTypeIT0_Lb1EE4typeES8_NS0_13TensorArgTypeES9_S9_EUllE_EEvNS0_6detail10TensorInfoIT_T1_EESF_NSC_IKS6_SE_EElS8_S8_SE_T6_,"aw",@nobits
	.sectionflags	@""
	.align	16
	.zero		1024


//--------------------- .nv.shared._ZN2at4cuda17kernelHistogram1DIfllLi1ELi2ELin1ELNS0_23CUDAHistogramMemoryTypeE0EZNS0_21CUDA_tensor_histogramIflLb1EEEbNS_6TensorES4_S4_lNS_14AccumulateTypeIT0_Lb1EE4typeES8_NS0_13TensorArgTypeES9_S9_EUllE_EEvNS0_6detail10TensorInfoIT_T1_EESF_NSC_IKS6_SE_EElS8_S8_SE_T6_ --------------------------
	.section	.nv.shared._ZN2at4cuda17kernelHistogram1DIfllLi1ELi2ELin1ELNS0_23CUDAHistogramMemoryTypeE0EZNS0_21CUDA_tensor_histogramIflLb1EEEbNS_6TensorES4_S4_lNS_14AccumulateTypeIT0_Lb1EE4typeES8_NS0_13TensorArgTypeES9_S9_EUllE_EEvNS0_6detail10TensorInfoIT_T1_EESF_NSC_IKS6_SE_EElS8_S8_SE_T6_,"aw",@nobits
	.sectionflags	@""
	.align	16
	.zero		1024


//--------------------- .nv.shared._ZN2at4cuda17kernelHistogram1DIdilLi1ELi2ELin1ELNS0_23CUDAHistogramMemoryTypeE1EZNS0_21CUDA_tensor_histogramIdiLb1EEEbNS_6TensorES4_S4_lNS_14AccumulateTypeIT0_Lb1EE4typeES8_NS0_13TensorArgTypeES9_S9_EUllE0_EEvNS0_6detail10TensorInfoIT_T1_EESF_NSC_IKS6_SE_EElS8_S8_SE_T6_ --------------------------
	.section	.nv.shared._ZN2at4cuda17kernelHistogram1DIdilLi1ELi2ELin1ELNS0_23CUDAHistogramMemoryTypeE1EZNS0_21CUDA_tensor_histogramIdiLb1EEEbNS_6TensorES4_S4_lNS_14AccumulateTypeIT0_Lb1EE4typeES8_NS0_13TensorArgTypeES9_S9_EUllE0_EEvNS0_6detail10TensorInfoIT_T1_EESF_NSC_IKS6_SE_EElS8_S8_SE_T6_,"aw",@nobits
	.sectionflags	@""
	.align	16
	.zero		1024


//--------------------- .nv.shared._ZN2at4cuda17kernelHistogram1DIdilLi1ELi2ELin1ELNS0_23CUDAHistogramMemoryTypeE0EZNS0_21CUDA_tensor_histogramIdiLb1EEEbNS_6TensorES4_S4_lNS_14AccumulateTypeIT0_Lb1EE4typeES8_NS0_13TensorArgTypeES9_S9_EUllE0_EEvNS0_6detail10TensorInfoIT_T1_EESF_NSC_IKS6_SE_EElS8_S8_SE_T6_ --------------------------
	.section	.nv.shared._ZN2at4cuda17kernelHistogram1DIdilLi1ELi2ELin1ELNS0_23CUDAHistogramMemoryTypeE0EZNS0_21CUDA_tensor_histogramIdiLb1EEEbNS_6TensorES4_S4_lNS_14AccumulateTypeIT0_Lb1EE4typeES8_NS0_13TensorArgTypeES9_S9_EUllE0_EEvNS0_6detail10TensorInfoIT_T1_EESF_NSC_IKS6_SE_EElS8_S8_SE_T6_,"aw",@nobits
	.sectionflags	@""
	.align	16
	.zero		1024


//--------------------- .nv.shared._ZN2at4cuda17kernelHistogram1DIdilLi1ELi2ELin1ELNS0_23CUDAHistogramMemoryTypeE1EZNS0_21CUDA_tensor_histogramIdiLb1EEEbNS_6TensorES4_S4_lNS_14AccumulateTypeIT0_Lb1EE4typeES8_NS0_13TensorArgTypeES9_S9_EUllE_EEvNS0_6detail10TensorInfoIT_T1_EESF_NSC_IKS6_SE_EElS8_S8_SE_T6_ --------------------------
	.section	.nv.shared._ZN2at4cuda17kernelHistogram1DIdilLi1ELi2ELin1ELNS0_23CUDAHistogramMemoryTypeE1EZNS0_21CUDA_tensor_histogramIdiLb1EEEbNS_6TensorES4_S4_lNS_14AccumulateTypeIT0_Lb1EE4typeES8_NS0_13TensorArgTypeES9_S9_EUllE_EEvNS0_6detail10TensorInfoIT_T1_EESF_NSC_IKS6_SE_EElS8_S8_SE_T6_,"aw",@nobits
	.sectionflags	@""
	.align	16
	.zero		1024


//--------------------- .nv.shared._ZN2at4cuda17kernelHistogram1DIdilLi1ELi2ELin1ELNS0_23CUDAHistogramMemoryTypeE0EZNS0_21CUDA_tensor_histogramIdiLb1EEEbNS_6TensorES4_S4_lNS_14AccumulateTypeIT0_Lb1EE4typeES8_NS0_13TensorArgTypeES9_S9_EUllE_EEvNS0_6detail10TensorInfoIT_T1_EESF_NSC_IKS6_SE_EElS8_S8_SE_T6_ --------------------------
	.section	.nv.shared._ZN2at4cuda17kernelHistogram1DIdilLi1ELi2ELin1ELNS0_23CUDAHistogramMemoryTypeE0EZNS0_21CUDA_tensor_histogramIdiLb1EEEbNS_6TensorES4_S4_lNS_14AccumulateTypeIT0_Lb1EE4typeES8_NS0_13TensorArgTypeES9_S9_EUllE_EEvNS0_6detail10TensorInfoIT_T1_EESF_NSC_IKS6_SE_EElS8_S8_SE_T6_,"aw",@nobits
	.sectionflags	@""
	.align	16
	.zero		1024


//--------------------- .nv.shared._ZN2at4cuda17kernelHistogram1DIlilLi1ELi2ELin1ELNS0_23CUDAHistogramMemoryTypeE1EZNS0_21CUDA_tensor_histogramIliLb0EEEbNS_6TensorES4_S4_lNS_14AccumulateTypeIT0_Lb1EE4typeES8_NS0_13TensorArgTypeES9_S9_EUllE0_EEvNS0_6detail10TensorInfoIT_T1_EESF_NSC_IKS6_SE_EElS8_S8_SE_T6_ --------------------------
	.section	.nv.shared._ZN2at4cuda17kernelHistogram1DIlilLi1ELi2ELin1ELNS0_23CUDAHistogramMemoryTypeE1EZNS0_21CUDA_tensor_histogramIliLb0EEEbNS_6TensorES4_S4_lNS_14AccumulateTypeIT0_Lb1EE4typeES8_NS0_13TensorArgTypeES9_S9_EUllE0_EEvNS0_6detail10TensorInfoIT_T1_EESF_NSC_IKS6_SE_EElS8_S8_SE_T6_,"aw",@nobits
	.sectionflags	@""
	.align	16
	.zero		1024


//--------------------- .nv.shared._ZN2at4cuda17kernelHistogram1DIlilLi1ELi2ELin1ELNS0_23CUDAHistogramMemoryTypeE0EZNS0_21CUDA_tensor_histogramIliLb0EEEbNS_6TensorES4_S4_lNS_14AccumulateTypeIT0_Lb1EE4typeES8_NS0_13TensorArgTypeES9_S9_EUllE0_EEvNS0_6detail10TensorInfoIT_T1_EESF_NSC_IKS6_SE_EElS8_S8_SE_T6_ --------------------------
	.section	.nv.shared._ZN2at4cuda17kernelHistogram1DIlilLi1ELi2ELin1ELNS0_23CUDAHistogramMemoryTypeE0EZNS0_21CUDA_tensor_histogramIliLb0EEEbNS_6TensorES4_S4_lNS_14AccumulateTypeIT0_Lb1EE4typeES8_NS0_13TensorArgTypeES9_S9_EUllE0_EEvNS0_6detail10TensorInfoIT_T1_EESF_NSC_IKS6_SE_EElS8_S8_SE_T6_,"aw",@nobits
	.sectionflags	@""
	.align	16
	.zero		1024


//--------------------- .nv.shared._ZN2at4cuda17kernelHistogram1DIlilLi1ELi2ELin1ELNS0_23CUDAHistogramMemoryTypeE1EZNS0_21CUDA_tensor_histogramIliLb0EEEbNS_6TensorES4_S4_lNS_14AccumulateTypeIT0_Lb1EE4typeES8_NS0_13TensorArgTypeES9_S9_EUllE_EEvNS0_6detail10TensorInfoIT_T1_EESF_NSC_IKS6_SE_EElS8_S8_SE_T6_ --------------------------
	.section	.nv.shared._ZN2at4cuda17kernelHistogram1DIlilLi1ELi2ELin1ELNS0_23CUDAHistogramMemoryTypeE1EZNS0_21CUDA_tensor_histogramIliLb0EEEbNS_6TensorES4_S4_lNS_14AccumulateTypeIT0_Lb1EE4typeES8_NS0_13TensorArgTypeES9_S9_EUllE_EEvNS0_6detail10TensorInfoIT_T1_EESF_NSC_IKS6_SE_EElS8_S8_SE_T6_,"aw",@nobits
	.sectionflags	@""
	.align	16
	.zero		1024


//--------------------- .nv.shared._ZN2at4cuda17kernelHistogram1DIlilLi1ELi2ELin1ELNS0_23CUDAHistogramMemoryTypeE0EZNS0_21CUDA_tensor_histogramIliLb0EEEbNS_6TensorES4_S4_lNS_14AccumulateTypeIT0_Lb1EE4typeES8_NS0_13TensorArgTypeES9_S9_EUllE_EEvNS0_6detail10TensorInfoIT_T1_EESF_NSC_IKS6_SE_EElS8_S8_SE_T6_ --------------------------
	.section	.nv.shared._ZN2at4cuda17kernelHistogram1DIlilLi1ELi2ELin1ELNS0_23CUDAHistogramMemoryTypeE0EZNS0_21CUDA_tensor_histogramIliLb0EEEbNS_6TensorES4_S4_lNS_14AccumulateTypeIT0_Lb1EE4typeES8_NS0_13TensorArgTypeES9_S9_EUllE_EEvNS0_6detail10TensorInfoIT_T1_EESF_NSC_IKS6_SE_EElS8_S8_SE_T6_,"aw",@nobits
	.sectionflags	@""
	.align	16
	.zero		1024


//--------------------- .nv.shared._ZN2at4cuda17kernelHistogram1DIfilLi1ELi2ELin1ELNS0_23CUDAHistogramMemoryTypeE1EZNS0_21CUDA_tensor_histogramIfiLb1EEEbNS_6TensorES4_S4_lNS_14AccumulateTypeIT0_Lb1EE4typeES8_NS0_13TensorArgTypeES9_S9_EUllE0_EEvNS0_6detail10TensorInfoIT_T1_EESF_NSC_IKS6_SE_EElS8_S8_SE_T6_ --------------------------
	.section	.nv.shared._ZN2at4cuda17kernelHistogram1DIfilLi1ELi2ELin1ELNS0_23CUDAHistogramMemoryTypeE1EZNS0_21CUDA_tensor_histogramIfiLb1EEEbNS_6TensorES4_S4_lNS_14AccumulateTypeIT0_Lb1EE4typeES8_NS0_13TensorArgTypeES9_S9_EUllE0_EEvNS0_6detail10TensorInfoIT_T1_EESF_NSC_IKS6_SE_EElS8_S8_SE_T6_,"aw",@nobits
	.sectionflags	@""
	.align	16
	.zero		1024


//--------------------- .nv.shared._ZN2at4cuda17kernelHistogram1DIfilLi1ELi2ELin1ELNS0_23CUDAHistogramMemoryTypeE0EZNS0_21CUDA_tensor_histogramIfiLb1EEEbNS_6TensorES4_S4_lNS_14AccumulateTypeIT0_Lb1EE4typeES8_NS0_13TensorArgTypeES9_S9_EUllE0_EEvNS0_6detail10TensorInfoIT_T1_EESF_NSC_IKS6_SE_EElS8_S8_SE_T6_ --------------------------
	.section	.nv.shared._ZN2at4cuda17kernelHistogram1DIfilLi1ELi2ELin1ELNS0_23CUDAHistogramMemoryTypeE0EZNS0_21CUDA_tensor_histogramIfiLb1EEEbNS_6TensorES4_S4_lNS_14AccumulateTypeIT0_Lb1EE4typeES8_NS0_13TensorArgTypeES9_S9_EUllE0_EEvNS0_6detail10TensorInfoIT_T1_EESF_NSC_IKS6_SE_EElS8_S8_SE_T6_,"aw",@nobits
	.sectionflags	@""
	.align	16
	.zero		1024


//--------------------- .nv.shared._ZN2at4cuda17kernelHistogram1DIfilLi1ELi2ELin1ELNS0_23CUDAHistogramMemoryTypeE1EZNS0_21CUDA_tensor_histogramIfiLb1EEEbNS_6TensorES4_S4_lNS_14AccumulateTypeIT0_Lb1EE4typeES8_NS0_13TensorArgTypeES9_S9_EUllE_EEvNS0_6detail10TensorInfoIT_T1_EESF_NSC_IKS6_SE_EElS8_S8_SE_T6_ --------------------------
	.section	.nv.shared._ZN2at4cuda17kernelHistogram1DIfilLi1ELi2ELin1ELNS0_23CUDAHistogramMemoryTypeE1EZNS0_21CUDA_tensor_histogramIfiLb1EEEbNS_6TensorES4_S4_lNS_14AccumulateTypeIT0_Lb1EE4typeES8_NS0_13TensorArgTypeES9_S9_EUllE_EEvNS0_6detail10TensorInfoIT_T1_EESF_NSC_IKS6_SE_EElS8_S8_SE_T6_,"aw",@nobits
	.sectionflags	@""
	.align	16
	.zero		1024


//--------------------- .nv.shared._ZN2at4cuda17kernelHistogram1DIfilLi1ELi2ELin1ELNS0_23CUDAHistogramMemoryTypeE0EZNS0_21CUDA_tensor_histogramIfiLb1EEEbNS_6TensorES4_S4_lNS_14AccumulateTypeIT0_Lb1EE4typeES8_NS0_13TensorArgTypeES9_S9_EUllE_EEvNS0_6detail10TensorInfoIT_T1_EESF_NSC_IKS6_SE_EElS8_S8_SE_T6_ --------------------------
	.section	.nv.shared._ZN2at4cuda17kernelHistogram1DIfilLi1ELi2ELin1ELNS0_23CUDAHistogramMemoryTypeE0EZNS0_21CUDA_tensor_histogramIfiLb1EEEbNS_6TensorES4_S4_lNS_14AccumulateTypeIT0_Lb1EE4typeES8_NS0_13TensorArgTypeES9_S9_EUllE_EEvNS0_6detail10TensorInfoIT_T1_EESF_NSC_IKS6_SE_EElS8_S8_SE_T6_,"aw",@nobits
	.sectionflags	@""
	.align	16
	.zero		1024


//--------------------- .nv.shared._ZN2at4cuda17kernelHistogram1DIdalLi1ELi2ELin1ELNS0_23CUDAHistogramMemoryTypeE1EZNS0_21CUDA_tensor_histogramIdaLb1EEEbNS_6TensorES4_S4_lNS_14AccumulateTypeIT0_Lb1EE4typeES8_NS0_13TensorArgTypeES9_S9_EUllE0_EEvNS0_6detail10TensorInfoIT_T1_EESF_NSC_IKS6_SE_EElS8_S8_SE_T6_ --------------------------
	.section	.nv.shared._ZN2at4cuda17kernelHistogram1DIdalLi1ELi2ELin1ELNS0_23CUDAHistogramMemoryTypeE1EZNS0_21CUDA_tensor_histogramIdaLb1EEEbNS_6TensorES4_S4_lNS_14AccumulateTypeIT0_Lb1EE4typeES8_NS0_13TensorArgTypeES9_S9_EUllE0_EEvNS0_6detail10TensorInfoIT_T1_EESF_NSC_IKS6_SE_EElS8_S8_SE_T6_,"aw",@nobits
	.sectionflags	@""
	.align	16
	.zero		1024


//--------------------- .nv.shared._ZN2at4cuda17kernelHistogram1DIdalLi1ELi2ELin1ELNS0_23CUDAHistogramMemoryTypeE0EZNS0_21CUDA_tensor_histogramIdaLb1EEEbNS_6TensorES4_S4_lNS_14AccumulateTypeIT0_Lb1EE4typeES8_NS0_13TensorArgTypeES9_S9_EUllE0_EEvNS0_6detail10TensorInfoIT_T1_EESF_NSC_IKS6_SE_EElS8_S8_SE_T6_ --------------------------
	.section	.nv.shared._ZN2at4cuda17kernelHistogram1DIdalLi1ELi2ELin1ELNS0_23CUDAHistogramMemoryTypeE0EZNS0_21CUDA_tensor_histogramIdaLb1EEEbNS_6TensorES4_S4_lNS_14AccumulateTypeIT0_Lb1EE4typeES8_NS0_13TensorArgTypeES9_S9_EUllE0_EEvNS0_6detail10TensorInfoIT_T1_EESF_NSC_IKS6_SE_EElS8_S8_SE_T6_,"aw",@nobits
	.sectionflags	@""
	.align	16
	.zero		1024


//--------------------- .nv.shared._ZN2at4cuda17kernelHistogram1DIdalLi1ELi2ELin1ELNS0_23CUDAHistogramMemoryTypeE1EZNS0_21CUDA_tensor_histogramIdaLb1EEEbNS_6TensorES4_S4_lNS_14AccumulateTypeIT0_Lb1EE4typeES8_NS0_13TensorArgTypeES9_S9_EUllE_EEvNS0_6detail10TensorInfoIT_T1_EESF_NSC_IKS6_SE_EElS8_S8_SE_T6_ --------------------------
	.section	.nv.shared._ZN2at4cuda17kernelHistogram1DIdalLi1ELi2ELin1ELNS0_23CUDAHistogramMemoryTypeE1EZNS0_21CUDA_tensor_histogramIdaLb1EEEbNS_6TensorES4_S4_lNS_14AccumulateTypeIT0_Lb1EE4typeES8_NS0_13TensorArgTypeES9_S9_EUllE_EEvNS0_6detail10TensorInfoIT_T1_EESF_NSC_IKS6_SE_EElS8_S8_SE_T6_,"aw",@nobits
	.sectionflags	@""
	.align	16
	.zero		1024


//--------------------- .nv.shared._ZN2at4cuda17kernelHistogram1DIdalLi1ELi2ELin1ELNS0_23CUDAHistogramMemoryTypeE0EZNS0_21CUDA_tensor_histogramIdaLb1EEEbNS_6TensorES4_S4_lNS_14AccumulateTypeIT0_Lb1EE4typeES8_NS0_13TensorArgTypeES9_S9_EUllE_EEvNS0_6detail10TensorInfoIT_T1_EESF_NSC_IKS6_SE_EElS8_S8_SE_T6_ --------------------------
	.section	.nv.shared._ZN2at4cuda17kernelHistogram1DIdalLi1ELi2ELin1ELNS0_23CUDAHistogramMemoryTypeE0EZNS0_21CUDA_tensor_histogramIdaLb1EEEbNS_6TensorES4_S4_lNS_14AccumulateTypeIT0_Lb1EE4typeES8_NS0_13TensorArgTypeES9_S9_EUllE_EEvNS0_6detail10TensorInfoIT_T1_EESF_NSC_IKS6_SE_EElS8_S8_SE_T6_,"aw",@nobits
	.sectionflags	@""
	.align	16
	.zero		1024


//--------------------- .nv.shared._ZN2at4cuda17kernelHistogram1DIlalLi1ELi2ELin1ELNS0_23CUDAHistogramMemoryTypeE1EZNS0_21CUDA_tensor_histogramIlaLb0EEEbNS_6TensorES4_S4_lNS_14AccumulateTypeIT0_Lb1EE4typeES8_NS0_13TensorArgTypeES9_S9_EUllE0_EEvNS0_6detail10TensorInfoIT_T1_EESF_NSC_IKS6_SE_EElS8_S8_SE_T6_ --------------------------
	.section	.nv.shared._ZN2at4cuda17kernelHistogram1DIlalLi1ELi2ELin1ELNS0_23CUDAHistogramMemoryTypeE1EZNS0_21CUDA_tensor_histogramIlaLb0EEEbNS_6TensorES4_S4_lNS_14AccumulateTypeIT0_Lb1EE4typeES8_NS0_13TensorArgTypeES9_S9_EUllE0_EEvNS0_6detail10TensorInfoIT_T1_EESF_NSC_IKS6_SE_EElS8_S8_SE_T6_,"aw",@nobits
	.sectionflags	@""
	.align	16
	.zero		1024


//--------------------- .nv.shared._ZN2at4cuda17kernelHistogram1DIlalLi1ELi2ELin1ELNS0_23CUDAHistogramMemoryTypeE0EZNS0_21CUDA_tensor_histogramIlaLb0EEEbNS_6TensorES4_S4_lNS_14AccumulateTypeIT0_Lb1EE4typeES8_NS0_13TensorArgTypeES9_S9_EUllE0_EEvNS0_6detail10TensorInfoIT_T1_EESF_NSC_IKS6_SE_EElS8_S8_SE_T6_ --------------------------
	.section	.nv.shared._ZN2at4cuda17kernelHistogram1DIlalLi1ELi2ELin1ELNS0_23CUDAHistogramMemoryTypeE0EZNS0_21CUDA_tensor_histogramIlaLb0EEEbNS_6TensorES4_S4_lNS_14AccumulateTypeIT0_Lb1EE4typeES8_NS0_13TensorArgTypeES9_S9_EUllE0_EEvNS0_6detail10TensorInfoIT_T1_EESF_NSC_IKS6_SE_EElS8_S8_SE_T6_,"aw",@nobits
	.sectionflags	@""
	.align	16
	.zero		1024


//--------------------- .nv.shared._ZN2at4cuda17kernelHistogram1DIlalLi1ELi2ELin1ELNS0_23CUDAHistogramMemoryTypeE1EZNS0_21CUDA_tensor_histogramIlaLb0EEEbNS_6TensorES4_S4_lNS_14AccumulateTypeIT0_Lb1EE4typeES8_NS0_13TensorArgTypeES9_S9_EUllE_EEvNS0_6detail10TensorInfoIT_T1_EESF_NSC_IKS6_SE_EElS8_S8_SE_T6_ --------------------------
	.section	.nv.shared._ZN2at4cuda17kernelHistogram1DIlalLi1ELi2ELin1ELNS0_23CUDAHistogramMemoryTypeE1EZNS0_21CUDA_tensor_histogramIlaLb0EEEbNS_6TensorES4_S4_lNS_14AccumulateTypeIT0_Lb1EE4typeES8_NS0_13TensorArgTypeES9_S9_EUllE_EEvNS0_6detail10TensorInfoIT_T1_EESF_NSC_IKS6_SE_EElS8_S8_SE_T6_,"aw",@nobits
	.sectionflags	@""
	.align	16
	.zero		1024


//--------------------- .nv.shared._ZN2at4cuda17kernelHistogram1DIlalLi1ELi2ELin1ELNS0_23CUDAHistogramMemoryTypeE0EZNS0_21CUDA_tensor_histogramIlaLb0EEEbNS_6TensorES4_S4_lNS_14AccumulateTypeIT0_Lb1EE4typeES8_NS0_13TensorArgTypeES9_S9_EUllE_EEvNS0_6detail10TensorInfoIT_T1_EESF_NSC_IKS6_SE_EElS8_S8_SE_T6_ --------------------------
	.section	.nv.shared._ZN2at4cuda17kernelHistogram1DIlalLi1ELi2ELin1ELNS0_23CUDAHistogramMemoryTypeE0EZNS0_21CUDA_tensor_histogramIlaLb0EEEbNS_6TensorES4_S4_lNS_14AccumulateTypeIT0_Lb1EE4typeES8_NS0_13TensorArgTypeES9_S9_EUllE_EEvNS0_6detail10TensorInfoIT_T1_EESF_NSC_IKS6_SE_EElS8_S8_SE_T6_,"aw",@nobits
	.sectionflags	@""
	.align	16
	.zero		1024


//--------------------- .nv.shared._ZN2at4cuda17kernelHistogram1DIfalLi1ELi2ELin1ELNS0_23CUDAHistogramMemoryTypeE1EZNS0_21CUDA_tensor_histogramIfaLb1EEEbNS_6TensorES4_S4_lNS_14AccumulateTypeIT0_Lb1EE4typeES8_NS0_13TensorArgTypeES9_S9_EUllE0_EEvNS0_6detail10TensorInfoIT_T1_EESF_NSC_IKS6_SE_EElS8_S8_SE_T6_ --------------------------
	.section	.nv.shared._ZN2at4cuda17kernelHistogram1DIfalLi1ELi2ELin1ELNS0_23CUDAHistogramMemoryTypeE1EZNS0_21CUDA_tensor_histogramIfaLb1EEEbNS_6TensorES4_S4_lNS_14AccumulateTypeIT0_Lb1EE4typeES8_NS0_13TensorArgTypeES9_S9_EUllE0_EEvNS0_6detail10TensorInfoIT_T1_EESF_NSC_IKS6_SE_EElS8_S8_SE_T6_,"aw",@nobits
	.sectionflags	@""
	.align	16
	.zero		1024


//--------------------- .nv.shared._ZN2at4cuda17kernelHistogram1DIfalLi1ELi2ELin1ELNS0_23CUDAHistogramMemoryTypeE0EZNS0_21CUDA_tensor_histogramIfaLb1EEEbNS_6TensorES4_S4_lNS_14AccumulateTypeIT0_Lb1EE4typeES8_NS0_13TensorArgTypeES9_S9_EUllE0_EEvNS0_6detail10TensorInfoIT_T1_EESF_NSC_IKS6_SE_EElS8_S8_SE_T6_ --------------------------
	.section	.nv.shared._ZN2at4cuda17kernelHistogram1DIfalLi1ELi2ELin1ELNS0_23CUDAHistogramMemoryTypeE0EZNS0_21CUDA_tensor_histogramIfaLb1EEEbNS_6TensorES4_S4_lNS_14AccumulateTypeIT0_Lb1EE4typeES8_NS0_13TensorArgTypeES9_S9_EUllE0_EEvNS0_6detail10TensorInfoIT_T1_EESF_NSC_IKS6_SE_EElS8_S8_SE_T6_,"aw",@nobits
	.sectionflags	@""
	.align	16
	.zero		1024


//--------------------- .nv.shared._ZN2at4cuda17kernelHistogram1DIfalLi1ELi2ELin1ELNS0_23CUDAHistogramMemoryTypeE1EZNS0_21CUDA_tensor_histogramIfaLb1EEEbNS_6TensorES4_S4_lNS_14AccumulateTypeIT0_Lb1EE4typeES8_NS0_13TensorArgTypeES9_S9_EUllE_EEvNS0_6detail10TensorInfoIT_T1_EESF_NSC_IKS6_SE_EElS8_S8_SE_T6_ --------------------------
	.section	.nv.shared._ZN2at4cuda17kernelHistogram1DIfalLi1ELi2ELin1ELNS0_23CUDAHistogramMemoryTypeE1EZNS0_21CUDA_tensor_histogramIfaLb1EEEbNS_6TensorES4_S4_lNS_14AccumulateTypeIT0_Lb1EE4typeES8_NS0_13TensorArgTypeES9_S9_EUllE_EEvNS0_6detail10TensorInfoIT_T1_EESF_NSC_IKS6_SE_EElS8_S8_SE_T6_,"aw",@nobits
	.sectionflags	@""
	.align	16
	.zero		1024


//--------------------- .nv.shared._ZN2at4cuda17kernelHistogram1DIfalLi1ELi2ELin1ELNS0_23CUDAHistogramMemoryTypeE0EZNS0_21CUDA_tensor_histogramIfaLb1EEEbNS_6TensorES4_S4_lNS_14AccumulateTypeIT0_Lb1EE4typeES8_NS0_13TensorArgTypeES9_S9_EUllE_EEvNS0_6detail10TensorInfoIT_T1_EESF_NSC_IKS6_SE_EElS8_S8_SE_T6_ --------------------------
	.section	.nv.shared._ZN2at4cuda17kernelHistogram1DIfalLi1ELi2ELin1ELNS0_23CUDAHistogramMemoryTypeE0EZNS0_21CUDA_tensor_histogramIfaLb1EEEbNS_6TensorES4_S4_lNS_14AccumulateTypeIT0_Lb1EE4typeES8_NS0_13TensorArgTypeES9_S9_EUllE_EEvNS0_6detail10TensorInfoIT_T1_EESF_NSC_IKS6_SE_EElS8_S8_SE_T6_,"aw",@nobits
	.sectionflags	@""
	.align	16
	.zero		1024


//--------------------- .nv.shared._ZN2at4cuda17kernelHistogram1DIdhlLi1ELi2ELin1ELNS0_23CUDAHistogramMemoryTypeE1EZNS0_21CUDA_tensor_histogramIdhLb1EEEbNS_6TensorES4_S4_lNS_14AccumulateTypeIT0_Lb1EE4typeES8_NS0_13TensorArgTypeES9_S9_EUllE0_EEvNS0_6detail10TensorInfoIT_T1_EESF_NSC_IKS6_SE_EElS8_S8_SE_T6_ --------------------------
	.section	.nv.shared._ZN2at4cuda17kernelHistogram1DIdhlLi1ELi2ELin1ELNS0_23CUDAHistogramMemoryTypeE1EZNS0_21CUDA_tensor_histogramIdhLb1EEEbNS_6TensorES4_S4_lNS_14AccumulateTypeIT0_Lb1EE4typeES8_NS0_13TensorArgTypeES9_S9_EUllE0_EEvNS0_6detail10TensorInfoIT_T1_EESF_NSC_IKS6_SE_EElS8_S8_SE_T6_,"aw",@nobits
	.sectionflags	@""
	.align	16
	.zero		1024


//--------------------- .nv.shared._ZN2at4cuda17kernelHistogram1DIdhlLi1ELi2ELin1ELNS0_23CUDAHistogramMemoryTypeE0EZNS0_21CUDA_tensor_histogramIdhLb1EEEbNS_6TensorES4_S4_lNS_14AccumulateTypeIT0_Lb1EE4typeES8_NS0_13TensorArgTypeES9_S9_EUllE0_EEvNS0_6detail10TensorInfoIT_T1_EESF_NSC_IKS6_SE_EElS8_S8_SE_T6_ --------------------------
	.section	.nv.shared._ZN2at4cuda17kernelHistogram1DIdhlLi1ELi2ELin1ELNS0_23CUDAHistogramMemoryTypeE0EZNS0_21CUDA_tensor_histogramIdhLb1EEEbNS_6TensorES4_S4_lNS_14AccumulateTypeIT0_Lb1EE4typeES8_NS0_13TensorArgTypeES9_S9_EUllE0_EEvNS0_6detail10TensorInfoIT_T1_EESF_NSC_IKS6_SE_EElS8_S8_SE_T6_,"aw",@nobits
	.sectionflags	@""
	.align	16
	.zero		1024


//--------------------- .nv.shared._ZN2at4cuda17kernelHistogram1DIdhlLi1ELi2ELin1ELNS0_23CUDAHistogramMemoryTypeE1EZNS0_21CUDA_tensor_histogramIdhLb1EEEbNS_6TensorES4_S4_lNS_14AccumulateTypeIT0_Lb1EE4typeES8_NS0_13TensorArgTypeES9_S9_EUllE_EEvNS0_6detail10TensorInfoIT_T1_EESF_NSC_IKS6_SE_EElS8_S8_SE_T6_ --------------------------
	.section	.nv.shared._ZN2at4cuda17kernelHistogram1DIdhlLi1ELi2ELin1ELNS0_23CUDAHistogramMemoryTypeE1EZNS0_21CUDA_tensor_histogramIdhLb1EEEbNS_6TensorES4_S4_lNS_14AccumulateTypeIT0_Lb1EE4typeES8_NS0_13TensorArgTypeES9_S9_EUllE_EEvNS0_6detail10TensorInfoIT_T1_EESF_NSC_IKS6_SE_EElS8_S8_SE_T6_,"aw",@nobits
	.sectionflags	@""
	.align	16
	.zero		1024


//--------------------- .nv.shared._ZN2at4cuda17kernelHistogram1DIdhlLi1ELi2ELin1ELNS0_23CUDAHistogramMemoryTypeE0EZNS0_21CUDA_tensor_histogramIdhLb1EEEbNS_6TensorES4_S4_lNS_14AccumulateTypeIT0_Lb1EE4typeES8_NS0_13TensorArgTypeES9_S9_EUllE_EEvNS0_6detail10TensorInfoIT_T1_EESF_NSC_IKS6_SE_EElS8_S8_SE_T6_ --------------------------
	.section	.nv.shared._ZN2at4cuda17kernelHistogram1DIdhlLi1ELi2ELin1ELNS0_23CUDAHistogramMemoryTypeE0EZNS0_21CUDA_tensor_histogramIdhLb1EEEbNS_6TensorES4_S4_lNS_14AccumulateTypeIT0_Lb1EE4typeES8_NS0_13TensorArgTypeES9_S9_EUllE_EEvNS0_6detail10TensorInfoIT_T1_EESF_NSC_IKS6_SE_EElS8_S8_SE_T6_,"aw",@nobits
	.sectionflags	@""
	.align	16
	.zero		1024


//--------------------- .nv.shared._ZN2at4cuda17kernelHistogram1DIlhlLi1ELi2ELin1ELNS0_23CUDAHistogramMemoryTypeE1EZNS0_21CUDA_tensor_histogramIlhLb0EEEbNS_6TensorES4_S4_lNS_14AccumulateTypeIT0_Lb1EE4typeES8_NS0_13TensorArgTypeES9_S9_EUllE0_EEvNS0_6detail10TensorInfoIT_T1_EESF_NSC_IKS6_SE_EElS8_S8_SE_T6_ --------------------------
	.section	.nv.shared._ZN2at4cuda17kernelHistogram1DIlhlLi1ELi2ELin1ELNS0_23CUDAHistogramMemoryTypeE1EZNS0_21CUDA_tensor_histogramIlhLb0EEEbNS_6TensorES4_S4_lNS_14AccumulateTypeIT0_Lb1EE4typeES8_NS0_13TensorArgTypeES9_S9_EUllE0_EEvNS0_6detail10TensorInfoIT_T1_EESF_NSC_IKS6_SE_EElS8_S8_SE_T6_,"aw",@nobits
	.sectionflags	@""
	.align	16
	.zero		1024


//--------------------- .nv.shared._ZN2at4cuda17kernelHistogram1DIlhlLi1ELi2ELin1ELNS0_23CUDAHistogramMemoryTypeE0EZNS0_21CUDA_tensor_histogramIlhLb0EEEbNS_6TensorES4_S4_lNS_14AccumulateTypeIT0_Lb1EE4typeES8_NS0_13TensorArgTypeES9_S9_EUllE0_EEvNS0_6detail10TensorInfoIT_T1_EESF_NSC_IKS6_SE_EElS8_S8_SE_T6_ --------------------------
	.section	.nv.shared._ZN2at4cuda17kernelHistogram1DIlhlLi1ELi2ELin1ELNS0_23CUDAHistogramMemoryTypeE0EZNS0_21CUDA_tensor_histogramIlhLb0EEEbNS_6TensorES4_S4_lNS_14AccumulateTypeIT0_Lb1EE4typeES8_NS0_13TensorArgTypeES9_S9_EUllE0_EEvNS0_6detail10TensorInfoIT_T1_EESF_NSC_IKS6_SE_EElS8_S8_SE_T6_,"aw",@nobits
	.sectionflags	@""
	.align	16
	.zero		1024


//--------------------- .nv.shared._ZN2at4cuda17kernelHistogram1DIlhlLi1ELi2ELin1ELNS0_23CUDAHistogramMemoryTypeE1EZNS0_21CUDA_tensor_histogramIlhLb0EEEbNS_6TensorES4_S4_lNS_14AccumulateTypeIT0_Lb1EE4typeES8_NS0_13TensorArgTypeES9_S9_EUllE_EEvNS0_6detail10TensorInfoIT_T1_EESF_NSC_IKS6_SE_EElS8_S8_SE_T6_ --------------------------
	.section	.nv.shared._ZN2at4cuda17kernelHistogram1DIlhlLi1ELi2ELin1ELNS0_23CUDAHistogramMemoryTypeE1EZNS0_21CUDA_tensor_histogramIlhLb0EEEbNS_6TensorES4_S4_lNS_14AccumulateTypeIT0_Lb1EE4typeES8_NS0_13TensorArgTypeES9_S9_EUllE_EEvNS0_6detail10TensorInfoIT_T1_EESF_NSC_IKS6_SE_EElS8_S8_SE_T6_,"aw",@nobits
	.sectionflags	@""
	.align	16
	.zero		1024


//--------------------- .nv.shared._ZN2at4cuda17kernelHistogram1DIlhlLi1ELi2ELin1ELNS0_23CUDAHistogramMemoryTypeE0EZNS0_21CUDA_tensor_histogramIlhLb0EEEbNS_6TensorES4_S4_lNS_14AccumulateTypeIT0_Lb1EE4typeES8_NS0_13TensorArgTypeES9_S9_EUllE_EEvNS0_6detail10TensorInfoIT_T1_EESF_NSC_IKS6_SE_EElS8_S8_SE_T6_ --------------------------
	.section	.nv.shared._ZN2at4cuda17kernelHistogram1DIlhlLi1ELi2ELin1ELNS0_23CUDAHistogramMemoryTypeE0EZNS0_21CUDA_tensor_histogramIlhLb0EEEbNS_6TensorES4_S4_lNS_14AccumulateTypeIT0_Lb1EE4typeES8_NS0_13TensorArgTypeES9_S9_EUllE_EEvNS0_6detail10TensorInfoIT_T1_EESF_NSC_IKS6_SE_EElS8_S8_SE_T6_,"aw",@nobits
	.sectionflags	@""
	.align	16
	.zero		1024


//--------------------- .nv.shared._ZN2at4cuda17kernelHistogram1DIfhlLi1ELi2ELin1ELNS0_23CUDAHistogramMemoryTypeE1EZNS0_21CUDA_tensor_histogramIfhLb1EEEbNS_6TensorES4_S4_lNS_14AccumulateTypeIT0_Lb1EE4typeES8_NS0_13TensorArgTypeES9_S9_EUllE0_EEvNS0_6detail10TensorInfoIT_T1_EESF_NSC_IKS6_SE_EElS8_S8_SE_T6_ --------------------------
	.section	.nv.shared._ZN2at4cuda17kernelHistogram1DIfhlLi1ELi2ELin1ELNS0_23CUDAHistogramMemoryTypeE1EZNS0_21CUDA_tensor_histogramIfhLb1EEEbNS_6TensorES4_S4_lNS_14AccumulateTypeIT0_Lb1EE4typeES8_NS0_13TensorArgTypeES9_S9_EUllE0_EEvNS0_6detail10TensorInfoIT_T1_EESF_NSC_IKS6_SE_EElS8_S8_SE_T6_,"aw",@nobits
	.sectionflags	@""
	.align	16
	.zero		1024


//--------------------- .nv.shared._ZN2at4cuda17kernelHistogram1DIfhlLi1ELi2ELin1ELNS0_23CUDAHistogramMemoryTypeE0EZNS0_21CUDA_tensor_histogramIfhLb1EEEbNS_6TensorES4_S4_lNS_14AccumulateTypeIT0_Lb1EE4typeES8_NS0_13TensorArgTypeES9_S9_EUllE0_EEvNS0_6detail10TensorInfoIT_T1_EESF_NSC_IKS6_SE_EElS8_S8_SE_T6_ --------------------------
	.section	.nv.shared._ZN2at4cuda17kernelHistogram1DIfhlLi1ELi2ELin1ELNS0_23CUDAHistogramMemoryTypeE0EZNS0_21CUDA_tensor_histogramIfhLb1EEEbNS_6TensorES4_S4_lNS_14AccumulateTypeIT0_Lb1EE4typeES8_NS0_13TensorArgTypeES9_S9_EUllE0_EEvNS0_6detail10TensorInfoIT_T1_EESF_NSC_IKS6_SE_EElS8_S8_SE_T6_,"aw",@nobits
	.sectionflags	@""
	.align	16
	.zero		1024


//--------------------- .nv.shared._ZN2at4cuda17kernelHistogram1DIfhlLi1ELi2ELin1ELNS0_23CUDAHistogramMemoryTypeE1EZNS0_21CUDA_tensor_histogramIfhLb1EEEbNS_6TensorES4_S4_lNS_14AccumulateTypeIT0_Lb1EE4typeES8_NS0_13TensorArgTypeES9_S9_EUllE_EEvNS0_6detail10TensorInfoIT_T1_EESF_NSC_IKS6_SE_EElS8_S8_SE_T6_ --------------------------
	.section	.nv.shared._ZN2at4cuda17kernelHistogram1DIfhlLi1ELi2ELin1ELNS0_23CUDAHistogramMemoryTypeE1EZNS0_21CUDA_tensor_histogramIfhLb1EEEbNS_6TensorES4_S4_lNS_14AccumulateTypeIT0_Lb1EE4typeES8_NS0_13TensorArgTypeES9_S9_EUllE_EEvNS0_6detail10TensorInfoIT_T1_EESF_NSC_IKS6_SE_EElS8_S8_SE_T6_,"aw",@nobits
	.sectionflags	@""
	.align	16
	.zero		1024


//--------------------- .nv.shared._ZN2at4cuda17kernelHistogram1DIfhlLi1ELi2ELin1ELNS0_23CUDAHistogramMemoryTypeE0EZNS0_21CUDA_tensor_histogramIfhLb1EEEbNS_6TensorES4_S4_lNS_14AccumulateTypeIT0_Lb1EE4typeES8_NS0_13TensorArgTypeES9_S9_EUllE_EEvNS0_6detail10TensorInfoIT_T1_EESF_NSC_IKS6_SE_EElS8_S8_SE_T6_ --------------------------
	.section	.nv.shared._ZN2at4cuda17kernelHistogram1DIfhlLi1ELi2ELin1ELNS0_23CUDAHistogramMemoryTypeE0EZNS0_21CUDA_tensor_histogramIfhLb1EEEbNS_6TensorES4_S4_lNS_14AccumulateTypeIT0_Lb1EE4typeES8_NS0_13TensorArgTypeES9_S9_EUllE_EEvNS0_6detail10TensorInfoIT_T1_EESF_NSC_IKS6_SE_EElS8_S8_SE_T6_,"aw",@nobits
	.sectionflags	@""
	.align	16
	.zero		1024


//--------------------- .nv.constant0._ZN2at4cuda17kernelHistogram1DIfflLi1ELi2ELin1ELNS0_23CUDAHistogramMemoryTypeE1EZNS0_21CUDA_tensor_histogramIffLb0EEEbNS_6TensorES4_S4_lNS_14AccumulateTypeIT0_Lb1EE4typeES8_NS0_13TensorArgTypeES9_S9_EUllE0_EEvNS0_6detail10TensorInfoIT_T1_EESF_NSC_IKS6_SE_EElS8_S8_SE_T6_ --------------------------
	.section	.nv.constant0._ZN2at4cuda17kernelHistogram1DIfflLi1ELi2ELin1ELNS0_23CUDAHistogramMemoryTypeE1EZNS0_21CUDA_tensor_histogramIffLb0EEEbNS_6TensorES4_S4_lNS_14AccumulateTypeIT0_Lb1EE4typeES8_NS0_13TensorArgTypeES9_S9_EUllE0_EEvNS0_6detail10TensorInfoIT_T1_EESF_NSC_IKS6_SE_EElS8_S8_SE_T6_,"a",@progbits
	.sectionflags	@""
	.align	4
.nv.constant0._ZN2at4cuda17kernelHistogram1DIfflLi1ELi2ELin1ELNS0_23CUDAHistogramMemoryTypeE1EZNS0_21CUDA_tensor_histogramIffLb0EEEbNS_6TensorES4_S4_lNS_14AccumulateTypeIT0_Lb1EE4typeES8_NS0_13TensorArgTypeES9_S9_EUllE0_EEvNS0_6detail10TensorInfoIT_T1_EESF_NSC_IKS6_SE_EElS8_S8_SE_T6_:
	.zero		2169


//--------------------- .nv.constant0._ZN2at4cuda17kernelHistogram1DIfflLi1ELi2ELin1ELNS0_23CUDAHistogramMemoryTypeE0EZNS0_21CUDA_tensor_histogramIffLb0EEEbNS_6TensorES4_S4_lNS_14AccumulateTypeIT0_Lb1EE4typeES8_NS0_13TensorArgTypeES9_S9_EUllE0_EEvNS0_6detail10TensorInfoIT_T1_EESF_NSC_IKS6_SE_EElS8_S8_SE_T6_ --------------------------
	.section	.nv.constant0._ZN2at4cuda17kernelHistogram1DIfflLi1ELi2ELin1ELNS0_23CUDAHistogramMemoryTypeE0EZNS0_21CUDA_tensor_histogramIffLb0EEEbNS_6TensorES4_S4_lNS_14AccumulateTypeIT0_Lb1EE4typeES8_NS0_13TensorArgTypeES9_S9_EUllE0_EEvNS0_6detail10TensorInfoIT_T1_EESF_NSC_IKS6_SE_EElS8_S8_SE_T6_,"a",@progbits
	.sectionflags	@""
	.align	4
.nv.constant0._ZN2at4cuda17kernelHistogram1DIfflLi1ELi2ELin1ELNS0_23CUDAHistogramMemoryTypeE0EZNS0_21CUDA_tensor_histogramIffLb0EEEbNS_6TensorES4_S4_lNS_14AccumulateTypeIT0_Lb1EE4typeES8_NS0_13TensorArgTypeES9_S9_EUllE0_EEvNS0_6detail10TensorInfoIT_T1_EESF_NSC_IKS6_SE_EElS8_S8_SE_T6_:
	.zero		2169


//--------------------- .nv.constant0._ZN2at4cuda17kernelHistogram1DIfflLi1ELi2ELin1ELNS0_23CUDAHistogramMemoryTypeE1EZNS0_21CUDA_tensor_histogramIffLb0EEEbNS_6TensorES4_S4_lNS_14AccumulateTypeIT0_Lb1EE4typeES8_NS0_13TensorArgTypeES9_S9_EUllE_EEvNS0_6detail10TensorInfoIT_T1_EESF_NSC_IKS6_SE_EElS8_S8_SE_T6_ --------------------------
	.section	.nv.constant0._ZN2at4cuda17kernelHistogram1DIfflLi1ELi2ELin1ELNS0_23CUDAHistogramMemoryTypeE1EZNS0_21CUDA_tensor_histogramIffLb0EEEbNS_6TensorES4_S4_lNS_14AccumulateTypeIT0_Lb1EE4typeES8_NS0_13TensorArgTypeES9_S9_EUllE_EEvNS0_6detail10TensorInfoIT_T1_EESF_NSC_IKS6_SE_EElS8_S8_SE_T6_,"a",@progbits
	.sectionflags	@""
	.align	4
.nv.constant0._ZN2at4cuda17kernelHistogram1DIfflLi1ELi2ELin1ELNS0_23CUDAHistogramMemoryTypeE1EZNS0_21CUDA_tensor_histogramIffLb0EEEbNS_6TensorES4_S4_lNS_14AccumulateTypeIT0_Lb1EE4typeES8_NS0_13TensorArgTypeES9_S9_EUllE_EEvNS0_6detail10TensorInfoIT_T1_EESF_NSC_IKS6_SE_EElS8_S8_SE_T6_:
	.zero		2584


//--------------------- .nv.constant0._ZN2at4cuda17kernelHistogram1DIfflLi1ELi2ELin1ELNS0_23CUDAHistogramMemoryTypeE0EZNS0_21CUDA_tensor_histogramIffLb0EEEbNS_6TensorES4_S4_lNS_14AccumulateTypeIT0_Lb1EE4typeES8_NS0_13TensorArgTypeES9_S9_EUllE_EEvNS0_6detail10TensorInfoIT_T1_EESF_NSC_IKS6_SE_EElS8_S8_SE_T6_ --------------------------
	.section	.nv.constant0._ZN2at4cuda17kernelHistogram1DIfflLi1ELi2ELin1ELNS0_23CUDAHistogramMemoryTypeE0EZNS0_21CUDA_tensor_histogramIffLb0EEEbNS_6TensorES4_S4_lNS_14AccumulateTypeIT0_Lb1EE4typeES8_NS0_13TensorArgTypeES9_S9_EUllE_EEvNS0_6detail10TensorInfoIT_T1_EESF_NSC_IKS6_SE_EElS8_S8_SE_T6_,"a",@progbits
	.sectionflags	@""
	.align	4
.nv.constant0._ZN2at4cuda17kernelHistogram1DIfflLi1ELi2ELin1ELNS0_23CUDAHistogramMemoryTypeE0EZNS0_21CUDA_tensor_histogramIffLb0EEEbNS_6TensorES4_S4_lNS_14AccumulateTypeIT0_Lb1EE4typeES8_NS0_13TensorArgTypeES9_S9_EUllE_EEvNS0_6detail10TensorInfoIT_T1_EESF_NSC_IKS6_SE_EElS8_S8_SE_T6_:
	.zero		2584


//--------------------- .nv.constant0._ZN2at4cuda17kernelHistogram1DIddlLi1ELi2ELin1ELNS0_23CUDAHistogramMemoryTypeE1EZNS0_21CUDA_tensor_histogramIddLb0EEEbNS_6TensorES4_S4_lNS_14AccumulateTypeIT0_Lb1EE4typeES8_NS0_13TensorArgTypeES9_S9_EUllE0_EEvNS0_6detail10TensorInfoIT_T1_EESF_NSC_IKS6_SE_EElS8_S8_SE_T6_ --------------------------
	.section	.nv.constant0._ZN2at4cuda17kernelHistogram1DIddlLi1ELi2ELin1ELNS0_23CUDAHistogramMemoryTypeE1EZNS0_21CUDA_tensor_histogramIddLb0EEEbNS_6TensorES4_S4_lNS_14AccumulateTypeIT0_Lb1EE4typeES8_NS0_13TensorArgTypeES9_S9_EUllE0_EEvNS0_6detail10TensorInfoIT_T1_EESF_NSC_IKS6_SE_EElS8_S8_SE_T6_,"a",@progbits
	.sectionflags	@""
	.align	4
.nv.constant0._ZN2at4cuda17kernelHistogram1DIddlLi1ELi2ELin1ELNS0_23CUDAHistogramMemoryTypeE1EZNS0_21CUDA_tensor_histogramIddLb0EEEbNS_6TensorES4_S4_lNS_14AccumulateTypeIT0_Lb1EE4typeES8_NS0_13TensorArgTypeES9_S9_EUllE0_EEvNS0_6detail10TensorInfoIT_T1_EESF_NSC_IKS6_SE_EElS8_S8_SE_T6_:
	.zero		2177


//--------------------- .nv.constant0._ZN2at4cuda17kernelHistogram1DIddlLi1ELi2ELin1ELNS0_23CUDAHistogramMemoryTypeE0EZNS0_21CUDA_tensor_histogramIddLb0EEEbNS_6TensorES4_S4_lNS_14AccumulateTypeIT0_Lb1EE4typeES8_NS0_13TensorArgTypeES9_S9_EUllE0_EEvNS0_6detail10TensorInfoIT_T1_EESF_NSC_IKS6_SE_EElS8_S8_SE_T6_ --------------------------
	.section	.nv.constant0._ZN2at4cuda17kernelHistogram1DIddlLi1ELi2ELin1ELNS0_23CUDAHistogramMemoryTypeE0EZNS0_21CUDA_tensor_histogramIddLb0EEEbNS_6TensorES4_S4_lNS_14AccumulateTypeIT0_Lb1EE4typeES8_NS0_13TensorArgTypeES9_S9_EUllE0_EEvNS0_6detail10TensorInfoIT_T1_EESF_NSC_IKS6_SE_EElS8_S8_SE_T6_,"a",@progbits
	.sectionflags	@""
	.align	4
.nv.constant0._ZN2at4cuda17kernelHistogram1DIddlLi1ELi2ELin1ELNS0_23CUDAHistogramMemoryTypeE0EZNS0_21CUDA_tensor_histogramIddLb0EEEbNS_6TensorES4_S4_lNS_14AccumulateTypeIT0_Lb1EE4typeES8_NS0_13TensorArgTypeES9_S9_EUllE0_EEvNS0_6detail10TensorInfoIT_T1_EESF_NSC_IKS6_SE_EElS8_S8_SE_T6_:
	.zero		2177


//--------------------- .nv.constant0._ZN2at4cuda17kernelHistogram1DIddlLi1ELi2ELin1ELNS0_23CUDAHistogramMemoryTypeE1EZNS0_21CUDA_tensor_histogramIddLb0EEEbNS_6TensorES4_S4_lNS_14AccumulateTypeIT0_Lb1EE4typeES8_NS0_13TensorArgTypeES9_S9_EUllE_EEvNS0_6detail10TensorInfoIT_T1_EESF_NSC_IKS6_SE_EElS8_S8_SE_T6_ --------------------------
	.section	.nv.constant0._ZN2at4cuda17kernelHistogram1DIddlLi1ELi2ELin1ELNS0_23CUDAHistogramMemoryTypeE1EZNS0_21CUDA_tensor_histogramIddLb0EEEbNS_6TensorES4_S4_lNS_14AccumulateTypeIT0_Lb1EE4typeES8_NS0_13TensorArgTypeES9_S9_EUllE_EEvNS0_6detail10TensorInfoIT_T1_EESF_NSC_IKS6_SE_EElS8_S8_SE_T6_,"a",@progbits
	.sectionflags	@""
	.align	4
.nv.constant0._ZN2at4cuda17kernelHistogram1DIddlLi1ELi2ELin1ELNS0_23CUDAHistogramMemoryTypeE1EZNS0_21CUDA_tensor_histogramIddLb0EEEbNS_6TensorES4_S4_lNS_14AccumulateTypeIT0_Lb1EE4typeES8_NS0_13TensorArgTypeES9_S9_EUllE_EEvNS0_6detail10TensorInfoIT_T1_EESF_NSC_IKS6_SE_EElS8_S8_SE_T6_:
	.zero		2592


//--------------------- .nv.constant0._ZN2at4cuda17kernelHistogram1DIddlLi1ELi2ELin1ELNS0_23CUDAHistogramMemoryTypeE0EZNS0_21CUDA_tensor_histogramIddLb0EEEbNS_6TensorES4_S4_lNS_14AccumulateTypeIT0_Lb1EE4typeES8_NS0_13TensorArgTypeES9_S9_EUllE_EEvNS0_6detail10TensorInfoIT_T1_EESF_NSC_IKS6_SE_EElS8_S8_SE_T6_ --------------------------
	.section	.nv.constant0._ZN2at4cuda17kernelHistogram1DIddlLi1ELi2ELin1ELNS0_23CUDAHistogramMemoryTypeE0EZNS0_21CUDA_tensor_histogramIddLb0EEEbNS_6TensorES4_S4_lNS_14AccumulateTypeIT0_Lb1EE4typeES8_NS0_13TensorArgTypeES9_S9_EUllE_EEvNS0_6detail10TensorInfoIT_T1_EESF_NSC_IKS6_SE_EElS8_S8_SE_T6_,"a",@progbits
	.sectionflags	@""
	.align	4
.nv.constant0._ZN2at4cuda17kernelHistogram1DIddlLi1ELi2ELin1ELNS0_23CUDAHistogramMemoryTypeE0EZNS0_21CUDA_tensor_histogramIddLb0EEEbNS_6TensorES4_S4_lNS_14AccumulateTypeIT0_Lb1EE4typeES8_NS0_13TensorArgTypeES9_S9_EUllE_EEvNS0_6detail10TensorInfoIT_T1_EESF_NSC_IKS6_SE_EElS8_S8_SE_T6_:
	.zero		2592


//--------------------- .nv.constant0._ZN2at4cuda17kernelHistogram1DIsslLi1ELi2ELin1ELNS0_23CUDAHistogramMemoryTypeE1EZNS0_21CUDA_tensor_histogramIssLb0EEEbNS_6TensorES4_S4_lNS_14AccumulateTypeIT0_Lb1EE4typeES8_NS0_13TensorArgTypeES9_S9_EUllE0_EEvNS0_6detail10TensorInfoIT_T1_EESF_NSC_IKS6_SE_EElS8_S8_SE_T6_ --------------------------
	.section	.nv.constant0._ZN2at4cuda17kernelHistogram1DIsslLi1ELi2ELin1ELNS0_23CUDAHistogramMemoryTypeE1EZNS0_21CUDA_tensor_histogramIssLb0EEEbNS_6TensorES4_S4_lNS_14AccumulateTypeIT0_Lb1EE4typeES8_NS0_13TensorArgTypeES9_S9_EUllE0_EEvNS0_6detail10TensorInfoIT_T1_EESF_NSC_IKS6_SE_EElS8_S8_SE_T6_,"a",@progbits
	.sectionflags	@""
	.align	4
.nv.constant0._ZN2at4cuda17kernelHistogram1DIsslLi1ELi2ELin1ELNS0_23CUDAHistogramMemoryTypeE1EZNS0_21CUDA_tensor_histogramIssLb0EEEbNS_6TensorES4_S4_lNS_14AccumulateTypeIT0_Lb1EE4typeES8_NS0_13TensorArgTypeES9_S9_EUllE0_EEvNS0_6detail10TensorInfoIT_T1_EESF_NSC_IKS6_SE_EElS8_S8_SE_T6_:
	.zero		2177


//--------------------- .nv.constant0._ZN2at4cuda17kernelHistogram1DIsslLi1ELi2ELin1ELNS0_23CUDAHistogramMemoryTypeE0EZNS0_21CUDA_tensor_histogramIssLb0EEEbNS_6TensorES4_S4_lNS_14AccumulateTypeIT0_Lb1EE4typeES8_NS0_13TensorArgTypeES9_S9_EUllE0_EEvNS0_6detail10TensorInfoIT_T1_EESF_NSC_IKS6_SE_EElS8_S8_SE_T6_ --------------------------
	.section	.nv.constant0._ZN2at4cuda17kernelHistogram1DIsslLi1ELi2ELin1ELNS0_23CUDAHistogramMemoryTypeE0EZNS0_21CUDA_tensor_histogramIssLb0EEEbNS_6TensorES4_S4_lNS_14AccumulateTypeIT0_Lb1EE4typeES8_NS0_13TensorArgTypeES9_S9_EUllE0_EEvNS0_6detail10TensorInfoIT_T1_EESF_NSC_IKS6_SE_EElS8_S8_SE_T6_,"a",@progbits
	.sectionflags	@""
	.align	4
.nv.constant0._ZN2at4cuda17kernelHistogram1DIsslLi1ELi2ELin1ELNS0_23CUDAHistogramMemoryTypeE0EZNS0_21CUDA_tensor_histogramIssLb0EEEbNS_6TensorES4_S4_lNS_14AccumulateTypeIT0_Lb1EE4typeES8_NS0_13TensorArgTypeES9_S9_EUllE0_EEvNS0_6detail10TensorInfoIT_T1_EESF_NSC_IKS6_SE_EElS8_S8_SE_T6_:
	.zero		2177


//--------------------- .nv.constant0._ZN2at4cuda17kernelHistogram1DIsslLi1ELi2ELin1ELNS0_23CUDAHistogramMemoryTypeE1EZNS0_21CUDA_tensor_histogramIssLb0EEEbNS_6TensorES4_S4_lNS_14AccumulateTypeIT0_Lb1EE4typeES8_NS0_13TensorArgTypeES9_S9_EUllE_EEvNS0_6detail10TensorInfoIT_T1_EESF_NSC_IKS6_SE_EElS8_S8_SE_T6_ --------------------------
	.section	.nv.constant0._ZN2at4cuda17kernelHistogram1DIsslLi1ELi2ELin1ELNS0_23CUDAHistogramMemoryTypeE1EZNS0_21CUDA_tensor_histogramIssLb0EEEbNS_6TensorES4_S4_lNS_14AccumulateTypeIT0_Lb1EE4typeES8_NS0_13TensorArgTypeES9_S9_EUllE_EEvNS0_6detail10TensorInfoIT_T1_EESF_NSC_IKS6_SE_EElS8_S8_SE_T6_,"a",@progbits
	.sectionflags	@""
	.align	4
.nv.constant0._ZN2at4cuda17kernelHistogram1DIsslLi1ELi2ELin1ELNS0_23CUDAHistogramMemoryTypeE1EZNS0_21CUDA_tensor_histogramIssLb0EEEbNS_6TensorES4_S4_lNS_14AccumulateTypeIT0_Lb1EE4typeES8_NS0_13TensorArgTypeES9_S9_EUllE_EEvNS0_6detail10TensorInfoIT_T1_EESF_NSC_IKS6_SE_EElS8_S8_SE_T6_:
	.zero		2592


//--------------------- .nv.constant0._ZN2at4cuda17kernelHistogram1DIsslLi1ELi2ELin1ELNS0_23CUDAHistogramMemoryTypeE0EZNS0_21CUDA_tensor_histogramIssLb0EEEbNS_6TensorES4_S4_lNS_14AccumulateTypeIT0_Lb1EE4typeES8_NS0_13TensorArgTypeES9_S9_EUllE_EEvNS0_6detail10TensorInfoIT_T1_EESF_NSC_IKS6_SE_EElS8_S8_SE_T6_ --------------------------
	.section	.nv.constant0._ZN2at4cuda17kernelHistogram1DIsslLi1ELi2ELin1ELNS0_23CUDAHistogramMemoryTypeE0EZNS0_21CUDA_tensor_histogramIssLb0EEEbNS_6TensorES4_S4_lNS_14AccumulateTypeIT0_Lb1EE4typeES8_NS0_13TensorArgTypeES9_S9_EUllE_EEvNS0_6detail10TensorInfoIT_T1_EESF_NSC_IKS6_SE_EElS8_S8_SE_T6_,"a",@progbits
	.sectionflags	@""
	.align	4
.nv.constant0._ZN2at4cuda17kernelHistogram1DIsslLi1ELi2ELin1ELNS0_23CUDAHistogramMemoryTypeE0EZNS0_21CUDA_tensor_histogramIssLb0EEEbNS_6TensorES4_S4_lNS_14AccumulateTypeIT0_Lb1EE4typeES8_NS0_13TensorArgTypeES9_S9_EUllE_EEvNS0_6detail10TensorInfoIT_T1_EESF_NSC_IKS6_SE_EElS8_S8_SE_T6_:
	.zero		2592


//--------------------- .nv.constant0._ZN2at4cuda17kernelHistogram1DIiilLi1ELi2ELin1ELNS0_23CUDAHistogramMemoryTypeE1EZNS0_21CUDA_tensor_histogramIiiLb0EEEbNS_6TensorES4_S4_lNS_14AccumulateTypeIT0_Lb1EE4typeES8_NS0_13TensorArgTypeES9_S9_EUllE0_EEvNS0_6detail10TensorInfoIT_T1_EESF_NSC_IKS6_SE_EElS8_S8_SE_T6_ --------------------------
	.section	.nv.constant0._ZN2at4cuda17kernelHistogram1DIiilLi1ELi2ELin1ELNS0_23CUDAHistogramMemoryTypeE1EZNS0_21CUDA_tensor_histogramIiiLb0EEEbNS_6TensorES4_S4_lNS_14AccumulateTypeIT0_Lb1EE4typeES8_NS0_13TensorArgTypeES9_S9_EUllE0_EEvNS0_6detail10TensorInfoIT_T1_EESF_NSC_IKS6_SE_EElS8_S8_SE_T6_,"a",@progbits
	.sectionflags	@""
	.align	4
.nv.constant0._ZN2at4cuda17kernelHistogram1DIiilLi1ELi2ELin1ELNS0_23CUDAHistogramMemoryTypeE1EZNS0_21CUDA_tensor_histogramIiiLb0EEEbNS_6TensorES4_S4_lNS_14AccumulateTypeIT0_Lb1EE4typeES8_NS0_13TensorArgTypeES9_S9_EUllE0_EEvNS0_6detail10TensorInfoIT_T1_EESF_NSC_IKS6_SE_EElS8_S8_SE_T6_:
	.zero		2177


//--------------------- .nv.constant0._ZN2at4cuda17kernelHistogram1DIiilLi1ELi2ELin1ELNS0_23CUDAHistogramMemoryTypeE0EZNS0_21CUDA_tensor_histogramIiiLb0EEEbNS_6TensorES4_S4_lNS_14AccumulateTypeIT0_Lb1EE4typeES8_NS0_13TensorArgTypeES9_S9_EUllE0_EEvNS0_6detail10TensorInfoIT_T1_EESF_NSC_IKS6_SE_EElS8_S8_SE_T6_ --------------------------
	.section	.nv.constant0._ZN2at4cuda17kernelHistogram1DIiilLi1ELi2ELin1ELNS0_23CUDAHistogramMemoryTypeE0EZNS0_21CUDA_tensor_histogramIiiLb0EEEbNS_6TensorES4_S4_lNS_14AccumulateTypeIT0_Lb1EE4typeES8_NS0_13TensorArgTypeES9_S9_EUllE0_EEvNS0_6detail10TensorInfoIT_T1_EESF_NSC_IKS6_SE_EElS8_S8_SE_T6_,"a",@progbits
	.sectionflags	@""
	.align	4
.nv.constant0._ZN2at4cuda17kernelHistogram1DIiilLi1ELi2ELin1ELNS0_23CUDAHistogramMemoryTypeE0EZNS0_21CUDA_tensor_histogramIiiLb0EEEbNS_6TensorES4_S4_lNS_14AccumulateTypeIT0_Lb1EE4typeES8_NS0_13TensorArgTypeES9_S9_EUllE0_EEvNS0_6detail10TensorInfoIT_T1_EESF_NSC_IKS6_SE_EElS8_S8_SE_T6_:
	.zero		2177


//--------------------- .nv.constant0._ZN2at4cuda17kernelHistogram1DIiilLi1ELi2ELin1ELNS0_23CUDAHistogramMemoryTypeE1EZNS0_21CUDA_tensor_histogramIiiLb0EEEbNS_6TensorES4_S4_lNS_14AccumulateTypeIT0_Lb1EE4typeES8_NS0_13TensorArgTypeES9_S9_EUllE_EEvNS0_6detail10TensorInfoIT_T1_EESF_NSC_IKS6_SE_EElS8_S8_SE_T6_ --------------------------
	.section	.nv.constant0._ZN2at4cuda17kernelHistogram1DIiilLi1ELi2ELin1ELNS0_23CUDAHistogramMemoryTypeE1EZNS0_21CUDA_tensor_histogramIiiLb0EEEbNS_6TensorES4_S4_lNS_14AccumulateTypeIT0_Lb1EE4typeES8_NS0_13TensorArgTypeES9_S9_EUllE_EEvNS0_6detail10TensorInfoIT_T1_EESF_NSC_IKS6_SE_EElS8_S8_SE_T6_,"a",@progbits
	.sectionflags	@""
	.align	4
.nv.constant0._ZN2at4cuda17kernelHistogram1DIiilLi1ELi2ELin1ELNS0_23CUDAHistogramMemoryTypeE1EZNS0_21CUDA_tensor_histogramIiiLb0EEEbNS_6TensorES4_S4_lNS_14AccumulateTypeIT0_Lb1EE4typeES8_NS0_13TensorArgTypeES9_S9_EUllE_EEvNS0_6detail10TensorInfoIT_T1_EESF_NSC_IKS6_SE_EElS8_S8_SE_T6_:
	.zero		2592


//--------------------- .nv.constant0._ZN2at4cuda17kernelHistogram1DIiilLi1ELi2ELin1ELNS0_23CUDAHistogramMemoryTypeE0EZNS0_21CUDA_tensor_histogramIiiLb0EEEbNS_6TensorES4_S4_lNS_14AccumulateTypeIT0_Lb1EE4typeES8_NS0_13TensorArgTypeES9_S9_EUllE_EEvNS0_6detail10TensorInfoIT_T1_EESF_NSC_IKS6_SE_EElS8_S8_SE_T6_ --------------------------
	.section	.nv.constant0._ZN2at4cuda17kernelHistogram1DIiilLi1ELi2ELin1ELNS0_23CUDAHistogramMemoryTypeE0EZNS0_21CUDA_tensor_histogramIiiLb0EEEbNS_6TensorES4_S4_lNS_14AccumulateTypeIT0_Lb1EE4typeES8_NS0_13TensorArgTypeES9_S9_EUllE_EEvNS0_6detail10TensorInfoIT_T1_EESF_NSC_IKS6_SE_EElS8_S8_SE_T6_,"a",@progbits
	.sectionflags	@""
	.align	4
.nv.constant0._ZN2at4cuda17kernelHistogram1DIiilLi1ELi2ELin1ELNS0_23CUDAHistogramMemoryTypeE0EZNS0_21CUDA_tensor_histogramIiiLb0EEEbNS_6TensorES4_S4_lNS_14AccumulateTypeIT0_Lb1EE4typeES8_NS0_13TensorArgTypeES9_S9_EUllE_EEvNS0_6detail10TensorInfoIT_T1_EESF_NSC_IKS6_SE_EElS8_S8_SE_T6_:
	.zero		2592


//--------------------- .nv.constant0._ZN2at4cuda17kernelHistogram1DIaalLi1ELi2ELin1ELNS0_23CUDAHistogramMemoryTypeE1EZNS0_21CUDA_tensor_histogramIaaLb0EEEbNS_6TensorES4_S4_lNS_14AccumulateTypeIT0_Lb1EE4typeES8_NS0_13TensorArgTypeES9_S9_EUllE0_EEvNS0_6detail10TensorInfoIT_T1_EESF_NSC_IKS6_SE_EElS8_S8_SE_T6_ --------------------------
	.section	.nv.constant0._ZN2at4cuda17kernelHistogram1DIaalLi1ELi2ELin1ELNS0_23CUDAHistogramMemoryTypeE1EZNS0_21CUDA_tensor_histogramIaaLb0EEEbNS_6TensorES4_S4_lNS_14AccumulateTypeIT0_Lb1EE4typeES8_NS0_13TensorArgTypeES9_S9_EUllE0_EEvNS0_6detail10TensorInfoIT_T1_EESF_NSC_IKS6_SE_EElS8_S8_SE_T6_,"a",@progbits
	.sectionflags	@""
	.align	4
.nv.constant0._ZN2at4cuda17kernelHistogram1DIaalLi1ELi2ELin1ELNS0_23CUDAHistogramMemoryTypeE1EZNS0_21CUDA_tensor_histogramIaaLb0EEEbNS_6TensorES4_S4_lNS_14AccumulateTypeIT0_Lb1EE4typeES8_NS0_13TensorArgTypeES9_S9_EUllE0_EEvNS0_6detail10TensorInfoIT_T1_EESF_NSC_IKS6_SE_EElS8_S8_SE_T6_:
	.zero		2177


//--------------------- .nv.constant0._ZN2at4cuda17kernelHistogram1DIaalLi1ELi2ELin1ELNS0_23CUDAHistogramMemoryTypeE0EZNS0_21CUDA_tensor_histogramIaaLb0EEEbNS_6TensorES4_S4_lNS_14AccumulateTypeIT0_Lb1EE4typeES8_NS0_13TensorArgTypeES9_S9_EUllE0_EEvNS0_6detail10TensorInfoIT_T1_EESF_NSC_IKS6_SE_EElS8_S8_SE_T6_ --------------------------
	.section	.nv.constant0._ZN2at4cuda17kernelHistogram1DIaalLi1ELi2ELin1ELNS0_23CUDAHistogramMemoryTypeE0EZNS0_21CUDA_tensor_histogramIaaLb0EEEbNS_6TensorES4_S4_lNS_14AccumulateTypeIT0_Lb1EE4typeES8_NS0_13TensorArgTypeES9_S9_EUllE0_EEvNS0_6detail10TensorInfoIT_T1_EESF_NSC_IKS6_SE_EElS8_S8_SE_T6_,"a",@progbits
	.sectionflags	@""
	.align	4
.nv.constant0._ZN2at4cuda17kernelHistogram1DIaalLi1ELi2ELin1ELNS0_23CUDAHistogramMemoryTypeE0EZNS0_21CUDA_tensor_histogramIaaLb0EEEbNS_6TensorES4_S4_lNS_14AccumulateTypeIT0_Lb1EE4typeES8_NS0_13TensorArgTypeES9_S9_EUllE0_EEvNS0_6detail10TensorInfoIT_T1_EESF_NSC_IKS6_SE_EElS8_S8_SE_T6_:
	.zero		2177


//--------------------- .nv.constant0._ZN2at4cuda17kernelHistogram1DIaalLi1ELi2ELin1ELNS0_23CUDAHistogramMemoryTypeE1EZNS0_21CUDA_tensor_histogramIaaLb0EEEbNS_6TensorES4_S4_lNS_14AccumulateTypeIT0_Lb1EE4typeES8_NS0_13TensorArgTypeES9_S9_EUllE_EEvNS0_6detail10TensorInfoIT_T1_EESF_NSC_IKS6_SE_EElS8_S8_SE_T6_ --------------------------
	.section	.nv.constant0._ZN2at4cuda17kernelHistogram1DIaalLi1ELi2ELin1ELNS0_23CUDAHistogramMemoryTypeE1EZNS0_21CUDA_tensor_histogramIaaLb0EEEbNS_6TensorES4_S4_lNS_14AccumulateTypeIT0_Lb1EE4typeES8_NS0_13TensorArgTypeES9_S9_EUllE_EEvNS0_6detail10TensorInfoIT_T1_EESF_NSC_IKS6_SE_EElS8_S8_SE_T6_,"a",@progbits
	.sectionflags	@""
	.align	4
.nv.constant0._ZN2at4cuda17kernelHistogram1DIaalLi1ELi2ELin1ELNS0_23CUDAHistogramMemoryTypeE1EZNS0_21CUDA_tensor_histogramIaaLb0EEEbNS_6TensorES4_S4_lNS_14AccumulateTypeIT0_Lb1EE4typeES8_NS0_13TensorArgTypeES9_S9_EUllE_EEvNS0_6detail10TensorInfoIT_T1_EESF_NSC_IKS6_SE_EElS8_S8_SE_T6_:
	.zero		2592


//--------------------- .nv.constant0._ZN2at4cuda17kernelHistogram1DIaalLi1ELi2ELin1ELNS0_23CUDAHistogramMemoryTypeE0EZNS0_21CUDA_tensor_histogramIaaLb0EEEbNS_6TensorES4_S4_lNS_14AccumulateTypeIT0_Lb1EE4typeES8_NS0_13TensorArgTypeES9_S9_EUllE_EEvNS0_6detail10TensorInfoIT_T1_EESF_NSC_IKS6_SE_EElS8_S8_SE_T6_ --------------------------
	.section	.nv.constant0._ZN2at4cuda17kernelHistogram1DIaalLi1ELi2ELin1ELNS0_23CUDAHistogramMemoryTypeE0EZNS0_21CUDA_tensor_histogramIaaLb0EEEbNS_6TensorES4_S4_lNS_14AccumulateTypeIT0_Lb1EE4typeES8_NS0_13TensorArgTypeES9_S9_EUllE_EEvNS0_6detail10TensorInfoIT_T1_EESF_NSC_IKS6_SE_EElS8_S8_SE_T6_,"a",@progbits
	.sectionflags	@""
	.align	4
.nv.constant0._ZN2at4cuda17kernelHistogram1DIaalLi1ELi2ELin1ELNS0_23CUDAHistogramMemoryTypeE0EZNS0_21CUDA_tensor_histogramIaaLb0EEEbNS_6TensorES4_S4_lNS_14AccumulateTypeIT0_Lb1EE4typeES8_NS0_13TensorArgTypeES9_S9_EUllE_EEvNS0_6detail10TensorInfoIT_T1_EESF_NSC_IKS6_SE_EElS8_S8_SE_T6_:
	.zero		2592


//--------------------- .nv.constant0._ZN2at4cuda17kernelHistogram1DIhhlLi1ELi2ELin1ELNS0_23CUDAHistogramMemoryTypeE1EZNS0_21CUDA_tensor_histogramIhhLb0EEEbNS_6TensorES4_S4_lNS_14AccumulateTypeIT0_Lb1EE4typeES8_NS0_13TensorArgTypeES9_S9_EUllE0_EEvNS0_6detail10TensorInfoIT_T1_EESF_NSC_IKS6_SE_EElS8_S8_SE_T6_ --------------------------
	.section	.nv.constant0._ZN2at4cuda17kernelHistogram1DIhhlLi1ELi2ELin1ELNS0_23CUDAHistogramMemoryTypeE1EZNS0_21CUDA_tensor_histogramIhhLb0EEEbNS_6TensorES4_S4_lNS_14AccumulateTypeIT0_Lb1EE4typeES8_NS0_13TensorArgTypeES9_S9_EUllE0_EEvNS0_6detail10TensorInfoIT_T1_EESF_NSC_IKS6_SE_EElS8_S8_SE_T6_,"a",@progbits
	.sectionflags	@""
	.align	4
.nv.constant0._ZN2at4cuda17kernelHistogram1DIhhlLi1ELi2ELin1ELNS0_23CUDAHistogramMemoryTypeE1EZNS0_21CUDA_tensor_histogramIhhLb0EEEbNS_6TensorES4_S4_lNS_14AccumulateTypeIT0_Lb1EE4typeES8_NS0_13TensorArgTypeES9_S9_EUllE0_EEvNS0_6detail10TensorInfoIT_T1_EESF_NSC_IKS6_SE_EElS8_S8_SE_T6_:
	.zero		2177


//--------------------- .nv.constant0._ZN2at4cuda17kernelHistogram1DIhhlLi1ELi2ELin1ELNS0_23CUDAHistogramMemoryTypeE0EZNS0_21CUDA_tensor_histogramIhhLb0EEEbNS_6TensorES4_S4_lNS_14AccumulateTypeIT0_Lb1EE4typeES8_NS0_13TensorArgTypeES9_S9_EUllE0_EEvNS0_6detail10TensorInfoIT_T1_EESF_NSC_IKS6_SE_EElS8_S8_SE_T6_ --------------------------
	.section	.nv.constant0._ZN2at4cuda17kernelHistogram1DIhhlLi1ELi2ELin1ELNS0_23CUDAHistogramMemoryTypeE0EZNS0_21CUDA_tensor_histogramIhhLb0EEEbNS_6TensorES4_S4_lNS_14AccumulateTypeIT0_Lb1EE4typeES8_NS0_13TensorArgTypeES9_S9_EUllE0_EEvNS0_6detail10TensorInfoIT_T1_EESF_NSC_IKS6_SE_EElS8_S8_SE_T6_,"a",@progbits
	.sectionflags	@""
	.align	4
.nv.constant0._ZN2at4cuda17kernelHistogram1DIhhlLi1ELi2ELin1ELNS0_23CUDAHistogramMemoryTypeE0EZNS0_21CUDA_tensor_histogramIhhLb0EEEbNS_6TensorES4_S4_lNS_14AccumulateTypeIT0_Lb1EE4typeES8_NS0_13TensorArgTypeES9_S9_EUllE0_EEvNS0_6detail10TensorInfoIT_T1_EESF_NSC_IKS6_SE_EElS8_S8_SE_T6_:
	.zero		2177


//--------------------- .nv.constant0._ZN2at4cuda17kernelHistogram1DIhhlLi1ELi2ELin1ELNS0_23CUDAHistogramMemoryTypeE1EZNS0_21CUDA_tensor_histogramIhhLb0EEEbNS_6TensorES4_S4_lNS_14AccumulateTypeIT0_Lb1EE4typeES8_NS0_13TensorArgTypeES9_S9_EUllE_EEvNS0_6detail10TensorInfoIT_T1_EESF_NSC_IKS6_SE_EElS8_S8_SE_T6_ --------------------------
	.section	.nv.constant0._ZN2at4cuda17kernelHistogram1DIhhlLi1ELi2ELin1ELNS0_23CUDAHistogramMemoryTypeE1EZNS0_21CUDA_tensor_histogramIhhLb0EEEbNS_6TensorES4_S4_lNS_14AccumulateTypeIT0_Lb1EE4typeES8_NS0_13TensorArgTypeES9_S9_EUllE_EEvNS0_6detail10TensorInfoIT_T1_EESF_NSC_IKS6_SE_EElS8_S8_SE_T6_,"a",@progbits
	.sectionflags	@""
	.align	4
.nv.constant0._ZN2at4cuda17kernelHistogram1DIhhlLi1ELi2ELin1ELNS0_23CUDAHistogramMemoryTypeE1EZNS0_21CUDA_tensor_histogramIhhLb0EEEbNS_6TensorES4_S4_lNS_14AccumulateTypeIT0_Lb1EE4typeES8_NS0_13TensorArgTypeES9_S9_EUllE_EEvNS0_6detail10TensorInfoIT_T1_EESF_NSC_IKS6_SE_EElS8_S8_SE_T6_:
	.zero		2592


//--------------------- .nv.constant0._ZN2at4cuda17kernelHistogram1DIhhlLi1ELi2ELin1ELNS0_23CUDAHistogramMemoryTypeE0EZNS0_21CUDA_tensor_histogramIhhLb0EEEbNS_6TensorES4_S4_lNS_14AccumulateTypeIT0_Lb1EE4typeES8_NS0_13TensorArgTypeES9_S9_EUllE_EEvNS0_6detail10TensorInfoIT_T1_EESF_NSC_IKS6_SE_EElS8_S8_SE_T6_ --------------------------
	.section	.nv.constant0._ZN2at4cuda17kernelHistogram1DIhhlLi1ELi2ELin1ELNS0_23CUDAHistogramMemoryTypeE0EZNS0_21CUDA_tensor_histogramIhhLb0EEEbNS_6TensorES4_S4_lNS_14AccumulateTypeIT0_Lb1EE4typeES8_NS0_13TensorArgTypeES9_S9_EUllE_EEvNS0_6detail10TensorInfoIT_T1_EESF_NSC_IKS6_SE_EElS8_S8_SE_T6_,"a",@progbits
	.sectionflags	@""
	.align	4
.nv.constant0._ZN2at4cuda17kernelHistogram1DIhhlLi1ELi2ELin1ELNS0_23CUDAHistogramMemoryTypeE0EZNS0_21CUDA_tensor_histogramIhhLb0EEEbNS_6TensorES4_S4_lNS_14AccumulateTypeIT0_Lb1EE4typeES8_NS0_13TensorArgTypeES9_S9_EUllE_EEvNS0_6detail10TensorInfoIT_T1_EESF_NSC_IKS6_SE_EElS8_S8_SE_T6_:
	.zero		2592


//--------------------- .nv.constant0._ZN2at4cuda17kernelHistogram1DIdslLi1ELi2ELin1ELNS0_23CUDAHistogramMemoryTypeE1EZNS0_21CUDA_tensor_histogramIdsLb1EEEbNS_6TensorES4_S4_lNS_14AccumulateTypeIT0_Lb1EE4typeES8_NS0_13TensorArgTypeES9_S9_EUllE0_EEvNS0_6detail10TensorInfoIT_T1_EESF_NSC_IKS6_SE_EElS8_S8_SE_T6_ --------------------------
	.section	.nv.constant0._ZN2at4cuda17kernelHistogram1DIdslLi1ELi2ELin1ELNS0_23CUDAHistogramMemoryTypeE1EZNS0_21CUDA_tensor_histogramIdsLb1EEEbNS_6TensorES4_S4_lNS_14AccumulateTypeIT0_Lb1EE4typeES8_NS0_13TensorArgTypeES9_S9_EUllE0_EEvNS0_6detail10TensorInfoIT_T1_EESF_NSC_IKS6_SE_EElS8_S8_SE_T6_,"a",@progbits
	.sectionflags	@""
	.align	4
.nv.constant0._ZN2at4cuda17kernelHistogram1DIdslLi1ELi2ELin1ELNS0_23CUDAHistogramMemoryTypeE1EZNS0_21CUDA_tensor_histogramIdsLb1EEEbNS_6TensorES4_S4_lNS_14AccumulateTypeIT0_Lb1EE4typeES8_NS0_13TensorArgTypeES9_S9_EUllE0_EEvNS0_6detail10TensorInfoIT_T1_EESF_NSC_IKS6_SE_EElS8_S8_SE_T6_:
	.zero		2177


//--------------------- .nv.constant0._ZN2at4cuda17kernelHistogram1DIdslLi1ELi2ELin1ELNS0_23CUDAHistogramMemoryTypeE0EZNS0_21CUDA_tensor_histogramIdsLb1EEEbNS_6TensorES4_S4_lNS_14AccumulateTypeIT0_Lb1EE4typeES8_NS0_13TensorArgTypeES9_S9_EUllE0_EEvNS0_6detail10TensorInfoIT_T1_EESF_NSC_IKS6_SE_EElS8_S8_SE_T6_ --------------------------
	.section	.nv.constant0._ZN2at4cuda17kernelHistogram1DIdslLi1ELi2ELin1ELNS0_23CUDAHistogramMemoryTypeE0EZNS0_21CUDA_tensor_histogramIdsLb1EEEbNS_6TensorES4_S4_lNS_14AccumulateTypeIT0_Lb1EE4typeES8_NS0_13TensorArgTypeES9_S9_EUllE0_EEvNS0_6detail10TensorInfoIT_T1_EESF_NSC_IKS6_SE_EElS8_S8_SE_T6_,"a",@progbits
	.sectionflags	@""
	.align	4
.nv.constant0._ZN2at4cuda17kernelHistogram1DIdslLi1ELi2ELin1ELNS0_23CUDAHistogramMemoryTypeE0EZNS0_21CUDA_tensor_histogramIdsLb1EEEbNS_6TensorES4_S4_lNS_14AccumulateTypeIT0_Lb1EE4typeES8_NS0_13TensorArgTypeES9_S9_EUllE0_EEvNS0_6detail10TensorInfoIT_T1_EESF_NSC_IKS6_SE_EElS8_S8_SE_T6_:
	.zero		2177


//--------------------- .nv.constant0._ZN2at4cuda17kernelHistogram1DIdslLi1ELi2ELin1ELNS0_23CUDAHistogramMemoryTypeE1EZNS0_21CUDA_tensor_histogramIdsLb1EEEbNS_6TensorES4_S4_lNS_14AccumulateTypeIT0_Lb1EE4typeES8_NS0_13TensorArgTypeES9_S9_EUllE_EEvNS0_6detail10TensorInfoIT_T1_EESF_NSC_IKS6_SE_EElS8_S8_SE_T6_ --------------------------
	.section	.nv.constant0._ZN2at4cuda17kernelHistogram1DIdslLi1ELi2ELin1ELNS0_23CUDAHistogramMemoryTypeE1EZNS0_21CUDA_tensor_histogramIdsLb1EEEbNS_6TensorES4_S4_lNS_14AccumulateTypeIT0_Lb1EE4typeES8_NS0_13TensorArgTypeES9_S9_EUllE_EEvNS0_6detail10TensorInfoIT_T1_EESF_NSC_IKS6_SE_EElS8_S8_SE_T6_,"a",@progbits
	.sectionflags	@""
	.align	4
.nv.constant0._ZN2at4cuda17kernelHistogram1DIdslLi1ELi2ELin1ELNS0_23CUDAHistogramMemoryTypeE1EZNS0_21CUDA_tensor_histogramIdsLb1EEEbNS_6TensorES4_S4_lNS_14AccumulateTypeIT0_Lb1EE4typeES8_NS0_13TensorArgTypeES9_S9_EUllE_EEvNS0_6detail10TensorInfoIT_T1_EESF_NSC_IKS6_SE_EElS8_S8_SE_T6_:
	.zero		2592


//--------------------- .nv.constant0._ZN2at4cuda17kernelHistogram1DIdslLi1ELi2ELin1ELNS0_23CUDAHistogramMemoryTypeE0EZNS0_21CUDA_tensor_histogramIdsLb1EEEbNS_6TensorES4_S4_lNS_14AccumulateTypeIT0_Lb1EE4typeES8_NS0_13TensorArgTypeES9_S9_EUllE_EEvNS0_6detail10TensorInfoIT_T1_EESF_NSC_IKS6_SE_EElS8_S8_SE_T6_ --------------------------
	.section	.nv.constant0._ZN2at4cuda17kernelHistogram1DIdslLi1ELi2ELin1ELNS0_23CUDAHistogramMemoryTypeE0EZNS0_21CUDA_tensor_histogramIdsLb1EEEbNS_6TensorES4_S4_lNS_14AccumulateTypeIT0_Lb1EE4typeES8_NS0_13TensorArgTypeES9_S9_EUllE_EEvNS0_6detail10TensorInfoIT_T1_EESF_NSC_IKS6_SE_EElS8_S8_SE_T6_,"a",@progbits
	.sectionflags	@""
	.align	4
.nv.constant0._ZN2at4cuda17kernelHistogram1DIdslLi1ELi2ELin1ELNS0_23CUDAHistogramMemoryTypeE0EZNS0_21CUDA_tensor_histogramIdsLb1EEEbNS_6TensorES4_S4_lNS_14AccumulateTypeIT0_Lb1EE4typeES8_NS0_13TensorArgTypeES9_S9_EUllE_EEvNS0_6detail10TensorInfoIT_T1_EESF_NSC_IKS6_SE_EElS8_S8_SE_T6_:
	.zero		2592


//--------------------- .nv.constant0._ZN2at4cuda17kernelHistogram1DIlslLi1ELi2ELin1ELNS0_23CUDAHistogramMemoryTypeE1EZNS0_21CUDA_tensor_histogramIlsLb0EEEbNS_6TensorES4_S4_lNS_14AccumulateTypeIT0_Lb1EE4typeES8_NS0_13TensorArgTypeES9_S9_EUllE0_EEvNS0_6detail10TensorInfoIT_T1_EESF_NSC_IKS6_SE_EElS8_S8_SE_T6_ --------------------------
	.section	.nv.constant0._ZN2at4cuda17kernelHistogram1DIlslLi1ELi2ELin1ELNS0_23CUDAHistogramMemoryTypeE1EZNS0_21CUDA_tensor_histogramIlsLb0EEEbNS_6TensorES4_S4_lNS_14AccumulateTypeIT0_Lb1EE4typeES8_NS0_13TensorArgTypeES9_S9_EUllE0_EEvNS0_6detail10TensorInfoIT_T1_EESF_NSC_IKS6_SE_EElS8_S8_SE_T6_,"a",@progbits
	.sectionflags	@""
	.align	4
.nv.constant0._ZN2at4cuda17kernelHistogram1DIlslLi1ELi2ELin1ELNS0_23CUDAHistogramMemoryTypeE1EZNS0_21CUDA_tensor_histogramIlsLb0EEEbNS_6TensorES4_S4_lNS_14AccumulateTypeIT0_Lb1EE4typeES8_NS0_13TensorArgTypeES9_S9_EUllE0_EEvNS0_6detail10TensorInfoIT_T1_EESF_NSC_IKS6_SE_EElS8_S8_SE_T6_:
	.zero		2177


//--------------------- .nv.constant0._ZN2at4cuda17kernelHistogram1DIlslLi1ELi2ELin1ELNS0_23CUDAHistogramMemoryTypeE0EZNS0_21CUDA_tensor_histogramIlsLb0EEEbNS_6TensorES4_S4_lNS_14AccumulateTypeIT0_Lb1EE4typeES8_NS0_13TensorArgTypeES9_S9_EUllE0_EEvNS0_6detail10TensorInfoIT_T1_EESF_NSC_IKS6_SE_EElS8_S8_SE_T6_ --------------------------
	.section	.nv.constant0._ZN2at4cuda17kernelHistogram1DIlslLi1ELi2ELin1ELNS0_23CUDAHistogramMemoryTypeE0EZNS0_21CUDA_tensor_histogramIlsLb0EEEbNS_6TensorES4_S4_lNS_14AccumulateTypeIT0_Lb1EE4typeES8_NS0_13TensorArgTypeES9_S9_EUllE0_EEvNS0_6detail10TensorInfoIT_T1_EESF_NSC_IKS6_SE_EElS8_S8_SE_T6_,"a",@progbits
	.sectionflags	@""
	.align	4
.nv.constant0._ZN2at4cuda17kernelHistogram1DIlslLi1ELi2ELin1ELNS0_23CUDAHistogramMemoryTypeE0EZNS0_21CUDA_tensor_histogramIlsLb0EEEbNS_6TensorES4_S4_lNS_14AccumulateTypeIT0_Lb1EE4typeES8_NS0_13TensorArgTypeES9_S9_EUllE0_EEvNS0_6detail10TensorInfoIT_T1_EESF_NSC_IKS6_SE_EElS8_S8_SE_T6_:
	.zero		2177


//--------------------- .nv.constant0._ZN2at4cuda17kernelHistogram1DIlslLi1ELi2ELin1ELNS0_23CUDAHistogramMemoryTypeE1EZNS0_21CUDA_tensor_histogramIlsLb0EEEbNS_6TensorES4_S4_lNS_14AccumulateTypeIT0_Lb1EE4typeES8_NS0_13TensorArgTypeES9_S9_EUllE_EEvNS0_6detail10TensorInfoIT_T1_EESF_NSC_IKS6_SE_EElS8_S8_SE_T6_ --------------------------
	.section	.nv.constant0._ZN2at4cuda17kernelHistogram1DIlslLi1ELi2ELin1ELNS0_23CUDAHistogramMemoryTypeE1EZNS0_21CUDA_tensor_histogramIlsLb0EEEbNS_6TensorES4_S4_lNS_14AccumulateTypeIT0_Lb1EE4typeES8_NS0_13TensorArgTypeES9_S9_EUllE_EEvNS0_6detail10TensorInfoIT_T1_EESF_NSC_IKS6_SE_EElS8_S8_SE_T6_,"a",@progbits
	.sectionflags	@""
	.align	4
.nv.constant0._ZN2at4cuda17kernelHistogram1DIlslLi1ELi2ELin1ELNS0_23CUDAHistogramMemoryTypeE1EZNS0_21CUDA_tensor_histogramIlsLb0EEEbNS_6TensorES4_S4_lNS_14AccumulateTypeIT0_Lb1EE4typeES8_NS0_13TensorArgTypeES9_S9_EUllE_EEvNS0_6detail10TensorInfoIT_T1_EESF_NSC_IKS6_SE_EElS8_S8_SE_T6_:
	.zero		2592


//--------------------- .nv.constant0._ZN2at4cuda17kernelHistogram1DIlslLi1ELi2ELin1ELNS0_23CUDAHistogramMemoryTypeE0EZNS0_21CUDA_tensor_histogramIlsLb0EEEbNS_6TensorES4_S4_lNS_14AccumulateTypeIT0_Lb1EE4typeES8_NS0_13TensorArgTypeES9_S9_EUllE_EEvNS0_6detail10TensorInfoIT_T1_EESF_NSC_IKS6_SE_EElS8_S8_SE_T6_ --------------------------
	.section	.nv.constant0._ZN2at4cuda17kernelHistogram1DIlslLi1ELi2ELin1ELNS0_23CUDAHistogramMemoryTypeE0EZNS0_21CUDA_tensor_histogramIlsLb0EEEbNS_6TensorES4_S4_lNS_14AccumulateTypeIT0_Lb1EE4typeES8_NS0_13TensorArgTypeES9_S9_EUllE_EEvNS0_6detail10TensorInfoIT_T1_EESF_NSC_IKS6_SE_EElS8_S8_SE_T6_,"a",@progbits
	.sectionflags	@""
	.align	4
.nv.constant0._ZN2at4cuda17kernelHistogram1DIlslLi1ELi2ELin1ELNS0_23CUDAHistogramMemoryTypeE0EZNS0_21CUDA_tensor_histogramIlsLb0EEEbNS_6TensorES4_S4_lNS_14AccumulateTypeIT0_Lb1EE4typeES8_NS0_13TensorArgTypeES9_S9_EUllE_EEvNS0_6detail10TensorInfoIT_T1_EESF_NSC_IKS6_SE_EElS8_S8_SE_T6_:
	.zero		2592


//--------------------- .nv.constant0._ZN2at4cuda17kernelHistogram1DIfslLi1ELi2ELin1ELNS0_23CUDAHistogramMemoryTypeE1EZNS0_21CUDA_tensor_histogramIfsLb1EEEbNS_6TensorES4_S4_lNS_14AccumulateTypeIT0_Lb1EE4typeES8_NS0_13TensorArgTypeES9_S9_EUllE0_EEvNS0_6detail10TensorInfoIT_T1_EESF_NSC_IKS6_SE_EElS8_S8_SE_T6_ --------------------------
	.section	.nv.constant0._ZN2at4cuda17kernelHistogram1DIfslLi1ELi2ELin1ELNS0_23CUDAHistogramMemoryTypeE1EZNS0_21CUDA_tensor_histogramIfsLb1EEEbNS_6TensorES4_S4_lNS_14AccumulateTypeIT0_Lb1EE4typeES8_NS0_13TensorArgTypeES9_S9_EUllE0_EEvNS0_6detail10TensorInfoIT_T1_EESF_NSC_IKS6_SE_EElS8_S8_SE_T6_,"a",@progbits
	.sectionflags	@""
	.align	4
.nv.constant0._ZN2at4cuda17kernelHistogram1DIfslLi1ELi2ELin1ELNS0_23CUDAHistogramMemoryTypeE1EZNS0_21CUDA_tensor_histogramIfsLb1EEEbNS_6TensorES4_S4_lNS_14AccumulateTypeIT0_Lb1EE4typeES8_NS0_13TensorArgTypeES9_S9_EUllE0_EEvNS0_6detail10TensorInfoIT_T1_EESF_NSC_IKS6_SE_EElS8_S8_SE_T6_:
	.zero		2177


//--------------------- .nv.constant0._ZN2at4cuda17kernelHistogram1DIfslLi1ELi2ELin1ELNS0_23CUDAHistogramMemoryTypeE0EZNS0_21CUDA_tensor_histogramIfsLb1EEEbNS_6TensorES4_S4_lNS_14AccumulateTypeIT0_Lb1EE4typeES8_NS0_13TensorArgTypeES9_S9_EUllE0_EEvNS0_6detail10TensorInfoIT_T1_EESF_NSC_IKS6_SE_EElS8_S8_SE_T6_ --------------------------
	.section	.nv.constant0._ZN2at4cuda17kernelHistogram1DIfslLi1ELi2ELin1ELNS0_23CUDAHistogramMemoryTypeE0EZNS0_21CUDA_tensor_histogramIfsLb1EEEbNS_6TensorES4_S4_lNS_14AccumulateTypeIT0_Lb1EE4typeES8_NS0_13TensorArgTypeES9_S9_EUllE0_EEvNS0_6detail10TensorInfoIT_T1_EESF_NSC_IKS6_SE_EElS8_S8_SE_T6_,"a",@progbits
	.sectionflags	@""
	.align	4
.nv.constant0._ZN2at4cuda17kernelHistogram1DIfslLi1ELi2ELin1ELNS0_23CUDAHistogramMemoryTypeE0EZNS0_21CUDA_tensor_histogramIfsLb1EEEbNS_6TensorES4_S4_lNS_14AccumulateTypeIT0_Lb1EE4typeES8_NS0_13TensorArgTypeES9_S9_EUllE0_EEvNS0_6detail10TensorInfoIT_T1_EESF_NSC_IKS6_SE_EElS8_S8_SE_T6_:
	.zero		2177


//--------------------- .nv.constant0._ZN2at4cuda17kernelHistogram1DIfslLi1ELi2ELin1ELNS0_23CUDAHistogramMemoryTypeE1EZNS0_21CUDA_tensor_histogramIfsLb1EEEbNS_6TensorES4_S4_lNS_14AccumulateTypeIT0_Lb1EE4typeES8_NS0_13TensorArgTypeES9_S9_EUllE_EEvNS0_6detail10TensorInfoIT_T1_EESF_NSC_IKS6_SE_EElS8_S8_SE_T6_ --------------------------
	.section	.nv.constant0._ZN2at4cuda17kernelHistogram1DIfslLi1ELi2ELin1ELNS0_23CUDAHistogramMemoryTypeE1EZNS0_21CUDA_tensor_histogramIfsLb1EEEbNS_6TensorES4_S4_lNS_14AccumulateTypeIT0_Lb1EE4typeES8_NS0_13TensorArgTypeES9_S9_EUllE_EEvNS0_6detail10TensorInfoIT_T1_EESF_NSC_IKS6_SE_EElS8_S8_SE_T6_,"a",@progbits
	.sectionflags	@""
	.align	4
.nv.constant0._ZN2at4cuda17kernelHistogram1DIfslLi1ELi2ELin1ELNS0_23CUDAHistogramMemoryTypeE1EZNS0_21CUDA_tensor_histogramIfsLb1EEEbNS_6TensorES4_S4_lNS_14AccumulateTypeIT0_Lb1EE4typeES8_NS0_13TensorArgTypeES9_S9_EUllE_EEvNS0_6detail10TensorInfoIT_T1_EESF_NSC_IKS6_SE_EElS8_S8_SE_T6_:
	.zero		2592


//--------------------- .nv.constant0._ZN2at4cuda17kernelHistogram1DIfslLi1ELi2ELin1ELNS0_23CUDAHistogramMemoryTypeE0EZNS0_21CUDA_tensor_histogramIfsLb1EEEbNS_6TensorES4_S4_lNS_14AccumulateTypeIT0_Lb1EE4typeES8_NS0_13TensorArgTypeES9_S9_EUllE_EEvNS0_6detail10TensorInfoIT_T1_EESF_NSC_IKS6_SE_EElS8_S8_SE_T6_ --------------------------
	.section	.nv.constant0._ZN2at4cuda17kernelHistogram1DIfslLi1ELi2ELin1ELNS0_23CUDAHistogramMemoryTypeE0EZNS0_21CUDA_tensor_histogramIfsLb1EEEbNS_6TensorES4_S4_lNS_14AccumulateTypeIT0_Lb1EE4typeES8_NS0_13TensorArgTypeES9_S9_EUllE_EEvNS0_6detail10TensorInfoIT_T1_EESF_NSC_IKS6_SE_EElS8_S8_SE_T6_,"a",@progbits
	.sectionflags	@""
	.align	4
.nv.constant0._ZN2at4cuda17kernelHistogram1DIfslLi1ELi2ELin1ELNS0_23CUDAHistogramMemoryTypeE0EZNS0_21CUDA_tensor_histogramIfsLb1EEEbNS_6TensorES4_S4_lNS_14AccumulateTypeIT0_Lb1EE4typeES8_NS0_13TensorArgTypeES9_S9_EUllE_EEvNS0_6detail10TensorInfoIT_T1_EESF_NSC_IKS6_SE_EElS8_S8_SE_T6_:
	.zero		2592


//--------------------- .nv.constant0._ZN2at4cuda17kernelHistogram1DIdllLi1ELi2ELin1ELNS0_23CUDAHistogramMemoryTypeE1EZNS0_21CUDA_tensor_histogramIdlLb1EEEbNS_6TensorES4_S4_lNS_14AccumulateTypeIT0_Lb1EE4typeES8_NS0_13TensorArgTypeES9_S9_EUllE0_EEvNS0_6detail10TensorInfoIT_T1_EESF_NSC_IKS6_SE_EElS8_S8_SE_T6_ --------------------------
	.section	.nv.constant0._ZN2at4cuda17kernelHistogram1DIdllLi1ELi2ELin1ELNS0_23CUDAHistogramMemoryTypeE1EZNS0_21CUDA_tensor_histogramIdlLb1EEEbNS_6TensorES4_S4_lNS_14AccumulateTypeIT0_Lb1EE4typeES8_NS0_13TensorArgTypeES9_S9_EUllE0_EEvNS0_6detail10TensorInfoIT_T1_EESF_NSC_IKS6_SE_EElS8_S8_SE_T6_,"a",@progbits
	.sectionflags	@""
	.align	4
.nv.constant0._ZN2at4cuda17kernelHistogram1DIdllLi1ELi2ELin1ELNS0_23CUDAHistogramMemoryTypeE1EZNS0_21CUDA_tensor_histogramIdlLb1EEEbNS_6TensorES4_S4_lNS_14AccumulateTypeIT0_Lb1EE4typeES8_NS0_13TensorArgTypeES9_S9_EUllE0_EEvNS0_6detail10TensorInfoIT_T1_EESF_NSC_IKS6_SE_EElS8_S8_SE_T6_:
	.zero		2177


//--------------------- .nv.constant0._ZN2at4cuda17kernelHistogram1DIdllLi1ELi2ELin1ELNS0_23CUDAHistogramMemoryTypeE0EZNS0_21CUDA_tensor_histogramIdlLb1EEEbNS_6TensorES4_S4_lNS_14AccumulateTypeIT0_Lb1EE4typeES8_NS0_13TensorArgTypeES9_S9_EUllE0_EEvNS0_6detail10TensorInfoIT_T1_EESF_NSC_IKS6_SE_EElS8_S8_SE_T6_ --------------------------
	.section	.nv.constant0._ZN2at4cuda17kernelHistogram1DIdllLi1ELi2ELin1ELNS0_23CUDAHistogramMemoryTypeE0EZNS0_21CUDA_tensor_histogramIdlLb1EEEbNS_6TensorES4_S4_lNS_14AccumulateTypeIT0_Lb1EE4typeES8_NS0_13TensorArgTypeES9_S9_EUllE0_EEvNS0_6detail10TensorInfoIT_T1_EESF_NSC_IKS6_SE_EElS8_S8_SE_T6_,"a",@progbits
	.sectionflags	@""
	.align	4
.nv.constant0._ZN2at4cuda17kernelHistogram1DIdllLi1ELi2ELin1ELNS0_23CUDAHistogramMemoryTypeE0EZNS0_21CUDA_tensor_histogramIdlLb1EEEbNS_6TensorES4_S4_lNS_14AccumulateTypeIT0_Lb1EE4typeES8_NS0_13TensorArgTypeES9_S9_EUllE0_EEvNS0_6detail10TensorInfoIT_T1_EESF_NSC_IKS6_SE_EElS8_S8_SE_T6_:
	.zero		2177


//--------------------- .nv.constant0._ZN2at4cuda17kernelHistogram1DIdllLi1ELi2ELin1ELNS0_23CUDAHistogramMemoryTypeE1EZNS0_21CUDA_tensor_histogramIdlLb1EEEbNS_6TensorES4_S4_lNS_14AccumulateTypeIT0_Lb1EE4typeES8_NS0_13TensorArgTypeES9_S9_EUllE_EEvNS0_6detail10TensorInfoIT_T1_EESF_NSC_IKS6_SE_EElS8_S8_SE_T6_ --------------------------
	.section	.nv.constant0._ZN2at4cuda17kernelHistogram1DIdllLi1ELi2ELin1ELNS0_23CUDAHistogramMemoryTypeE1EZNS0_21CUDA_tensor_histogramIdlLb1EEEbNS_6TensorES4_S4_lNS_14AccumulateTypeIT0_Lb1EE4typeES8_NS0_13TensorArgTypeES9_S9_EUllE_EEvNS0_6detail10TensorInfoIT_T1_EESF_NSC_IKS6_SE_EElS8_S8_SE_T6_,"a",@progbits
	.sectionflags	@""
	.align	4
.nv.constant0._ZN2at4cuda17kernelHistogram1DIdllLi1ELi2ELin1ELNS0_23CUDAHistogramMemoryTypeE1EZNS0_21CUDA_tensor_histogramIdlLb1EEEbNS_6TensorES4_S4_lNS_14AccumulateTypeIT0_Lb1EE4typeES8_NS0_13TensorArgTypeES9_S9_EUllE_EEvNS0_6detail10TensorInfoIT_T1_EESF_NSC_IKS6_SE_EElS8_S8_SE_T6_:
	.zero		2592


//--------------------- .nv.constant0._ZN2at4cuda17kernelHistogram1DIdllLi1ELi2ELin1ELNS0_23CUDAHistogramMemoryTypeE0EZNS0_21CUDA_tensor_histogramIdlLb1EEEbNS_6TensorES4_S4_lNS_14AccumulateTypeIT0_Lb1EE4typeES8_NS0_13TensorArgTypeES9_S9_EUllE_EEvNS0_6detail10TensorInfoIT_T1_EESF_NSC_IKS6_SE_EElS8_S8_SE_T6_ --------------------------
	.section	.nv.constant0._ZN2at4cuda17kernelHistogram1DIdllLi1ELi2ELin1ELNS0_23CUDAHistogramMemoryTypeE0EZNS0_21CUDA_tensor_histogramIdlLb1EEEbNS_6TensorES4_S4_lNS_14AccumulateTypeIT0_Lb1EE4typeES8_NS0_13TensorArgTypeES9_S9_EUllE_EEvNS0_6detail10TensorInfoIT_T1_EESF_NSC_IKS6_SE_EElS8_S8_SE_T6_,"a",@progbits
	.sectionflags	@""
	.align	4
.nv.constant0._ZN2at4cuda17kernelHistogram1DIdllLi1ELi2ELin1ELNS0_23CUDAHistogramMemoryTypeE0EZNS0_21CUDA_tensor_histogramIdlLb1EEEbNS_6TensorES4_S4_lNS_14AccumulateTypeIT0_Lb1EE4typeES8_NS0_13TensorArgTypeES9_S9_EUllE_EEvNS0_6detail10TensorInfoIT_T1_EESF_NSC_IKS6_SE_EElS8_S8_SE_T6_:
	.zero		2592


//--------------------- .nv.constant0._ZN2at4cuda17kernelHistogram1DIlllLi1ELi2ELin1ELNS0_23CUDAHistogramMemoryTypeE1EZNS0_21CUDA_tensor_histogramIllLb0EEEbNS_6TensorES4_S4_lNS_14AccumulateTypeIT0_Lb1EE4typeES8_NS0_13TensorArgTypeES9_S9_EUllE0_EEvNS0_6detail10TensorInfoIT_T1_EESF_NSC_IKS6_SE_EElS8_S8_SE_T6_ --------------------------
	.section	.nv.constant0._ZN2at4cuda17kernelHistogram1DIlllLi1ELi2ELin1ELNS0_23CUDAHistogramMemoryTypeE1EZNS0_21CUDA_tensor_histogramIllLb0EEEbNS_6TensorES4_S4_lNS_14AccumulateTypeIT0_Lb1EE4typeES8_NS0_13TensorArgTypeES9_S9_EUllE0_EEvNS0_6detail10TensorInfoIT_T1_EESF_NSC_IKS6_SE_EElS8_S8_SE_T6_,"a",@progbits
	.sectionflags	@""
	.align	4
.nv.constant0._ZN2at4cuda17kernelHistogram1DIlllLi1ELi2ELin1ELNS0_23CUDAHistogramMemoryTypeE1EZNS0_21CUDA_tensor_histogramIllLb0EEEbNS_6TensorES4_S4_lNS_14AccumulateTypeIT0_Lb1EE4typeES8_NS0_13TensorArgTypeES9_S9_EUllE0_EEvNS0_6detail10TensorInfoIT_T1_EESF_NSC_IKS6_SE_EElS8_S8_SE_T6_:
	.zero		2177


//--------------------- .nv.constant0._ZN2at4cuda17kernelHistogram1DIlllLi1ELi2ELin1ELNS0_23CUDAHistogramMemoryTypeE0EZNS0_21CUDA_tensor_histogramIllLb0EEEbNS_6TensorES4_S4_lNS_14AccumulateTypeIT0_Lb1EE4typeES8_NS0_13TensorArgTypeES9_S9_EUllE0_EEvNS0_6detail10TensorInfoIT_T1_EESF_NSC_IKS6_SE_EElS8_S8_SE_T6_ --------------------------
	.section	.nv.constant0._ZN2at4cuda17kernelHistogram1DIlllLi1ELi2ELin1ELNS0_23CUDAHistogramMemoryTypeE0EZNS0_21CUDA_tensor_histogramIllLb0EEEbNS_6TensorES4_S4_lNS_14AccumulateTypeIT0_Lb1EE4typeES8_NS0_13TensorArgTypeES9_S9_EUllE0_EEvNS0_6detail10TensorInfoIT_T1_EESF_NSC_IKS6_SE_EElS8_S8_SE_T6_,"a",@progbits
	.sectionflags	@""
	.align	4
.nv.constant0._ZN2at4cuda17kernelHistogram1DIlllLi1ELi2ELin1ELNS0_23CUDAHistogramMemoryTypeE0EZNS0_21CUDA_tensor_histogramIllLb0EEEbNS_6TensorES4_S4_lNS_14AccumulateTypeIT0_Lb1EE4typeES8_NS0_13TensorArgTypeES9_S9_EUllE0_EEvNS0_6detail10TensorInfoIT_T1_EESF_NSC_IKS6_SE_EElS8_S8_SE_T6_:
	.zero		2177


//--------------------- .nv.constant0._ZN2at4cuda17kernelHistogram1DIlllLi1ELi2ELin1ELNS0_23CUDAHistogramMemoryTypeE1EZNS0_21CUDA_tensor_histogramIllLb0EEEbNS_6TensorES4_S4_lNS_14AccumulateTypeIT0_Lb1EE4typeES8_NS0_13TensorArgTypeES9_S9_EUllE_EEvNS0_6detail10TensorInfoIT_T1_EESF_NSC_IKS6_SE_EElS8_S8_SE_T6_ --------------------------
	.section	.nv.constant0._ZN2at4cuda17kernelHistogram1DIlllLi1ELi2ELin1ELNS0_23CUDAHistogramMemoryTypeE1EZNS0_21CUDA_tensor_histogramIllLb0EEEbNS_6TensorES4_S4_lNS_14AccumulateTypeIT0_Lb1EE4typeES8_NS0_13TensorArgTypeES9_S9_EUllE_EEvNS0_6detail10TensorInfoIT_T1_EESF_NSC_IKS6_SE_EElS8_S8_SE_T6_,"a",@progbits
	.sectionflags	@""
	.align	4
.nv.constant0._ZN2at4cuda17kernelHistogram1DIlllLi1ELi2ELin1ELNS0_23CUDAHistogramMemoryTypeE1EZNS0_21CUDA_tensor_histogramIllLb0EEEbNS_6TensorES4_S4_lNS_14AccumulateTypeIT0_Lb1EE4typeES8_NS0_13TensorArgTypeES9_S9_EUllE_EEvNS0_6detail10TensorInfoIT_T1_EESF_NSC_IKS6_SE_EElS8_S8_SE_T6_:
	.zero		2592


//--------------------- .nv.constant0._ZN2at4cuda17kernelHistogram1DIlllLi1ELi2ELin1ELNS0_23CUDAHistogramMemoryTypeE0EZNS0_21CUDA_tensor_histogramIllLb0EEEbNS_6TensorES4_S4_lNS_14AccumulateTypeIT0_Lb1EE4typeES8_NS0_13TensorArgTypeES9_S9_EUllE_EEvNS0_6detail10TensorInfoIT_T1_EESF_NSC_IKS6_SE_EElS8_S8_SE_T6_ --------------------------
	.section	.nv.constant0._ZN2at4cuda17kernelHistogram1DIlllLi1ELi2ELin1ELNS0_23CUDAHistogramMemoryTypeE0EZNS0_21CUDA_tensor_histogramIllLb0EEEbNS_6TensorES4_S4_lNS_14AccumulateTypeIT0_Lb1EE4typeES8_NS0_13TensorArgTypeES9_S9_EUllE_EEvNS0_6detail10TensorInfoIT_T1_EESF_NSC_IKS6_SE_EElS8_S8_SE_T6_,"a",@progbits
	.sectionflags	@""
	.align	4
.nv.constant0._ZN2at4cuda17kernelHistogram1DIlllLi1ELi2ELin1ELNS0_23CUDAHistogramMemoryTypeE0EZNS0_21CUDA_tensor_histogramIllLb0EEEbNS_6TensorES4_S4_lNS_14AccumulateTypeIT0_Lb1EE4typeES8_NS0_13TensorArgTypeES9_S9_EUllE_EEvNS0_6detail10TensorInfoIT_T1_EESF_NSC_IKS6_SE_EElS8_S8_SE_T6_:
	.zero		2592


//--------------------- .nv.constant0._ZN2at4cuda17kernelHistogram1DIfllLi1ELi2ELin1ELNS0_23CUDAHistogramMemoryTypeE1EZNS0_21CUDA_tensor_histogramIflLb1EEEbNS_6TensorES4_S4_lNS_14AccumulateTypeIT0_Lb1EE4typeES8_NS0_13TensorArgTypeES9_S9_EUllE0_EEvNS0_6detail10TensorInfoIT_T1_EESF_NSC_IKS6_SE_EElS8_S8_SE_T6_ --------------------------
	.section	.nv.constant0._ZN2at4cuda17kernelHistogram1DIfllLi1ELi2ELin1ELNS0_23CUDAHistogramMemoryTypeE1EZNS0_21CUDA_tensor_histogramIflLb1EEEbNS_6TensorES4_S4_lNS_14AccumulateTypeIT0_Lb1EE4typeES8_NS0_13TensorArgTypeES9_S9_EUllE0_EEvNS0_6detail10TensorInfoIT_T1_EESF_NSC_IKS6_SE_EElS8_S8_SE_T6_,"a",@progbits
	.sectionflags	@""
	.align	4
.nv.constant0._ZN2at4cuda17kernelHistogram1DIfllLi1ELi2ELin1ELNS0_23CUDAHistogramMemoryTypeE1EZNS0_21CUDA_tensor_histogramIflLb1EEEbNS_6TensorES4_S4_lNS_14AccumulateTypeIT0_Lb1EE4typeES8_NS0_13TensorArgTypeES9_S9_EUllE0_EEvNS0_6detail10TensorInfoIT_T1_EESF_NSC_IKS6_SE_EElS8_S8_SE_T6_:
	.zero		2177


//--------------------- .nv.constant0._ZN2at4cuda17kernelHistogram1DIfllLi1ELi2ELin1ELNS0_23CUDAHistogramMemoryTypeE0EZNS0_21CUDA_tensor_histogramIflLb1EEEbNS_6TensorES4_S4_lNS_14AccumulateTypeIT0_Lb1EE4typeES8_NS0_13TensorArgTypeES9_S9_EUllE0_EEvNS0_6detail10TensorInfoIT_T1_EESF_NSC_IKS6_SE_EElS8_S8_SE_T6_ --------------------------
	.section	.nv.constant0._ZN2at4cuda17kernelHistogram1DIfllLi1ELi2ELin1ELNS0_23CUDAHistogramMemoryTypeE0EZNS0_21CUDA_tensor_histogramIflLb1EEEbNS_6TensorES4_S4_lNS_14AccumulateTypeIT0_Lb1EE4typeES8_NS0_13TensorArgTypeES9_S9_EUllE0_EEvNS0_6detail10TensorInfoIT_T1_EESF_NSC_IKS6_SE_EElS8_S8_SE_T6_,"a",@progbits
	.sectionflags	@""
	.align	4
.nv.constant0._ZN2at4cuda17kernelHistogram1DIfllLi1ELi2ELin1ELNS0_23CUDAHistogramMemoryTypeE0EZNS0_21CUDA_tensor_histogramIflLb1EEEbNS_6TensorES4_S4_lNS_14AccumulateTypeIT0_Lb1EE4typeES8_NS0_13TensorArgTypeES9_S9_EUllE0_EEvNS0_6detail10TensorInfoIT_T1_EESF_NSC_IKS6_SE_EElS8_S8_SE_T6_:
	.zero		2177


//--------------------- .nv.constant0._ZN2at4cuda17kernelHistogram1DIfllLi1ELi2ELin1ELNS0_23CUDAHistogramMemoryTypeE1EZNS0_21CUDA_tensor_histogramIflLb1EEEbNS_6TensorES4_S4_lNS_14AccumulateTypeIT0_Lb1EE4typeES8_NS0_13TensorArgTypeES9_S9_EUllE_EEvNS0_6detail10TensorInfoIT_T1_EESF_NSC_IKS6_SE_EElS8_S8_SE_T6_ --------------------------
	.section	.nv.constant0._ZN2at4cuda17kernelHistogram1DIfllLi1ELi2ELin1ELNS0_23CUDAHistogramMemoryTypeE1EZNS0_21CUDA_tensor_histogramIflLb1EEEbNS_6TensorES4_S4_lNS_14AccumulateTypeIT0_Lb1EE4typeES8_NS0_13TensorArgTypeES9_S9_EUllE_EEvNS0_6detail10TensorInfoIT_T1_EESF_NSC_IKS6_SE_EElS8_S8_SE_T6_,"a",@progbits
	.sectionflags	@""
	.align	4
.nv.constant0._ZN2at4cuda17kernelHistogram1DIfllLi1ELi2ELin1ELNS0_23CUDAHistogramMemoryTypeE1EZNS0_21CUDA_tensor_histogramIflLb1EEEbNS_6TensorES4_S4_lNS_14AccumulateTypeIT0_Lb1EE4typeES8_NS0_13TensorArgTypeES9_S9_EUllE_EEvNS0_6detail10TensorInfoIT_T1_EESF_NSC_IKS6_SE_EElS8_S8_SE_T6_:
	.zero		2592


//--------------------- .nv.constant0._ZN2at4cuda17kernelHistogram1DIfllLi1ELi2ELin1ELNS0_23CUDAHistogramMemoryTypeE0EZNS0_21CUDA_tensor_histogramIflLb1EEEbNS_6TensorES4_S4_lNS_14AccumulateTypeIT0_Lb1EE4typeES8_NS0_13TensorArgTypeES9_S9_EUllE_EEvNS0_6detail10TensorInfoIT_T1_EESF_NSC_IKS6_SE_EElS8_S8_SE_T6_ --------------------------
	.section	.nv.constant0._ZN2at4cuda17kernelHistogram1DIfllLi1ELi2ELin1ELNS0_23CUDAHistogramMemoryTypeE0EZNS0_21CUDA_tensor_histogramIflLb1EEEbNS_6TensorES4_S4_lNS_14AccumulateTypeIT0_Lb1EE4typeES8_NS0_13TensorArgTypeES9_S9_EUllE_EEvNS0_6detail10TensorInfoIT_T1_EESF_NSC_IKS6_SE_EElS8_S8_SE_T6_,"a",@progbits
	.sectionflags	@""
	.align	4
.nv.constant0._ZN2at4cuda17kernelHistogram1DIfllLi1ELi2ELin1ELNS0_23CUDAHistogramMemoryTypeE0EZNS0_21CUDA_tensor_histogramIflLb1EEEbNS_6TensorES4_S4_lNS_14AccumulateTypeIT0_Lb1EE4typeES8_NS0_13TensorArgTypeES9_S9_EUllE_EEvNS0_6detail10TensorInfoIT_T1_EESF_NSC_IKS6_SE_EElS8_S8_SE_T6_:
	.zero		2592


//--------------------- .nv.constant0._ZN2at4cuda17kernelHistogram1DIdilLi1ELi2ELin1ELNS0_23CUDAHistogramMemoryTypeE1EZNS0_21CUDA_tensor_histogramIdiLb1EEEbNS_6TensorES4_S4_lNS_14AccumulateTypeIT0_Lb1EE4typeES8_NS0_13TensorArgTypeES9_S9_EUllE0_EEvNS0_6detail10TensorInfoIT_T1_EESF_NSC_IKS6_SE_EElS8_S8_SE_T6_ --------------------------
	.section	.nv.constant0._ZN2at4cuda17kernelHistogram1DIdilLi1ELi2ELin1ELNS0_23CUDAHistogramMemoryTypeE1EZNS0_21CUDA_tensor_histogramIdiLb1EEEbNS_6TensorES4_S4_lNS_14AccumulateTypeIT0_Lb1EE4typeES8_NS0_13TensorArgTypeES9_S9_EUllE0_EEvNS0_6detail10TensorInfoIT_T1_EESF_NSC_IKS6_SE_EElS8_S8_SE_T6_,"a",@progbits
	.sectionflags	@""
	.align	4
.nv.constant0._ZN2at4cuda17kernelHistogram1DIdilLi1ELi2ELin1ELNS0_23CUDAHistogramMemoryTypeE1EZNS0_21CUDA_tensor_histogramIdiLb1EEEbNS_6TensorES4_S4_lNS_14AccumulateTypeIT0_Lb1EE4typeES8_NS0_13TensorArgTypeES9_S9_EUllE0_EEvNS0_6detail10TensorInfoIT_T1_EESF_NSC_IKS6_SE_EElS8_S8_SE_T6_:
	.zero		2177


//--------------------- .nv.constant0._ZN2at4cuda17kernelHistogram1DIdilLi1ELi2ELin1ELNS0_23CUDAHistogramMemoryTypeE0EZNS0_21CUDA_tensor_histogramIdiLb1EEEbNS_6TensorES4_S4_lNS_14AccumulateTypeIT0_Lb1EE4typeES8_NS0_13TensorArgTypeES9_S9_EUllE0_EEvNS0_6detail10TensorInfoIT_T1_EESF_NSC_IKS6_SE_EElS8_S8_SE_T6_ --------------------------
	.section	.nv.constant0._ZN2at4cuda17kernelHistogram1DIdilLi1ELi2ELin1ELNS0_23CUDAHistogramMemoryTypeE0EZNS0_21CUDA_tensor_histogramIdiLb1EEEbNS_6TensorES4_S4_lNS_14AccumulateTypeIT0_Lb1EE4typeES8_NS0_13TensorArgTypeES9_S9_EUllE0_EEvNS0_6detail10TensorInfoIT_T1_EESF_NSC_IKS6_SE_EElS8_S8_SE_T6_,"a",@progbits
	.sectionflags	@""
	.align	4
.nv.constant0._ZN2at4cuda17kernelHistogram1DIdilLi1ELi2ELin1ELNS0_23CUDAHistogramMemoryTypeE0EZNS0_21CUDA_tensor_histogramIdiLb1EEEbNS_6TensorES4_S4_lNS_14AccumulateTypeIT0_Lb1EE4typeES8_NS0_13TensorArgTypeES9_S9_EUllE0_EEvNS0_6detail10TensorInfoIT_T1_EESF_NSC_IKS6_SE_EElS8_S8_SE_T6_:
	.zero		2177


//--------------------- .nv.constant0._ZN2at4cuda17kernelHistogram1DIdilLi1ELi2ELin1ELNS0_23CUDAHistogramMemoryTypeE1EZNS0_21CUDA_tensor_histogramIdiLb1EEEbNS_6TensorES4_S4_lNS_14AccumulateTypeIT0_Lb1EE4typeES8_NS0_13TensorArgTypeES9_S9_EUllE_EEvNS0_6detail10TensorInfoIT_T1_EESF_NSC_IKS6_SE_EElS8_S8_SE_T6_ --------------------------
	.section	.nv.constant0._ZN2at4cuda17kernelHistogram1DIdilLi1ELi2ELin1ELNS0_23CUDAHistogramMemoryTypeE1EZNS0_21CUDA_tensor_histogramIdiLb1EEEbNS_6TensorES4_S4_lNS_14AccumulateTypeIT0_Lb1EE4typeES8_NS0_13TensorArgTypeES9_S9_EUllE_EEvNS0_6detail10TensorInfoIT_T1_EESF_NSC_IKS6_SE_EElS8_S8_SE_T6_,"a",@progbits
	.sectionflags	@""
	.align	4
.nv.constant0._ZN2at4cuda17kernelHistogram1DIdilLi1ELi2ELin1ELNS0_23CUDAHistogramMemoryTypeE1EZNS0_21CUDA_tensor_histogramIdiLb1EEEbNS_6TensorES4_S4_lNS_14AccumulateTypeIT0_Lb1EE4typeES8_NS0_13TensorArgTypeES9_S9_EUllE_EEvNS0_6detail10TensorInfoIT_T1_EESF_NSC_IKS6_SE_EElS8_S8_SE_T6_:
	.zero		2592


//--------------------- .nv.constant0._ZN2at4cuda17kernelHistogram1DIdilLi1ELi2ELin1ELNS0_23CUDAHistogramMemoryTypeE0EZNS0_21CUDA_tensor_histogramIdiLb1EEEbNS_6TensorES4_S4_lNS_14AccumulateTypeIT0_Lb1EE4typeES8_NS0_13TensorArgTypeES9_S9_EUllE_EEvNS0_6detail10TensorInfoIT_T1_EESF_NSC_IKS6_SE_EElS8_S8_SE_T6_ --------------------------
	.section	.nv.constant0._ZN2at4cuda17kernelHistogram1DIdilLi1ELi2ELin1ELNS0_23CUDAHistogramMemoryTypeE0EZNS0_21CUDA_tensor_histogramIdiLb1EEEbNS_6TensorES4_S4_lNS_14AccumulateTypeIT0_Lb1EE4typeES8_NS0_13TensorArgTypeES9_S9_EUllE_EEvNS0_6detail10TensorInfoIT_T1_EESF_NSC_IKS6_SE_EElS8_S8_SE_T6_,"a",@progbits
	.sectionflags	@""
	.align	4
.nv.constant0._ZN2at4cuda17kernelHistogram1DIdilLi1ELi2ELin1ELNS0_23CUDAHistogramMemoryTypeE0EZNS0_21CUDA_tensor_histogramIdiLb1EEEbNS_6TensorES4_S4_lNS_14AccumulateTypeIT0_Lb1EE4typeES8_NS0_13TensorArgTypeES9_S9_EUllE_EEvNS0_6detail10TensorInfoIT_T1_EESF_NSC_IKS6_SE_EElS8_S8_SE_T6_:
	.zero		2592


//--------------------- .nv.constant0._ZN2at4cuda17kernelHistogram1DIlilLi1ELi2ELin1ELNS0_23CUDAHistogramMemoryTypeE1EZNS0_21CUDA_tensor_histogramIliLb0EEEbNS_6TensorES4_S4_lNS_14AccumulateTypeIT0_Lb1EE4typeES8_NS0_13TensorArgTypeES9_S9_EUllE0_EEvNS0_6detail10TensorInfoIT_T1_EESF_NSC_IKS6_SE_EElS8_S8_SE_T6_ --------------------------
	.section	.nv.constant0._ZN2at4cuda17kernelHistogram1DIlilLi1ELi2ELin1ELNS0_23CUDAHistogramMemoryTypeE1EZNS0_21CUDA_tensor_histogramIliLb0EEEbNS_6TensorES4_S4_lNS_14AccumulateTypeIT0_Lb1EE4typeES8_NS0_13TensorArgTypeES9_S9_EUllE0_EEvNS0_6detail10TensorInfoIT_T1_EESF_NSC_IKS6_SE_EElS8_S8_SE_T6_,"a",@progbits
	.sectionflags	@""
	.align	4
.nv.constant0._ZN2at4cuda17kernelHistogram1DIlilLi1ELi2ELin1ELNS0_23CUDAHistogramMemoryTypeE1EZNS0_21CUDA_tensor_histogramIliLb0EEEbNS_6TensorES4_S4_lNS_14AccumulateTypeIT0_Lb1EE4typeES8_NS0_13TensorArgTypeES9_S9_EUllE0_EEvNS0_6detail10TensorInfoIT_T1_EESF_NSC_IKS6_SE_EElS8_S8_SE_T6_:
	.zero		2177


//--------------------- .nv.constant0._ZN2at4cuda17kernelHistogram1DIlilLi1ELi2ELin1ELNS0_23CUDAHistogramMemoryTypeE0EZNS0_21CUDA_tensor_histogramIliLb0EEEbNS_6TensorES4_S4_lNS_14AccumulateTypeIT0_Lb1EE4typeES8_NS0_13TensorArgTypeES9_S9_EUllE0_EEvNS0_6detail10TensorInfoIT_T1_EESF_NSC_IKS6_SE_EElS8_S8_SE_T6_ --------------------------
	.section	.nv.constant0._ZN2at4cuda17kernelHistogram1DIlilLi1ELi2ELin1ELNS0_23CUDAHistogramMemoryTypeE0EZNS0_21CUDA_tensor_histogramIliLb0EEEbNS_6TensorES4_S4_lNS_14AccumulateTypeIT0_Lb1EE4typeES8_NS0_13TensorArgTypeES9_S9_EUllE0_EEvNS0_6detail10TensorInfoIT_T1_EESF_NSC_IKS6_SE_EElS8_S8_SE_T6_,"a",@progbits
	.sectionflags	@""
	.align	4
.nv.constant0._ZN2at4cuda17kernelHistogram1DIlilLi1ELi2ELin1ELNS0_23CUDAHistogramMemoryTypeE0EZNS0_21CUDA_tensor_histogramIliLb0EEEbNS_6TensorES4_S4_lNS_14AccumulateTypeIT0_Lb1EE4typeES8_NS0_13TensorArgTypeES9_S9_EUllE0_EEvNS0_6detail10TensorInfoIT_T1_EESF_NSC_IKS6_SE_EElS8_S8_SE_T6_:
	.zero		2177


//--------------------- .nv.constant0._ZN2at4cuda17kernelHistogram1DIlilLi1ELi2ELin1ELNS0_23CUDAHistogramMemoryTypeE1EZNS0_21CUDA_tensor_histogramIliLb0EEEbNS_6TensorES4_S4_lNS_14AccumulateTypeIT0_Lb1EE4typeES8_NS0_13TensorArgTypeES9_S9_EUllE_EEvNS0_6detail10TensorInfoIT_T1_EESF_NSC_IKS6_SE_EElS8_S8_SE_T6_ --------------------------
	.section	.nv.constant0._ZN2at4cuda17kernelHistogram1DIlilLi1ELi2ELin1ELNS0_23CUDAHistogramMemoryTypeE1EZNS0_21CUDA_tensor_histogramIliLb0EEEbNS_6TensorES4_S4_lNS_14AccumulateTypeIT0_Lb1EE4typeES8_NS0_13TensorArgTypeES9_S9_EUllE_EEvNS0_6detail10TensorInfoIT_T1_EESF_NSC_IKS6_SE_EElS8_S8_SE_T6_,"a",@progbits
	.sectionflags	@""
	.align	4
.nv.constant0._ZN2at4cuda17kernelHistogram1DIlilLi1ELi2ELin1ELNS0_23CUDAHistogramMemoryTypeE1EZNS0_21CUDA_tensor_histogramIliLb0EEEbNS_6TensorES4_S4_lNS_14AccumulateTypeIT0_Lb1EE4typeES8_NS0_13TensorArgTypeES9_S9_EUllE_EEvNS0_6detail10TensorInfoIT_T1_EESF_NSC_IKS6_SE_EElS8_S8_SE_T6_:
	.zero		2592


//--------------------- .nv.constant0._ZN2at4cuda17kernelHistogram1DIlilLi1ELi2ELin1ELNS0_23CUDAHistogramMemoryTypeE0EZNS0_21CUDA_tensor_histogramIliLb0EEEbNS_6TensorES4_S4_lNS_14AccumulateTypeIT0_Lb1EE4typeES8_NS0_13TensorArgTypeES9_S9_EUllE_EEvNS0_6detail10TensorInfoIT_T1_EESF_NSC_IKS6_SE_EElS8_S8_SE_T6_ --------------------------
	.section	.nv.constant0._ZN2at4cuda17kernelHistogram1DIlilLi1ELi2ELin1ELNS0_23CUDAHistogramMemoryTypeE0EZNS0_21CUDA_tensor_histogramIliLb0EEEbNS_6TensorES4_S4_lNS_14AccumulateTypeIT0_Lb1EE4typeES8_NS0_13TensorArgTypeES9_S9_EUllE_EEvNS0_6detail10TensorInfoIT_T1_EESF_NSC_IKS6_SE_EElS8_S8_SE_T6_,"a",@progbits
	.sectionflags	@""
	.align	4
.nv.constant0._ZN2at4cuda17kernelHistogram1DIlilLi1ELi2ELin1ELNS0_23CUDAHistogramMemoryTypeE0EZNS0_21CUDA_tensor_histogramIliLb0EEEbNS_6TensorES4_S4_lNS_14AccumulateTypeIT0_Lb1EE4typeES8_NS0_13TensorArgTypeES9_S9_EUllE_EEvNS0_6detail10TensorInfoIT_T1_EESF_NSC_IKS6_SE_EElS8_S8_SE_T6_:
	.zero		2592


//--------------------- .nv.constant0._ZN2at4cuda17kernelHistogram1DIfilLi1ELi2ELin1ELNS0_23CUDAHistogramMemoryTypeE1EZNS0_21CUDA_tensor_histogramIfiLb1EEEbNS_6TensorES4_S4_lNS_14AccumulateTypeIT0_Lb1EE4typeES8_NS0_13TensorArgTypeES9_S9_EUllE0_EEvNS0_6detail10TensorInfoIT_T1_EESF_NSC_IKS6_SE_EElS8_S8_SE_T6_ --------------------------
	.section	.nv.constant0._ZN2at4cuda17kernelHistogram1DIfilLi1ELi2ELin1ELNS0_23CUDAHistogramMemoryTypeE1EZNS0_21CUDA_tensor_histogramIfiLb1EEEbNS_6TensorES4_S4_lNS_14AccumulateTypeIT0_Lb1EE4typeES8_NS0_13TensorArgTypeES9_S9_EUllE0_EEvNS0_6detail10TensorInfoIT_T1_EESF_NSC_IKS6_SE_EElS8_S8_SE_T6_,"a",@progbits
	.sectionflags	@""
	.align	4
.nv.constant0._ZN2at4cuda17kernelHistogram1DIfilLi1ELi2ELin1ELNS0_23CUDAHistogramMemoryTypeE1EZNS0_21CUDA_tensor_histogramIfiLb1EEEbNS_6TensorES4_S4_lNS_14AccumulateTypeIT0_Lb1EE4typeES8_NS0_13TensorArgTypeES9_S9_EUllE0_EEvNS0_6detail10TensorInfoIT_T1_EESF_NSC_IKS6_SE_EElS8_S8_SE_T6_:
	.zero		2177


//--------------------- .nv.constant0._ZN2at4cuda17kernelHistogram1DIfilLi1ELi2ELin1ELNS0_23CUDAHistogramMemoryTypeE0EZNS0_21CUDA_tensor_histogramIfiLb1EEEbNS_6TensorES4_S4_lNS_14AccumulateTypeIT0_Lb1EE4typeES8_NS0_13TensorArgTypeES9_S9_EUllE0_EEvNS0_6detail10TensorInfoIT_T1_EESF_NSC_IKS6_SE_EElS8_S8_SE_T6_ --------------------------
	.section	.nv.constant0._ZN2at4cuda17kernelHistogram1DIfilLi1ELi2ELin1ELNS0_23CUDAHistogramMemoryTypeE0EZNS0_21CUDA_tensor_histogramIfiLb1EEEbNS_6TensorES4_S4_lNS_14AccumulateTypeIT0_Lb1EE4typeES8_NS0_13TensorArgTypeES9_S9_EUllE0_EEvNS0_6detail10TensorInfoIT_T1_EESF_NSC_IKS6_SE_EElS8_S8_SE_T6_,"a",@progbits
	.sectionflags	@""
	.align	4
.nv.constant0._ZN2at4cuda17kernelHistogram1DIfilLi1ELi2ELin1ELNS0_23CUDAHistogramMemoryTypeE0EZNS0_21CUDA_tensor_histogramIfiLb1EEEbNS_6TensorES4_S4_lNS_14AccumulateTypeIT0_Lb1EE4typeES8_NS0_13TensorArgTypeES9_S9_EUllE0_EEvNS0_6detail10TensorInfoIT_T1_EESF_NSC_IKS6_SE_EElS8_S8_SE_T6_:
	.zero		2177


//--------------------- .nv.constant0._ZN2at4cuda17kernelHistogram1DIfilLi1ELi2ELin1ELNS0_23CUDAHistogramMemoryTypeE1EZNS0_21CUDA_tensor_histogramIfiLb1EEEbNS_6TensorES4_S4_lNS_14AccumulateTypeIT0_Lb1EE4typeES8_NS0_13TensorArgTypeES9_S9_EUllE_EEvNS0_6detail10TensorInfoIT_T1_EESF_NSC_IKS6_SE_EElS8_S8_SE_T6_ --------------------------
	.section	.nv.constant0._ZN2at4cuda17kernelHistogram1DIfilLi1ELi2ELin1ELNS0_23CUDAHistogramMemoryTypeE1EZNS0_21CUDA_tensor_histogramIfiLb1EEEbNS_6TensorES4_S4_lNS_14AccumulateTypeIT0_Lb1EE4typeES8_NS0_13TensorArgTypeES9_S9_EUllE_EEvNS0_6detail10TensorInfoIT_T1_EESF_NSC_IKS6_SE_EElS8_S8_SE_T6_,"a",@progbits
	.sectionflags	@""
	.align	4
.nv.constant0._ZN2at4cuda17kernelHistogram1DIfilLi1ELi2ELin1ELNS0_23CUDAHistogramMemoryTypeE1EZNS0_21CUDA_tensor_histogramIfiLb1EEEbNS_6TensorES4_S4_lNS_14AccumulateTypeIT0_Lb1EE4typeES8_NS0_13TensorArgTypeES9_S9_EUllE_EEvNS0_6detail10TensorInfoIT_T1_EESF_NSC_IKS6_SE_EElS8_S8_SE_T6_:
	.zero		2592


//--------------------- .nv.constant0._ZN2at4cuda17kernelHistogram1DIfilLi1ELi2ELin1ELNS0_23CUDAHistogramMemoryTypeE0EZNS0_21CUDA_tensor_histogramIfiLb1EEEbNS_6TensorES4_S4_lNS_14AccumulateTypeIT0_Lb1EE4typeES8_NS0_13TensorArgTypeES9_S9_EUllE_EEvNS0_6detail10TensorInfoIT_T1_EESF_NSC_IKS6_SE_EElS8_S8_SE_T6_ --------------------------
	.section	.nv.constant0._ZN2at4cuda17kernelHistogram1DIfilLi1ELi2ELin1ELNS0_23CUDAHistogramMemoryTypeE0EZNS0_21CUDA_tensor_histogramIfiLb1EEEbNS_6TensorES4_S4_lNS_14AccumulateTypeIT0_Lb1EE4typeES8_NS0_13TensorArgTypeES9_S9_EUllE_EEvNS0_6detail10TensorInfoIT_T1_EESF_NSC_IKS6_SE_EElS8_S8_SE_T6_,"a",@progbits
	.sectionflags	@""
	.align	4
.nv.constant0._ZN2at4cuda17kernelHistogram1DIfilLi1ELi2ELin1ELNS0_23CUDAHistogramMemoryTypeE0EZNS0_21CUDA_tensor_histogramIfiLb1EEEbNS_6TensorES4_S4_lNS_14AccumulateTypeIT0_Lb1EE4typeES8_NS0_13TensorArgTypeES9_S9_EUllE_EEvNS0_6detail10TensorInfoIT_T1_EESF_NSC_IKS6_SE_EElS8_S8_SE_T6_:
	.zero		2592


//--------------------- .nv.constant0._ZN2at4cuda17kernelHistogram1DIdalLi1ELi2ELin1ELNS0_23CUDAHistogramMemoryTypeE1EZNS0_21CUDA_tensor_histogramIdaLb1EEEbNS_6TensorES4_S4_lNS_14AccumulateTypeIT0_Lb1EE4typeES8_NS0_13TensorArgTypeES9_S9_EUllE0_EEvNS0_6detail10TensorInfoIT_T1_EESF_NSC_IKS6_SE_EElS8_S8_SE_T6_ --------------------------
	.section	.nv.constant0._ZN2at4cuda17kernelHistogram1DIdalLi1ELi2ELin1ELNS0_23CUDAHistogramMemoryTypeE1EZNS0_21CUDA_tensor_histogramIdaLb1EEEbNS_6TensorES4_S4_lNS_14AccumulateTypeIT0_Lb1EE4typeES8_NS0_13TensorArgTypeES9_S9_EUllE0_EEvNS0_6detail10TensorInfoIT_T1_EESF_NSC_IKS6_SE_EElS8_S8_SE_T6_,"a",@progbits
	.sectionflags	@""
	.align	4
.nv.constant0._ZN2at4cuda17kernelHistogram1DIdalLi1ELi2ELin1ELNS0_23CUDAHistogramMemoryTypeE1EZNS0_21CUDA_tensor_histogramIdaLb1EEEbNS_6TensorES4_S4_lNS_14AccumulateTypeIT0_Lb1EE4typeES8_NS0_13TensorArgTypeES9_S9_EUllE0_EEvNS0_6detail10TensorInfoIT_T1_EESF_NSC_IKS6_SE_EElS8_S8_SE_T6_:
	.zero		2177


//--------------------- .nv.constant0._ZN2at4cuda17kernelHistogram1DIdalLi1ELi2ELin1ELNS0_23CUDAHistogramMemoryTypeE0EZNS0_21CUDA_tensor_histogramIdaLb1EEEbNS_6TensorES4_S4_lNS_14AccumulateTypeIT0_Lb1EE4typeES8_NS0_13TensorArgTypeES9_S9_EUllE0_EEvNS0_6detail10TensorInfoIT_T1_EESF_NSC_IKS6_SE_EElS8_S8_SE_T6_ --------------------------
	.section	.nv.constant0._ZN2at4cuda17kernelHistogram1DIdalLi1ELi2ELin1ELNS0_23CUDAHistogramMemoryTypeE0EZNS0_21CUDA_tensor_histogramIdaLb1EEEbNS_6TensorES4_S4_lNS_14AccumulateTypeIT0_Lb1EE4typeES8_NS0_13TensorArgTypeES9_S9_EUllE0_EEvNS0_6detail10TensorInfoIT_T1_EESF_NSC_IKS6_SE_EElS8_S8_SE_T6_,"a",@progbits
	.sectionflags	@""
	.align	4
.nv.constant0._ZN2at4cuda17kernelHistogram1DIdalLi1ELi2ELin1ELNS0_23CUDAHistogramMemoryTypeE0EZNS0_21CUDA_tensor_histogramIdaLb1EEEbNS_6TensorES4_S4_lNS_14AccumulateTypeIT0_Lb1EE4typeES8_NS0_13TensorArgTypeES9_S9_EUllE0_EEvNS0_6detail10TensorInfoIT_T1_EESF_NSC_IKS6_SE_EElS8_S8_SE_T6_:
	.zero		2177


//--------------------- .nv.constant0._ZN2at4cuda17kernelHistogram1DIdalLi1ELi2ELin1ELNS0_23CUDAHistogramMemoryTypeE1EZNS0_21CUDA_tensor_histogramIdaLb1EEEbNS_6TensorES4_S4_lNS_14AccumulateTypeIT0_Lb1EE4typeES8_NS0_13TensorArgTypeES9_S9_EUllE_EEvNS0_6detail10TensorInfoIT_T1_EESF_NSC_IKS6_SE_EElS8_S8_SE_T6_ --------------------------
	.section	.nv.constant0._ZN2at4cuda17kernelHistogram1DIdalLi1ELi2ELin1ELNS0_23CUDAHistogramMemoryTypeE1EZNS0_21CUDA_tensor_histogramIdaLb1EEEbNS_6TensorES4_S4_lNS_14AccumulateTypeIT0_Lb1EE4typeES8_NS0_13TensorArgTypeES9_S9_EUllE_EEvNS0_6detail10TensorInfoIT_T1_EESF_NSC_IKS6_SE_EElS8_S8_SE_T6_,"a",@progbits
	.sectionflags	@""
	.align	4
.nv.constant0._ZN2at4cuda17kernelHistogram1DIdalLi1ELi2ELin1ELNS0_23CUDAHistogramMemoryTypeE1EZNS0_21CUDA_tensor_histogramIdaLb1EEEbNS_6TensorES4_S4_lNS_14AccumulateTypeIT0_Lb1EE4typeES8_NS0_13TensorArgTypeES9_S9_EUllE_EEvNS0_6detail10TensorInfoIT_T1_EESF_NSC_IKS6_SE_EElS8_S8_SE_T6_:
	.zero		2592


//--------------------- .nv.constant0._ZN2at4cuda17kernelHistogram1DIdalLi1ELi2ELin1ELNS0_23CUDAHistogramMemoryTypeE0EZNS0_21CUDA_tensor_histogramIdaLb1EEEbNS_6TensorES4_S4_lNS_14AccumulateTypeIT0_Lb1EE4typeES8_NS0_13TensorArgTypeES9_S9_EUllE_EEvNS0_6detail10TensorInfoIT_T1_EESF_NSC_IKS6_SE_EElS8_S8_SE_T6_ --------------------------
	.section	.nv.constant0._ZN2at4cuda17kernelHistogram1DIdalLi1ELi2ELin1ELNS0_23CUDAHistogramMemoryTypeE0EZNS0_21CUDA_tensor_histogramIdaLb1EEEbNS_6TensorES4_S4_lNS_14AccumulateTypeIT0_Lb1EE4typeES8_NS0_13TensorArgTypeES9_S9_EUllE_EEvNS0_6detail10TensorInfoIT_T1_EESF_NSC_IKS6_SE_EElS8_S8_SE_T6_,"a",@progbits
	.sectionflags	@""
	.align	4
.nv.constant0._ZN2at4cuda17kernelHistogram1DIdalLi1ELi2ELin1ELNS0_23CUDAHistogramMemoryTypeE0EZNS0_21CUDA_tensor_histogramIdaLb1EEEbNS_6TensorES4_S4_lNS_14AccumulateTypeIT0_Lb1EE4typeES8_NS0_13TensorArgTypeES9_S9_EUllE_EEvNS0_6detail10TensorInfoIT_T1_EESF_NSC_IKS6_SE_EElS8_S8_SE_T6_:
	.zero		2592


//--------------------- .nv.constant0._ZN2at4cuda17kernelHistogram1DIlalLi1ELi2ELin1ELNS0_23CUDAHistogramMemoryTypeE1EZNS0_21CUDA_tensor_histogramIlaLb0EEEbNS_6TensorES4_S4_lNS_14AccumulateTypeIT0_Lb1EE4typeES8_NS0_13TensorArgTypeES9_S9_EUllE0_EEvNS0_6detail10TensorInfoIT_T1_EESF_NSC_IKS6_SE_EElS8_S8_SE_T6_ --------------------------
	.section	.nv.constant0._ZN2at4cuda17kernelHistogram1DIlalLi1ELi2ELin1ELNS0_23CUDAHistogramMemoryTypeE1EZNS0_21CUDA_tensor_histogramIlaLb0EEEbNS_6TensorES4_S4_lNS_14AccumulateTypeIT0_Lb1EE4typeES8_NS0_13TensorArgTypeES9_S9_EUllE0_EEvNS0_6detail10TensorInfoIT_T1_EESF_NSC_IKS6_SE_EElS8_S8_SE_T6_,"a",@progbits
	.sectionflags	@""
	.align	4
.nv.constant0._ZN2at4cuda17kernelHistogram1DIlalLi1ELi2ELin1ELNS0_23CUDAHistogramMemoryTypeE1EZNS0_21CUDA_tensor_histogramIlaLb0EEEbNS_6TensorES4_S4_lNS_14AccumulateTypeIT0_Lb1EE4typeES8_NS0_13TensorArgTypeES9_S9_EUllE0_EEvNS0_6detail10TensorInfoIT_T1_EESF_NSC_IKS6_SE_EElS8_S8_SE_T6_:
	.zero		2177


//--------------------- .nv.constant0._ZN2at4cuda17kernelHistogram1DIlalLi1ELi2ELin1ELNS0_23CUDAHistogramMemoryTypeE0EZNS0_21CUDA_tensor_histogramIlaLb0EEEbNS_6TensorES4_S4_lNS_14AccumulateTypeIT0_Lb1EE4typeES8_NS0_13TensorArgTypeES9_S9_EUllE0_EEvNS0_6detail10TensorInfoIT_T1_EESF_NSC_IKS6_SE_EElS8_S8_SE_T6_ --------------------------
	.section	.nv.constant0._ZN2at4cuda17kernelHistogram1DIlalLi1ELi2ELin1ELNS0_23CUDAHistogramMemoryTypeE0EZNS0_21CUDA_tensor_histogramIlaLb0EEEbNS_6TensorES4_S4_lNS_14AccumulateTypeIT0_Lb1EE4typeES8_NS0_13TensorArgTypeES9_S9_EUllE0_EEvNS0_6detail10TensorInfoIT_T1_EESF_NSC_IKS6_SE_EElS8_S8_SE_T6_,"a",@progbits
	.sectionflags	@""
	.align	4
.nv.constant0._ZN2at4cuda17kernelHistogram1DIlalLi1ELi2ELin1ELNS0_23CUDAHistogramMemoryTypeE0EZNS0_21CUDA_tensor_histogramIlaLb0EEEbNS_6TensorES4_S4_lNS_14AccumulateTypeIT0_Lb1EE4typeES8_NS0_13TensorArgTypeES9_S9_EUllE0_EEvNS0_6detail10TensorInfoIT_T1_EESF_NSC_IKS6_SE_EElS8_S8_SE_T6_:
	.zero		2177


//--------------------- .nv.constant0._ZN2at4cuda17kernelHistogram1DIlalLi1ELi2ELin1ELNS0_23CUDAHistogramMemoryTypeE1EZNS0_21CUDA_tensor_histogramIlaLb0EEEbNS_6TensorES4_S4_lNS_14AccumulateTypeIT0_Lb1EE4typeES8_NS0_13TensorArgTypeES9_S9_EUllE_EEvNS0_6detail10TensorInfoIT_T1_EESF_NSC_IKS6_SE_EElS8_S8_SE_T6_ --------------------------
	.section	.nv.constant0._ZN2at4cuda17kernelHistogram1DIlalLi1ELi2ELin1ELNS0_23CUDAHistogramMemoryTypeE1EZNS0_21CUDA_tensor_histogramIlaLb0EEEbNS_6TensorES4_S4_lNS_14AccumulateTypeIT0_Lb1EE4typeES8_NS0_13TensorArgTypeES9_S9_EUllE_EEvNS0_6detail10TensorInfoIT_T1_EESF_NSC_IKS6_SE_EElS8_S8_SE_T6_,"a",@progbits
	.sectionflags	@""
	.align	4
.nv.constant0._ZN2at4cuda17kernelHistogram1DIlalLi1ELi2ELin1ELNS0_23CUDAHistogramMemoryTypeE1EZNS0_21CUDA_tensor_histogramIlaLb0EEEbNS_6TensorES4_S4_lNS_14AccumulateTypeIT0_Lb1EE4typeES8_NS0_13TensorArgTypeES9_S9_EUllE_EEvNS0_6detail10TensorInfoIT_T1_EESF_NSC_IKS6_SE_EElS8_S8_SE_T6_:
	.zero		2592


//--------------------- .nv.constant0._ZN2at4cuda17kernelHistogram1DIlalLi1ELi2ELin1ELNS0_23CUDAHistogramMemoryTypeE0EZNS0_21CUDA_tensor_histogramIlaLb0EEEbNS_6TensorES4_S4_lNS_14AccumulateTypeIT0_Lb1EE4typeES8_NS0_13TensorArgTypeES9_S9_EUllE_EEvNS0_6detail10TensorInfoIT_T1_EESF_NSC_IKS6_SE_EElS8_S8_SE_T6_ --------------------------
	.section	.nv.constant0._ZN2at4cuda17kernelHistogram1DIlalLi1ELi2ELin1ELNS0_23CUDAHistogramMemoryTypeE0EZNS0_21CUDA_tensor_histogramIlaLb0EEEbNS_6TensorES4_S4_lNS_14AccumulateTypeIT0_Lb1EE4typeES8_NS0_13TensorArgTypeES9_S9_EUllE_EEvNS0_6detail10TensorInfoIT_T1_EESF_NSC_IKS6_SE_EElS8_S8_SE_T6_,"a",@progbits
	.sectionflags	@""
	.align	4
.nv.constant0._ZN2at4cuda17kernelHistogram1DIlalLi1ELi2ELin1ELNS0_23CUDAHistogramMemoryTypeE0EZNS0_21CUDA_tensor_histogramIlaLb0EEEbNS_6TensorES4_S4_lNS_14AccumulateTypeIT0_Lb1EE4typeES8_NS0_13TensorArgTypeES9_S9_EUllE_EEvNS0_6detail10TensorInfoIT_T1_EESF_NSC_IKS6_SE_EElS8_S8_SE_T6_:
	.zero		2592


//--------------------- .nv.constant0._ZN2at4cuda17kernelHistogram1DIfalLi1ELi2ELin1ELNS0_23CUDAHistogramMemoryTypeE1EZNS0_21CUDA_tensor_histogramIfaLb1EEEbNS_6TensorES4_S4_lNS_14AccumulateTypeIT0_Lb1EE4typeES8_NS0_13TensorArgTypeES9_S9_EUllE0_EEvNS0_6detail10TensorInfoIT_T1_EESF_NSC_IKS6_SE_EElS8_S8_SE_T6_ --------------------------
	.section	.nv.constant0._ZN2at4cuda17kernelHistogram1DIfalLi1ELi2ELin1ELNS0_23CUDAHistogramMemoryTypeE1EZNS0_21CUDA_tensor_histogramIfaLb1EEEbNS_6TensorES4_S4_lNS_14AccumulateTypeIT0_Lb1EE4typeES8_NS0_13TensorArgTypeES9_S9_EUllE0_EEvNS0_6detail10TensorInfoIT_T1_EESF_NSC_IKS6_SE_EElS8_S8_SE_T6_,"a",@progbits
	.sectionflags	@""
	.align	4
.nv.constant0._ZN2at4cuda17kernelHistogram1DIfalLi1ELi2ELin1ELNS0_23CUDAHistogramMemoryTypeE1EZNS0_21CUDA_tensor_histogramIfaLb1EEEbNS_6TensorES4_S4_lNS_14AccumulateTypeIT0_Lb1EE4typeES8_NS0_13TensorArgTypeES9_S9_EUllE0_EEvNS0_6detail10TensorInfoIT_T1_EESF_NSC_IKS6_SE_EElS8_S8_SE_T6_:
	.zero		2177


//--------------------- .nv.constant0._ZN2at4cuda17kernelHistogram1DIfalLi1ELi2ELin1ELNS0_23CUDAHistogramMemoryTypeE0EZNS0_21CUDA_tensor_histogramIfaLb1EEEbNS_6TensorES4_S4_lNS_14AccumulateTypeIT0_Lb1EE4typeES8_NS0_13TensorArgTypeES9_S9_EUllE0_EEvNS0_6detail10TensorInfoIT_T1_EESF_NSC_IKS6_SE_EElS8_S8_SE_T6_ --------------------------
	.section	.nv.constant0._ZN2at4cuda17kernelHistogram1DIfalLi1ELi2ELin1ELNS0_23CUDAHistogramMemoryTypeE0EZNS0_21CUDA_tensor_histogramIfaLb1EEEbNS_6TensorES4_S4_lNS_14AccumulateTypeIT0_Lb1EE4typeES8_NS0_13TensorArgTypeES9_S9_EUllE0_EEvNS0_6detail10TensorInfoIT_T1_EESF_NSC_IKS6_SE_EElS8_S8_SE_T6_,"a",@progbits
	.sectionflags	@""
	.align	4
.nv.constant0._ZN2at4cuda17kernelHistogram1DIfalLi1ELi2ELin1ELNS0_23CUDAHistogramMemoryTypeE0EZNS0_21CUDA_tensor_histogramIfaLb1EEEbNS_6TensorES4_S4_lNS_14AccumulateTypeIT0_Lb1EE4typeES8_NS0_13TensorArgTypeES9_S9_EUllE0_EEvNS0_6detail10TensorInfoIT_T1_EESF_NSC_IKS6_SE_EElS8_S8_SE_T6_:
	.zero		2177


//--------------------- .nv.constant0._ZN2at4cuda17kernelHistogram1DIfalLi1ELi2ELin1ELNS0_23CUDAHistogramMemoryTypeE1EZNS0_21CUDA_tensor_histogramIfaLb1EEEbNS_6TensorES4_S4_lNS_14AccumulateTypeIT0_Lb1EE4typeES8_NS0_13TensorArgTypeES9_S9_EUllE_EEvNS0_6detail10TensorInfoIT_T1_EESF_NSC_IKS6_SE_EElS8_S8_SE_T6_ --------------------------
	.section	.nv.constant0._ZN2at4cuda17kernelHistogram1DIfalLi1ELi2ELin1ELNS0_23CUDAHistogramMemoryTypeE1EZNS0_21CUDA_tensor_histogramIfaLb1EEEbNS_6TensorES4_S4_lNS_14AccumulateTypeIT0_Lb1EE4typeES8_NS0_13TensorArgTypeES9_S9_EUllE_EEvNS0_6detail10TensorInfoIT_T1_EESF_NSC_IKS6_SE_EElS8_S8_SE_T6_,"a",@progbits
	.sectionflags	@""
	.align	4
.nv.constant0._ZN2at4cuda17kernelHistogram1DIfalLi1ELi2ELin1ELNS0_23CUDAHistogramMemoryTypeE1EZNS0_21CUDA_tensor_histogramIfaLb1EEEbNS_6TensorES4_S4_lNS_14AccumulateTypeIT0_Lb1EE4typeES8_NS0_13TensorArgTypeES9_S9_EUllE_EEvNS0_6detail10TensorInfoIT_T1_EESF_NSC_IKS6_SE_EElS8_S8_SE_T6_:
	.zero		2592


//--------------------- .nv.constant0._ZN2at4cuda17kernelHistogram1DIfalLi1ELi2ELin1ELNS0_23CUDAHistogramMemoryTypeE0EZNS0_21CUDA_tensor_histogramIfaLb1EEEbNS_6TensorES4_S4_lNS_14AccumulateTypeIT0_Lb1EE4typeES8_NS0_13TensorArgTypeES9_S9_EUllE_EEvNS0_6detail10TensorInfoIT_T1_EESF_NSC_IKS6_SE_EElS8_S8_SE_T6_ --------------------------
	.section	.nv.constant0._ZN2at4cuda17kernelHistogram1DIfalLi1ELi2ELin1ELNS0_23CUDAHistogramMemoryTypeE0EZNS0_21CUDA_tensor_histogramIfaLb1EEEbNS_6TensorES4_S4_lNS_14AccumulateTypeIT0_Lb1EE4typeES8_NS0_13TensorArgTypeES9_S9_EUllE_EEvNS0_6detail10TensorInfoIT_T1_EESF_NSC_IKS6_SE_EElS8_S8_SE_T6_,"a",@progbits
	.sectionflags	@""
	.align	4
.nv.constant0._ZN2at4cuda17kernelHistogram1DIfalLi1ELi2ELin1ELNS0_23CUDAHistogramMemoryTypeE0EZNS0_21CUDA_tensor_histogramIfaLb1EEEbNS_6TensorES4_S4_lNS_14AccumulateTypeIT0_Lb1EE4typeES8_NS0_13TensorArgTypeES9_S9_EUllE_EEvNS0_6detail10TensorInfoIT_T1_EESF_NSC_IKS6_SE_EElS8_S8_SE_T6_:
	.zero		2592


//--------------------- .nv.constant0._ZN2at4cuda17kernelHistogram1DIdhlLi1ELi2ELin1ELNS0_23CUDAHistogramMemoryTypeE1EZNS0_21CUDA_tensor_histogramIdhLb1EEEbNS_6TensorES4_S4_lNS_14AccumulateTypeIT0_Lb1EE4typeES8_NS0_13TensorArgTypeES9_S9_EUllE0_EEvNS0_6detail10TensorInfoIT_T1_EESF_NSC_IKS6_SE_EElS8_S8_SE_T6_ --------------------------
	.section	.nv.constant0._ZN2at4cuda17kernelHistogram1DIdhlLi1ELi2ELin1ELNS0_23CUDAHistogramMemoryTypeE1EZNS0_21CUDA_tensor_histogramIdhLb1EEEbNS_6TensorES4_S4_lNS_14AccumulateTypeIT0_Lb1EE4typeES8_NS0_13TensorArgTypeES9_S9_EUllE0_EEvNS0_6detail10TensorInfoIT_T1_EESF_NSC_IKS6_SE_EElS8_S8_SE_T6_,"a",@progbits
	.sectionflags	@""
	.align	4
.nv.constant0._ZN2at4cuda17kernelHistogram1DIdhlLi1ELi2ELin1ELNS0_23CUDAHistogramMemoryTypeE1EZNS0_21CUDA_tensor_histogramIdhLb1EEEbNS_6TensorES4_S4_lNS_14AccumulateTypeIT0_Lb1EE4typeES8_NS0_13TensorArgTypeES9_S9_EUllE0_EEvNS0_6detail10TensorInfoIT_T1_EESF_NSC_IKS6_SE_EElS8_S8_SE_T6_:
	.zero		2177


//--------------------- .nv.constant0._ZN2at4cuda17kernelHistogram1DIdhlLi1ELi2ELin1ELNS0_23CUDAHistogramMemoryTypeE0EZNS0_21CUDA_tensor_histogramIdhLb1EEEbNS_6TensorES4_S4_lNS_14AccumulateTypeIT0_Lb1EE4typeES8_NS0_13TensorArgTypeES9_S9_EUllE0_EEvNS0_6detail10TensorInfoIT_T1_EESF_NSC_IKS6_SE_EElS8_S8_SE_T6_ --------------------------
	.section	.nv.constant0._ZN2at4cuda17kernelHistogram1DIdhlLi1ELi2ELin1ELNS0_23CUDAHistogramMemoryTypeE0EZNS0_21CUDA_tensor_histogramIdhLb1EEEbNS_6TensorES4_S4_lNS_14AccumulateTypeIT0_Lb1EE4typeES8_NS0_13TensorArgTypeES9_S9_EUllE0_EEvNS0_6detail10TensorInfoIT_T1_EESF_NSC_IKS6_SE_EElS8_S8_SE_T6_,"a",@progbits
	.sectionflags	@""
	.align	4
.nv.constant0._ZN2at4cuda17kernelHistogram1DIdhlLi1ELi2ELin1ELNS0_23CUDAHistogramMemoryTypeE0EZNS0_21CUDA_tensor_histogramIdhLb1EEEbNS_6TensorES4_S4_lNS_14AccumulateTypeIT0_Lb1EE4typeES8_NS0_13TensorArgTypeES9_S9_EUllE0_EEvNS0_6detail10TensorInfoIT_T1_EESF_NSC_IKS6_SE_EElS8_S8_SE_T6_:
	.zero		2177


//--------------------- .nv.constant0._ZN2at4cuda17kernelHistogram1DIdhlLi1ELi2ELin1ELNS0_23CUDAHistogramMemoryTypeE1EZNS0_21CUDA_tensor_histogramIdhLb1EEEbNS_6TensorES4_S4_lNS_14AccumulateTypeIT0_Lb1EE4typeES8_NS0_13TensorArgTypeES9_S9_EUllE_EEvNS0_6detail10TensorInfoIT_T1_EESF_NSC_IKS6_SE_EElS8_S8_SE_T6_ --------------------------
	.section	.nv.constant0._ZN2at4cuda17kernelHistogram1DIdhlLi1ELi2ELin1ELNS0_23CUDAHistogramMemoryTypeE1EZNS0_21CUDA_tensor_histogramIdhLb1EEEbNS_6TensorES4_S4_lNS_14AccumulateTypeIT0_Lb1EE4typeES8_NS0_13TensorArgTypeES9_S9_EUllE_EEvNS0_6detail10TensorInfoIT_T1_EESF_NSC_IKS6_SE_EElS8_S8_SE_T6_,"a",@progbits
	.sectionflags	@""
	.align	4
.nv.constant0._ZN2at4cuda17kernelHistogram1DIdhlLi1ELi2ELin1ELNS0_23CUDAHistogramMemoryTypeE1EZNS0_21CUDA_tensor_histogramIdhLb1EEEbNS_6TensorES4_S4_lNS_14AccumulateTypeIT0_Lb1EE4typeES8_NS0_13TensorArgTypeES9_S9_EUllE_EEvNS0_6detail10TensorInfoIT_T1_EESF_NSC_IKS6_SE_EElS8_S8_SE_T6_:
	.zero		2592


//--------------------- .nv.constant0._ZN2at4cuda17kernelHistogram1DIdhlLi1ELi2ELin1ELNS0_23CUDAHistogramMemoryTypeE0EZNS0_21CUDA_tensor_histogramIdhLb1EEEbNS_6TensorES4_S4_lNS_14AccumulateTypeIT0_Lb1EE4typeES8_NS0_13TensorArgTypeES9_S9_EUllE_EEvNS0_6detail10TensorInfoIT_T1_EESF_NSC_IKS6_SE_EElS8_S8_SE_T6_ --------------------------
	.section	.nv.constant0._ZN2at4cuda17kernelHistogram1DIdhlLi1ELi2ELin1ELNS0_23CUDAHistogramMemoryTypeE0EZNS0_21CUDA_tensor_histogramIdhLb1EEEbNS_6TensorES4_S4_lNS_14AccumulateTypeIT0_Lb1EE4typeES8_NS0_13TensorArgTypeES9_S9_EUllE_EEvNS0_6detail10TensorInfoIT_T1_EESF_NSC_IKS6_SE_EElS8_S8_SE_T6_,"a",@progbits
	.sectionflags	@""
	.align	4
.nv.constant0._ZN2at4cuda17kernelHistogram1DIdhlLi1ELi2ELin1ELNS0_23CUDAHistogramMemoryTypeE0EZNS0_21CUDA_tensor_histogramIdhLb1EEEbNS_6TensorES4_S4_lNS_14AccumulateTypeIT0_Lb1EE4typeES8_NS0_13TensorArgTypeES9_S9_EUllE_EEvNS0_6detail10TensorInfoIT_T1_EESF_NSC_IKS6_SE_EElS8_S8_SE_T6_:
	.zero		2592


//--------------------- .nv.constant0._ZN2at4cuda17kernelHistogram1DIlhlLi1ELi2ELin1ELNS0_23CUDAHistogramMemoryTypeE1EZNS0_21CUDA_tensor_histogramIlhLb0EEEbNS_6TensorES4_S4_lNS_14AccumulateTypeIT0_Lb1EE4typeES8_NS0_13TensorArgTypeES9_S9_EUllE0_EEvNS0_6detail10TensorInfoIT_T1_EESF_NSC_IKS6_SE_EElS8_S8_SE_T6_ --------------------------
	.section	.nv.constant0._ZN2at4cuda17kernelHistogram1DIlhlLi1ELi2ELin1ELNS0_23CUDAHistogramMemoryTypeE1EZNS0_21CUDA_tensor_histogramIlhLb0EEEbNS_6TensorES4_S4_lNS_14AccumulateTypeIT0_Lb1EE4typeES8_NS0_13TensorArgTypeES9_S9_EUllE0_EEvNS0_6detail10TensorInfoIT_T1_EESF_NSC_IKS6_SE_EElS8_S8_SE_T6_,"a",@progbits
	.sectionflags	@""
	.align	4
.nv.constant0._ZN2at4cuda17kernelHistogram1DIlhlLi1ELi2ELin1ELNS0_23CUDAHistogramMemoryTypeE1EZNS0_21CUDA_tensor_histogramIlhLb0EEEbNS_6TensorES4_S4_lNS_14AccumulateTypeIT0_Lb1EE4typeES8_NS0_13TensorArgTypeES9_S9_EUllE0_EEvNS0_6detail10TensorInfoIT_T1_EESF_NSC_IKS6_SE_EElS8_S8_SE_T6_:
	.zero		2177


//--------------------- .nv.constant0._ZN2at4cuda17kernelHistogram1DIlhlLi1ELi2ELin1ELNS0_23CUDAHistogramMemoryTypeE0EZNS0_21CUDA_tensor_histogramIlhLb0EEEbNS_6TensorES4_S4_lNS_14AccumulateTypeIT0_Lb1EE4typeES8_NS0_13TensorArgTypeES9_S9_EUllE0_EEvNS0_6detail10TensorInfoIT_T1_EESF_NSC_IKS6_SE_EElS8_S8_SE_T6_ --------------------------
	.section	.nv.constant0._ZN2at4cuda17kernelHistogram1DIlhlLi1ELi2ELin1ELNS0_23CUDAHistogramMemoryTypeE0EZNS0_21CUDA_tensor_histogramIlhLb0EEEbNS_6TensorES4_S4_lNS_14AccumulateTypeIT0_Lb1EE4typeES8_NS0_13TensorArgTypeES9_S9_EUllE0_EEvNS0_6detail10TensorInfoIT_T1_EESF_NSC_IKS6_SE_EElS8_S8_SE_T6_,"a",@progbits
	.sectionflags	@""
	.align	4
.nv.constant0._ZN2at4cuda17kernelHistogram1DIlhlLi1ELi2ELin1ELNS0_23CUDAHistogramMemoryTypeE0EZNS0_21CUDA_tensor_histogramIlhLb0EEEbNS_6TensorES4_S4_lNS_14AccumulateTypeIT0_Lb1EE4typeES8_NS0_13TensorArgTypeES9_S9_EUllE0_EEvNS0_6detail10TensorInfoIT_T1_EESF_NSC_IKS6_SE_EElS8_S8_SE_T6_:
	.zero		2177


//--------------------- .nv.constant0._ZN2at4cuda17kernelHistogram1DIlhlLi1ELi2ELin1ELNS0_23CUDAHistogramMemoryTypeE1EZNS0_21CUDA_tensor_histogramIlhLb0EEEbNS_6TensorES4_S4_lNS_14AccumulateTypeIT0_Lb1EE4typeES8_NS0_13TensorArgTypeES9_S9_EUllE_EEvNS0_6detail10TensorInfoIT_T1_EESF_NSC_IKS6_SE_EElS8_S8_SE_T6_ --------------------------
	.section	.nv.constant0._ZN2at4cuda17kernelHistogram1DIlhlLi1ELi2ELin1ELNS0_23CUDAHistogramMemoryTypeE1EZNS0_21CUDA_tensor_histogramIlhLb0EEEbNS_6TensorES4_S4_lNS_14AccumulateTypeIT0_Lb1EE4typeES8_NS0_13TensorArgTypeES9_S9_EUllE_EEvNS0_6detail10TensorInfoIT_T1_EESF_NSC_IKS6_SE_EElS8_S8_SE_T6_,"a",@progbits
	.sectionflags	@""
	.align	4
.nv.constant0._ZN2at4cuda17kernelHistogram1DIlhlLi1ELi2ELin1ELNS0_23CUDAHistogramMemoryTypeE1EZNS0_21CUDA_tensor_histogramIlhLb0EEEbNS_6TensorES4_S4_lNS_14AccumulateTypeIT0_Lb1EE4typeES8_NS0_13TensorArgTypeES9_S9_EUllE_EEvNS0_6detail10TensorInfoIT_T1_EESF_NSC_IKS6_SE_EElS8_S8_SE_T6_:
	.zero		2592


//--------------------- .nv.constant0._ZN2at4cuda17kernelHistogram1DIlhlLi1ELi2ELin1ELNS0_23CUDAHistogramMemoryTypeE0EZNS0_21CUDA_tensor_histogramIlhLb0EEEbNS_6TensorES4_S4_lNS_14AccumulateTypeIT0_Lb1EE4typeES8_NS0_13TensorArgTypeES9_S9_EUllE_EEvNS0_6detail10TensorInfoIT_T1_EESF_NSC_IKS6_SE_EElS8_S8_SE_T6_ --------------------------
	.section	.nv.constant0._ZN2at4cuda17kernelHistogram1DIlhlLi1ELi2ELin1ELNS0_23CUDAHistogramMemoryTypeE0EZNS0_21CUDA_tensor_histogramIlhLb0EEEbNS_6TensorES4_S4_lNS_14AccumulateTypeIT0_Lb1EE4typeES8_NS0_13TensorArgTypeES9_S9_EUllE_EEvNS0_6detail10TensorInfoIT_T1_EESF_NSC_IKS6_SE_EElS8_S8_SE_T6_,"a",@progbits
	.sectionflags	@""
	.align	4
.nv.constant0._ZN2at4cuda17kernelHistogram1DIlhlLi1ELi2ELin1ELNS0_23CUDAHistogramMemoryTypeE0EZNS0_21CUDA_tensor_histogramIlhLb0EEEbNS_6TensorES4_S4_lNS_14AccumulateTypeIT0_Lb1EE4typeES8_NS0_13TensorArgTypeES9_S9_EUllE_EEvNS0_6detail10TensorInfoIT_T1_EESF_NSC_IKS6_SE_EElS8_S8_SE_T6_:
	.zero		2592


//--------------------- .nv.constant0._ZN2at4cuda17kernelHistogram1DIfhlLi1ELi2ELin1ELNS0_23CUDAHistogramMemoryTypeE1EZNS0_21CUDA_tensor_histogramIfhLb1EEEbNS_6TensorES4_S4_lNS_14AccumulateTypeIT0_Lb1EE4typeES8_NS0_13TensorArgTypeES9_S9_EUllE0_EEvNS0_6detail10TensorInfoIT_T1_EESF_NSC_IKS6_SE_EElS8_S8_SE_T6_ --------------------------
	.section	.nv.constant0._ZN2at4cuda17kernelHistogram1DIfhlLi1ELi2ELin1ELNS0_23CUDAHistogramMemoryTypeE1EZNS0_21CUDA_tensor_histogramIfhLb1EEEbNS_6TensorES4_S4_lNS_14AccumulateTypeIT0_Lb1EE4typeES8_NS0_13TensorArgTypeES9_S9_EUllE0_EEvNS0_6detail10TensorInfoIT_T1_EESF_NSC_IKS6_SE_EElS8_S8_SE_T6_,"a",@progbits
	.sectionflags	@""
	.align	4
.nv.constant0._ZN2at4cuda17kernelHistogram1DIfhlLi1ELi2ELin1ELNS0_23CUDAHistogramMemoryTypeE1EZNS0_21CUDA_tensor_histogramIfhLb1EEEbNS_6TensorES4_S4_lNS_14AccumulateTypeIT0_Lb1EE4typeES8_NS0_13TensorArgTypeES9_S9_EUllE0_EEvNS0_6detail10TensorInfoIT_T1_EESF_NSC_IKS6_SE_EElS8_S8_SE_T6_:
	.zero		2177


//--------------------- .nv.constant0._ZN2at4cuda17kernelHistogram1DIfhlLi1ELi2ELin1ELNS0_23CUDAHistogramMemoryTypeE0EZNS0_21CUDA_tensor_histogramIfhLb1EEEbNS_6TensorES4_S4_lNS_14AccumulateTypeIT0_Lb1EE4typeES8_NS0_13TensorArgTypeES9_S9_EUllE0_EEvNS0_6detail10TensorInfoIT_T1_EESF_NSC_IKS6_SE_EElS8_S8_SE_T6_ --------------------------
	.section	.nv.constant0._ZN2at4cuda17kernelHistogram1DIfhlLi1ELi2ELin1ELNS0_23CUDAHistogramMemoryTypeE0EZNS0_21CUDA_tensor_histogramIfhLb1EEEbNS_6TensorES4_S4_lNS_14AccumulateTypeIT0_Lb1EE4typeES8_NS0_13TensorArgTypeES9_S9_EUllE0_EEvNS0_6detail10TensorInfoIT_T1_EESF_NSC_IKS6_SE_EElS8_S8_SE_T6_,"a",@progbits
	.sectionflags	@""
	.align	4
.nv.constant0._ZN2at4cuda17kernelHistogram1DIfhlLi1ELi2ELin1ELNS0_23CUDAHistogramMemoryTypeE0EZNS0_21CUDA_tensor_histogramIfhLb1EEEbNS_6TensorES4_S4_lNS_14AccumulateTypeIT0_Lb1EE4typeES8_NS0_13TensorArgTypeES9_S9_EUllE0_EEvNS0_6detail10TensorInfoIT_T1_EESF_NSC_IKS6_SE_EElS8_S8_SE_T6_:
	.zero		2177


//--------------------- .nv.constant0._ZN2at4cuda17kernelHistogram1DIfhlLi1ELi2ELin1ELNS0_23CUDAHistogramMemoryTypeE1EZNS0_21CUDA_tensor_histogramIfhLb1EEEbNS_6TensorES4_S4_lNS_14AccumulateTypeIT0_Lb1EE4typeES8_NS0_13TensorArgTypeES9_S9_EUllE_EEvNS0_6detail10TensorInfoIT_T1_EESF_NSC_IKS6_SE_EElS8_S8_SE_T6_ --------------------------
	.section	.nv.constant0._ZN2at4cuda17kernelHistogram1DIfhlLi1ELi2ELin1ELNS0_23CUDAHistogramMemoryTypeE1EZNS0_21CUDA_tensor_histogramIfhLb1EEEbNS_6TensorES4_S4_lNS_14AccumulateTypeIT0_Lb1EE4typeES8_NS0_13TensorArgTypeES9_S9_EUllE_EEvNS0_6detail10TensorInfoIT_T1_EESF_NSC_IKS6_SE_EElS8_S8_SE_T6_,"a",@progbits
	.sectionflags	@""
	.align	4
.nv.constant0._ZN2at4cuda17kernelHistogram1DIfhlLi1ELi2ELin1ELNS0_23CUDAHistogramMemoryTypeE1EZNS0_21CUDA_tensor_histogramIfhLb1EEEbNS_6TensorES4_S4_lNS_14AccumulateTypeIT0_Lb1EE4typeES8_NS0_13TensorArgTypeES9_S9_EUllE_EEvNS0_6detail10TensorInfoIT_T1_EESF_NSC_IKS6_SE_EElS8_S8_SE_T6_:
	.zero		2592


//--------------------- .nv.constant0._ZN2at4cuda17kernelHistogram1DIfhlLi1ELi2ELin1ELNS0_23CUDAHistogramMemoryTypeE0EZNS0_21CUDA_tensor_histogramIfhLb1EEEbNS_6TensorES4_S4_lNS_14AccumulateTypeIT0_Lb1EE4typeES8_NS0_13TensorArgTypeES9_S9_EUllE_EEvNS0_6detail10TensorInfoIT_T1_EESF_NSC_IKS6_SE_EElS8_S8_SE_T6_ --------------------------
	.section	.nv.constant0._ZN2at4cuda17kernelHistogram1DIfhlLi1ELi2ELin1ELNS0_23CUDAHistogramMemoryTypeE0EZNS0_21CUDA_tensor_histogramIfhLb1EEEbNS_6TensorES4_S4_lNS_14AccumulateTypeIT0_Lb1EE4typeES8_NS0_13TensorArgTypeES9_S9_EUllE_EEvNS0_6detail10TensorInfoIT_T1_EESF_NSC_IKS6_SE_EElS8_S8_SE_T6_,"a",@progbits
	.sectionflags	@""
	.align	4
.nv.constant0._ZN2at4cuda17kernelHistogram1DIfhlLi1ELi2ELin1ELNS0_23CUDAHistogramMemoryTypeE0EZNS0_21CUDA_tensor_histogramIfhLb1EEEbNS_6TensorES4_S4_lNS_14AccumulateTypeIT0_Lb1EE4typeES8_NS0_13TensorArgTypeES9_S9_EUllE_EEvNS0_6detail10TensorInfoIT_T1_EESF_NSC_IKS6_SE_EElS8_S8_SE_T6_:
	.zero		2592


//--------------------- SYMBOLS --------------------------

	.type		.nv.reservedSmem.offset0,@object
	.size		.nv.reservedSmem.offset0,0x4
	.type		.nv.reservedSmem.cap,@object
	.size		.nv.reservedSmem.cap,0x4
